	.target	sm_80

	.elftype	@"ET_EXEC"


//--------------------- .note.nv.tkinfo           --------------------------
	.section	.note.nv.tkinfo,"",@"SHT_NOTE"
	.sectionflags	@"SHF_NOTE_NV_TKINFO"
	.tkinfo
        /*0018*/ 	.word	0x00000002
        /*0030*/ 	.string	""
        /*0030*/ 	.string	"ptxas"
        /*0030*/ 	.string	"Cuda compilation tools, release 13.0, V13.0.88"
        /*0030*/ 	.string	"Build cuda_13.0.r13.0/compiler.36424714_0"
        /*0030*/ 	.string	"-arch sm_80 -m 64 "



//--------------------- .note.nv.cuinfo           --------------------------
	.section	.note.nv.cuinfo,"",@"SHT_NOTE"
	.sectionflags	@"SHF_NOTE_NV_CUINFO"
        /*0018*/ 	.short	0x0002
        /*001a*/ 	.short	0x0050
        /*001c*/ 	.short	0x0082
	.zero		2


//--------------------- .nv.info                  --------------------------
	.section	.nv.info,"",@"SHT_CUDA_INFO"
	.align	4


	//----- nvinfo : EIATTR_REGCOUNT
	.align		4
        /*0000*/ 	.byte	0x04, 0x2f
        /*0002*/ 	.short	(.L_29 - .L_28)
	.align		4
.L_28:
        /*0004*/ 	.word	index@(_Z30router_gemm_kernel_bf16_outputI13__nv_bfloat16Li128ELi8ELi1ELi256ELi7168EEvPS0_PKT_S4_)
        /*0008*/ 	.word	0x00000040


	//----- nvinfo : EIATTR_FRAME_SIZE
	.align		4
.L_29:
        /*000c*/ 	.byte	0x04, 0x11
        /*000e*/ 	.short	(.L_31 - .L_30)
	.align		4
.L_30:
        /*0010*/ 	.word	index@(_Z30router_gemm_kernel_bf16_outputI13__nv_bfloat16Li128ELi8ELi1ELi256ELi7168EEvPS0_PKT_S4_)
        /*0014*/ 	.word	0x00000000


	//----- nvinfo : EIATTR_REGCOUNT
	.align		4
.L_31:
        /*0018*/ 	.byte	0x04, 0x2f
        /*001a*/ 	.short	(.L_33 - .L_32)
	.align		4
.L_32:
        /*001c*/ 	.word	index@(_Z30router_gemm_kernel_bf16_outputI13__nv_bfloat16Li128ELi8ELi2ELi256ELi7168EEvPS0_PKT_S4_)
        /*0020*/ 	.word	0x00000060


	//----- nvinfo : EIATTR_FRAME_SIZE
	.align		4
.L_33:
        /*0024*/ 	.byte	0x04, 0x11
        /*0026*/ 	.short	(.L_35 - .L_34)
	.align		4
.L_34:
        /*0028*/ 	.word	index@(_Z30router_gemm_kernel_bf16_outputI13__nv_bfloat16Li128ELi8ELi2ELi256ELi7168EEvPS0_PKT_S4_)
        /*002c*/ 	.word	0x00000000


	//----- nvinfo : EIATTR_REGCOUNT
	.align		4
.L_35:
        /*0030*/ 	.byte	0x04, 0x2f
        /*0032*/ 	.short	(.L_37 - .L_36)
	.align		4
.L_36:
        /*0034*/ 	.word	index@(_Z30router_gemm_kernel_bf16_outputI13__nv_bfloat16Li128ELi8ELi3ELi256ELi7168EEvPS0_PKT_S4_)
        /*0038*/ 	.word	0x00000070


	//----- nvinfo : EIATTR_FRAME_SIZE
	.align		4
.L_37:
        /*003c*/ 	.byte	0x04, 0x11
        /*003e*/ 	.short	(.L_39 - .L_38)
	.align		4
.L_38:
        /*0040*/ 	.word	index@(_Z30router_gemm_kernel_bf16_outputI13__nv_bfloat16Li128ELi8ELi3ELi256ELi7168EEvPS0_PKT_S4_)
        /*0044*/ 	.word	0x00000000


	//----- nvinfo : EIATTR_REGCOUNT
	.align		4
.L_39:
        /*0048*/ 	.byte	0x04, 0x2f
        /*004a*/ 	.short	(.L_41 - .L_40)
	.align		4
.L_40:
        /*004c*/ 	.word	index@(_Z30router_gemm_kernel_bf16_outputI13__nv_bfloat16Li128ELi8ELi4ELi256ELi7168EEvPS0_PKT_S4_)
        /*0050*/ 	.word	0x00000076


	//----- nvinfo : EIATTR_FRAME_SIZE
	.align		4
.L_41:
        /*0054*/ 	.byte	0x04, 0x11
        /*0056*/ 	.short	(.L_43 - .L_42)
	.align		4
.L_42:
        /*0058*/ 	.word	index@(_Z30router_gemm_kernel_bf16_outputI13__nv_bfloat16Li128ELi8ELi4ELi256ELi7168EEvPS0_PKT_S4_)
        /*005c*/ 	.word	0x00000000


	//----- nvinfo : EIATTR_REGCOUNT
	.align		4
.L_43:
        /*0060*/ 	.byte	0x04, 0x2f
        /*0062*/ 	.short	(.L_45 - .L_44)
	.align		4
.L_44:
        /*0064*/ 	.word	index@(_Z30router_gemm_kernel_bf16_outputI13__nv_bfloat16Li128ELi8ELi5ELi256ELi7168EEvPS0_PKT_S4_)
        /*0068*/ 	.word	0x00000077


	//----- nvinfo : EIATTR_FRAME_SIZE
	.align		4
.L_45:
        /*006c*/ 	.byte	0x04, 0x11
        /*006e*/ 	.short	(.L_47 - .L_46)
	.align		4
.L_46:
        /*0070*/ 	.word	index@(_Z30router_gemm_kernel_bf16_outputI13__nv_bfloat16Li128ELi8ELi5ELi256ELi7168EEvPS0_PKT_S4_)
        /*0074*/ 	.word	0x00000000


	//----- nvinfo : EIATTR_REGCOUNT
	.align		4
.L_47:
        /*0078*/ 	.byte	0x04, 0x2f
        /*007a*/ 	.short	(.L_49 - .L_48)
	.align		4
.L_48:
        /*007c*/ 	.word	index@(_Z30router_gemm_kernel_bf16_outputI13__nv_bfloat16Li128ELi8ELi6ELi256ELi7168EEvPS0_PKT_S4_)
        /*0080*/ 	.word	0x00000073


	//----- nvinfo : EIATTR_FRAME_SIZE
	.align		4
.L_49:
        /*0084*/ 	.byte	0x04, 0x11
        /*0086*/ 	.short	(.L_51 - .L_50)
	.align		4
.L_50:
        /*0088*/ 	.word	index@(_Z30router_gemm_kernel_bf16_outputI13__nv_bfloat16Li128ELi8ELi6ELi256ELi7168EEvPS0_PKT_S4_)
        /*008c*/ 	.word	0x00000000


	//----- nvinfo : EIATTR_REGCOUNT
	.align		4
.L_51:
        /*0090*/ 	.byte	0x04, 0x2f
        /*0092*/ 	.short	(.L_53 - .L_52)
	.align		4
.L_52:
        /*0094*/ 	.word	index@(_Z30router_gemm_kernel_bf16_outputI13__nv_bfloat16Li128ELi8ELi7ELi256ELi7168EEvPS0_PKT_S4_)
        /*0098*/ 	.word	0x00000076


	//----- nvinfo : EIATTR_FRAME_SIZE
	.align		4
.L_53:
        /*009c*/ 	.byte	0x04, 0x11
        /*009e*/ 	.short	(.L_55 - .L_54)
	.align		4
.L_54:
        /*00a0*/ 	.word	index@(_Z30router_gemm_kernel_bf16_outputI13__nv_bfloat16Li128ELi8ELi7ELi256ELi7168EEvPS0_PKT_S4_)
        /*00a4*/ 	.word	0x00000000


	//----- nvinfo : EIATTR_REGCOUNT
	.align		4
.L_55:
        /*00a8*/ 	.byte	0x04, 0x2f
        /*00aa*/ 	.short	(.L_57 - .L_56)
	.align		4
.L_56:
        /*00ac*/ 	.word	index@(_Z30router_gemm_kernel_bf16_outputI13__nv_bfloat16Li128ELi8ELi8ELi256ELi7168EEvPS0_PKT_S4_)
        /*00b0*/ 	.word	0x00000078


	//----- nvinfo : EIATTR_FRAME_SIZE
	.align		4
.L_57:
        /*00b4*/ 	.byte	0x04, 0x11
        /*00b6*/ 	.short	(.L_59 - .L_58)
	.align		4
.L_58:
        /*00b8*/ 	.word	index@(_Z30router_gemm_kernel_bf16_outputI13__nv_bfloat16Li128ELi8ELi8ELi256ELi7168EEvPS0_PKT_S4_)
        /*00bc*/ 	.word	0x00000000


	//----- nvinfo : EIATTR_REGCOUNT
	.align		4
.L_59:
        /*00c0*/ 	.byte	0x04, 0x2f
        /*00c2*/ 	.short	(.L_61 - .L_60)
	.align		4
.L_60:
        /*00c4*/ 	.word	index@(_Z30router_gemm_kernel_bf16_outputI13__nv_bfloat16Li128ELi8ELi9ELi256ELi7168EEvPS0_PKT_S4_)
        /*00c8*/ 	.word	0x0000007a


	//----- nvinfo : EIATTR_FRAME_SIZE
	.align		4
.L_61:
        /*00cc*/ 	.byte	0x04, 0x11
        /*00ce*/ 	.short	(.L_63 - .L_62)
	.align		4
.L_62:
        /*00d0*/ 	.word	index@(_Z30router_gemm_kernel_bf16_outputI13__nv_bfloat16Li128ELi8ELi9ELi256ELi7168EEvPS0_PKT_S4_)
        /*00d4*/ 	.word	0x00000000


	//----- nvinfo : EIATTR_REGCOUNT
	.align		4
.L_63:
        /*00d8*/ 	.byte	0x04, 0x2f
        /*00da*/ 	.short	(.L_65 - .L_64)
	.align		4
.L_64:
        /*00dc*/ 	.word	index@(_Z30router_gemm_kernel_bf16_outputI13__nv_bfloat16Li128ELi8ELi10ELi256ELi7168EEvPS0_PKT_S4_)
        /*00e0*/ 	.word	0x0000007c


	//----- nvinfo : EIATTR_FRAME_SIZE
	.align		4
.L_65:
        /*00e4*/ 	.byte	0x04, 0x11
        /*00e6*/ 	.short	(.L_67 - .L_66)
	.align		4
.L_66:
        /*00e8*/ 	.word	index@(_Z30router_gemm_kernel_bf16_outputI13__nv_bfloat16Li128ELi8ELi10ELi256ELi7168EEvPS0_PKT_S4_)
        /*00ec*/ 	.word	0x00000000


	//----- nvinfo : EIATTR_REGCOUNT
	.align		4
.L_67:
        /*00f0*/ 	.byte	0x04, 0x2f
        /*00f2*/ 	.short	(.L_69 - .L_68)
	.align		4
.L_68:
        /*00f4*/ 	.word	index@(_Z30router_gemm_kernel_bf16_outputI13__nv_bfloat16Li128ELi8ELi11ELi256ELi7168EEvPS0_PKT_S4_)
        /*00f8*/ 	.word	0x0000007e


	//----- nvinfo : EIATTR_FRAME_SIZE
	.align		4
.L_69:
        /*00fc*/ 	.byte	0x04, 0x11
        /*00fe*/ 	.short	(.L_71 - .L_70)
	.align		4
.L_70:
        /*0100*/ 	.word	index@(_Z30router_gemm_kernel_bf16_outputI13__nv_bfloat16Li128ELi8ELi11ELi256ELi7168EEvPS0_PKT_S4_)
        /*0104*/ 	.word	0x00000000


	//----- nvinfo : EIATTR_REGCOUNT
	.align		4
.L_71:
        /*0108*/ 	.byte	0x04, 0x2f
        /*010a*/ 	.short	(.L_73 - .L_72)
	.align		4
.L_72:
        /*010c*/ 	.word	index@(_Z30router_gemm_kernel_bf16_outputI13__nv_bfloat16Li128ELi8ELi12ELi256ELi7168EEvPS0_PKT_S4_)
        /*0110*/ 	.word	0x0000007e


	//----- nvinfo : EIATTR_FRAME_SIZE
	.align		4
.L_73:
        /*0114*/ 	.byte	0x04, 0x11
        /*0116*/ 	.short	(.L_75 - .L_74)
	.align		4
.L_74:
        /*0118*/ 	.word	index@(_Z30router_gemm_kernel_bf16_outputI13__nv_bfloat16Li128ELi8ELi12ELi256ELi7168EEvPS0_PKT_S4_)
        /*011c*/ 	.word	0x00000000


	//----- nvinfo : EIATTR_REGCOUNT
	.align		4
.L_75:
        /*0120*/ 	.byte	0x04, 0x2f
        /*0122*/ 	.short	(.L_77 - .L_76)
	.align		4
.L_76:
        /*0124*/ 	.word	index@(_Z30router_gemm_kernel_bf16_outputI13__nv_bfloat16Li128ELi8ELi13ELi256ELi7168EEvPS0_PKT_S4_)
        /*0128*/ 	.word	0x00000080


	//----- nvinfo : EIATTR_FRAME_SIZE
	.align		4
.L_77:
        /*012c*/ 	.byte	0x04, 0x11
        /*012e*/ 	.short	(.L_79 - .L_78)
	.align		4
.L_78:
        /*0130*/ 	.word	index@(_Z30router_gemm_kernel_bf16_outputI13__nv_bfloat16Li128ELi8ELi13ELi256ELi7168EEvPS0_PKT_S4_)
        /*0134*/ 	.word	0x00000000


	//----- nvinfo : EIATTR_REGCOUNT
	.align		4
.L_79:
        /*0138*/ 	.byte	0x04, 0x2f
        /*013a*/ 	.short	(.L_81 - .L_80)
	.align		4
.L_80:
        /*013c*/ 	.word	index@(_Z30router_gemm_kernel_bf16_outputI13__nv_bfloat16Li128ELi8ELi14ELi256ELi7168EEvPS0_PKT_S4_)
        /*0140*/ 	.word	0x00000080


	//----- nvinfo : EIATTR_FRAME_SIZE
	.align		4
.L_81:
        /*0144*/ 	.byte	0x04, 0x11
        /*0146*/ 	.short	(.L_83 - .L_82)
	.align		4
.L_82:
        /*0148*/ 	.word	index@(_Z30router_gemm_kernel_bf16_outputI13__nv_bfloat16Li128ELi8ELi14ELi256ELi7168EEvPS0_PKT_S4_)
        /*014c*/ 	.word	0x00000000


	//----- nvinfo : EIATTR_REGCOUNT
	.align		4
.L_83:
        /*0150*/ 	.byte	0x04, 0x2f
        /*0152*/ 	.short	(.L_85 - .L_84)
	.align		4
.L_84:
        /*0154*/ 	.word	index@(_Z30router_gemm_kernel_bf16_outputI13__nv_bfloat16Li128ELi8ELi15ELi256ELi7168EEvPS0_PKT_S4_)
        /*0158*/ 	.word	0x00000080


	//----- nvinfo : EIATTR_FRAME_SIZE
	.align		4
.L_85:
        /*015c*/ 	.byte	0x04, 0x11
        /*015e*/ 	.short	(.L_87 - .L_86)
	.align		4
.L_86:
        /*0160*/ 	.word	index@(_Z30router_gemm_kernel_bf16_outputI13__nv_bfloat16Li128ELi8ELi15ELi256ELi7168EEvPS0_PKT_S4_)
        /*0164*/ 	.word	0x00000000


	//----- nvinfo : EIATTR_REGCOUNT
	.align		4
.L_87:
        /*0168*/ 	.byte	0x04, 0x2f
        /*016a*/ 	.short	(.L_89 - .L_88)
	.align		4
.L_88:
        /*016c*/ 	.word	index@(_Z30router_gemm_kernel_bf16_outputI13__nv_bfloat16Li128ELi8ELi16ELi256ELi7168EEvPS0_PKT_S4_)
        /*0170*/ 	.word	0x0000007f


	//----- nvinfo : EIATTR_FRAME_SIZE
	.align		4
.L_89:
        /*0174*/ 	.byte	0x04, 0x11
        /*0176*/ 	.short	(.L_91 - .L_90)
	.align		4
.L_90:
        /*0178*/ 	.word	index@(_Z30router_gemm_kernel_bf16_outputI13__nv_bfloat16Li128ELi8ELi16ELi256ELi7168EEvPS0_PKT_S4_)
        /*017c*/ 	.word	0x00000000


	//----- nvinfo : EIATTR_REGCOUNT
	.align		4
.L_91:
        /*0180*/ 	.byte	0x04, 0x2f
        /*0182*/ 	.short	(.L_93 - .L_92)
	.align		4
.L_92:
        /*0184*/ 	.word	index@(_Z30router_gemm_kernel_bf16_outputI13__nv_bfloat16Li128ELi8ELi1ELi384ELi7168EEvPS0_PKT_S4_)
        /*0188*/ 	.word	0x00000040


	//----- nvinfo : EIATTR_FRAME_SIZE
	.align		4
.L_93:
        /*018c*/ 	.byte	0x04, 0x11
        /*018e*/ 	.short	(.L_95 - .L_94)
	.align		4
.L_94:
        /*0190*/ 	.word	index@(_Z30router_gemm_kernel_bf16_outputI13__nv_bfloat16Li128ELi8ELi1ELi384ELi7168EEvPS0_PKT_S4_)
        /*0194*/ 	.word	0x00000000


	//----- nvinfo : EIATTR_REGCOUNT
	.align		4
.L_95:
        /*0198*/ 	.byte	0x04, 0x2f
        /*019a*/ 	.short	(.L_97 - .L_96)
	.align		4
.L_96:
        /*019c*/ 	.word	index@(_Z30router_gemm_kernel_bf16_outputI13__nv_bfloat16Li128ELi8ELi2ELi384ELi7168EEvPS0_PKT_S4_)
        /*01a0*/ 	.word	0x00000060


	//----- nvinfo : EIATTR_FRAME_SIZE
	.align		4
.L_97:
        /*01a4*/ 	.byte	0x04, 0x11
        /*01a6*/ 	.short	(.L_99 - .L_98)
	.align		4
.L_98:
        /*01a8*/ 	.word	index@(_Z30router_gemm_kernel_bf16_outputI13__nv_bfloat16Li128ELi8ELi2ELi384ELi7168EEvPS0_PKT_S4_)
        /*01ac*/ 	.word	0x00000000


	//----- nvinfo : EIATTR_REGCOUNT
	.align		4
.L_99:
        /*01b0*/ 	.byte	0x04, 0x2f
        /*01b2*/ 	.short	(.L_101 - .L_100)
	.align		4
.L_100:
        /*01b4*/ 	.word	index@(_Z30router_gemm_kernel_bf16_outputI13__nv_bfloat16Li128ELi8ELi3ELi384ELi7168EEvPS0_PKT_S4_)
        /*01b8*/ 	.word	0x00000070


	//----- nvinfo : EIATTR_FRAME_SIZE
	.align		4
.L_101:
        /*01bc*/ 	.byte	0x04, 0x11
        /*01be*/ 	.short	(.L_103 - .L_102)
	.align		4
.L_102:
        /*01c0*/ 	.word	index@(_Z30router_gemm_kernel_bf16_outputI13__nv_bfloat16Li128ELi8ELi3ELi384ELi7168EEvPS0_PKT_S4_)
        /*01c4*/ 	.word	0x00000000


	//----- nvinfo : EIATTR_REGCOUNT
	.align		4
.L_103:
        /*01c8*/ 	.byte	0x04, 0x2f
        /*01ca*/ 	.short	(.L_105 - .L_104)
	.align		4
.L_104:
        /*01cc*/ 	.word	index@(_Z30router_gemm_kernel_bf16_outputI13__nv_bfloat16Li128ELi8ELi4ELi384ELi7168EEvPS0_PKT_S4_)
        /*01d0*/ 	.word	0x00000076


	//----- nvinfo : EIATTR_FRAME_SIZE
	.align		4
.L_105:
        /*01d4*/ 	.byte	0x04, 0x11
        /*01d6*/ 	.short	(.L_107 - .L_106)
	.align		4
.L_106:
        /*01d8*/ 	.word	index@(_Z30router_gemm_kernel_bf16_outputI13__nv_bfloat16Li128ELi8ELi4ELi384ELi7168EEvPS0_PKT_S4_)
        /*01dc*/ 	.word	0x00000000


	//----- nvinfo : EIATTR_REGCOUNT
	.align		4
.L_107:
        /*01e0*/ 	.byte	0x04, 0x2f
        /*01e2*/ 	.short	(.L_109 - .L_108)
	.align		4
.L_108:
        /*01e4*/ 	.word	index@(_Z30router_gemm_kernel_bf16_outputI13__nv_bfloat16Li128ELi8ELi5ELi384ELi7168EEvPS0_PKT_S4_)
        /*01e8*/ 	.word	0x00000077


	//----- nvinfo : EIATTR_FRAME_SIZE
	.align		4
.L_109:
        /*01ec*/ 	.byte	0x04, 0x11
        /*01ee*/ 	.short	(.L_111 - .L_110)
	.align		4
.L_110:
        /*01f0*/ 	.word	index@(_Z30router_gemm_kernel_bf16_outputI13__nv_bfloat16Li128ELi8ELi5ELi384ELi7168EEvPS0_PKT_S4_)
        /*01f4*/ 	.word	0x00000000


	//----- nvinfo : EIATTR_REGCOUNT
	.align		4
.L_111:
        /*01f8*/ 	.byte	0x04, 0x2f
        /*01fa*/ 	.short	(.L_113 - .L_112)
	.align		4
.L_112:
        /*01fc*/ 	.word	index@(_Z30router_gemm_kernel_bf16_outputI13__nv_bfloat16Li128ELi8ELi6ELi384ELi7168EEvPS0_PKT_S4_)
        /*0200*/ 	.word	0x00000073


	//----- nvinfo : EIATTR_FRAME_SIZE
	.align		4
.L_113:
        /*0204*/ 	.byte	0x04, 0x11
        /*0206*/ 	.short	(.L_115 - .L_114)
	.align		4
.L_114:
        /*0208*/ 	.word	index@(_Z30router_gemm_kernel_bf16_outputI13__nv_bfloat16Li128ELi8ELi6ELi384ELi7168EEvPS0_PKT_S4_)
        /*020c*/ 	.word	0x00000000


	//----- nvinfo : EIATTR_REGCOUNT
	.align		4
.L_115:
        /*0210*/ 	.byte	0x04, 0x2f
        /*0212*/ 	.short	(.L_117 - .L_116)
	.align		4
.L_116:
        /*0214*/ 	.word	index@(_Z30router_gemm_kernel_bf16_outputI13__nv_bfloat16Li128ELi8ELi7ELi384ELi7168EEvPS0_PKT_S4_)
        /*0218*/ 	.word	0x00000076


	//----- nvinfo : EIATTR_FRAME_SIZE
	.align		4
.L_117:
        /*021c*/ 	.byte	0x04, 0x11
        /*021e*/ 	.short	(.L_119 - .L_118)
	.align		4
.L_118:
        /*0220*/ 	.word	index@(_Z30router_gemm_kernel_bf16_outputI13__nv_bfloat16Li128ELi8ELi7ELi384ELi7168EEvPS0_PKT_S4_)
        /*0224*/ 	.word	0x00000000


	//----- nvinfo : EIATTR_REGCOUNT
	.align		4
.L_119:
        /*0228*/ 	.byte	0x04, 0x2f
        /*022a*/ 	.short	(.L_121 - .L_120)
	.align		4
.L_120:
        /*022c*/ 	.word	index@(_Z30router_gemm_kernel_bf16_outputI13__nv_bfloat16Li128ELi8ELi8ELi384ELi7168EEvPS0_PKT_S4_)
        /*0230*/ 	.word	0x00000078


	//----- nvinfo : EIATTR_FRAME_SIZE
	.align		4
.L_121:
        /*0234*/ 	.byte	0x04, 0x11
        /*0236*/ 	.short	(.L_123 - .L_122)
	.align		4
.L_122:
        /*0238*/ 	.word	index@(_Z30router_gemm_kernel_bf16_outputI13__nv_bfloat16Li128ELi8ELi8ELi384ELi7168EEvPS0_PKT_S4_)
        /*023c*/ 	.word	0x00000000


	//----- nvinfo : EIATTR_REGCOUNT
	.align		4
.L_123:
        /*0240*/ 	.byte	0x04, 0x2f
        /*0242*/ 	.short	(.L_125 - .L_124)
	.align		4
.L_124:
        /*0244*/ 	.word	index@(_Z30router_gemm_kernel_bf16_outputI13__nv_bfloat16Li128ELi8ELi9ELi384ELi7168EEvPS0_PKT_S4_)
        /*0248*/ 	.word	0x0000007a


	//----- nvinfo : EIATTR_FRAME_SIZE
	.align		4
.L_125:
        /*024c*/ 	.byte	0x04, 0x11
        /*024e*/ 	.short	(.L_127 - .L_126)
	.align		4
.L_126:
        /*0250*/ 	.word	index@(_Z30router_gemm_kernel_bf16_outputI13__nv_bfloat16Li128ELi8ELi9ELi384ELi7168EEvPS0_PKT_S4_)
        /*0254*/ 	.word	0x00000000


	//----- nvinfo : EIATTR_REGCOUNT
	.align		4
.L_127:
        /*0258*/ 	.byte	0x04, 0x2f
        /*025a*/ 	.short	(.L_129 - .L_128)
	.align		4
.L_128:
        /*025c*/ 	.word	index@(_Z30router_gemm_kernel_bf16_outputI13__nv_bfloat16Li128ELi8ELi10ELi384ELi7168EEvPS0_PKT_S4_)
        /*0260*/ 	.word	0x0000007c


	//----- nvinfo : EIATTR_FRAME_SIZE
	.align		4
.L_129:
        /*0264*/ 	.byte	0x04, 0x11
        /*0266*/ 	.short	(.L_131 - .L_130)
	.align		4
.L_130:
        /*0268*/ 	.word	index@(_Z30router_gemm_kernel_bf16_outputI13__nv_bfloat16Li128ELi8ELi10ELi384ELi7168EEvPS0_PKT_S4_)
        /*026c*/ 	.word	0x00000000


	//----- nvinfo : EIATTR_REGCOUNT
	.align		4
.L_131:
        /*0270*/ 	.byte	0x04, 0x2f
        /*0272*/ 	.short	(.L_133 - .L_132)
	.align		4
.L_132:
        /*0274*/ 	.word	index@(_Z30router_gemm_kernel_bf16_outputI13__nv_bfloat16Li128ELi8ELi11ELi384ELi7168EEvPS0_PKT_S4_)
        /*0278*/ 	.word	0x0000007e


	//----- nvinfo : EIATTR_FRAME_SIZE
	.align		4
.L_133:
        /*027c*/ 	.byte	0x04, 0x11
        /*027e*/ 	.short	(.L_135 - .L_134)
	.align		4
.L_134:
        /*0280*/ 	.word	index@(_Z30router_gemm_kernel_bf16_outputI13__nv_bfloat16Li128ELi8ELi11ELi384ELi7168EEvPS0_PKT_S4_)
        /*0284*/ 	.word	0x00000000


	//----- nvinfo : EIATTR_REGCOUNT
	.align		4
.L_135:
        /*0288*/ 	.byte	0x04, 0x2f
        /*028a*/ 	.short	(.L_137 - .L_136)
	.align		4
.L_136:
        /*028c*/ 	.word	index@(_Z30router_gemm_kernel_bf16_outputI13__nv_bfloat16Li128ELi8ELi12ELi384ELi7168EEvPS0_PKT_S4_)
        /*0290*/ 	.word	0x0000007e


	//----- nvinfo : EIATTR_FRAME_SIZE
	.align		4
.L_137:
        /*0294*/ 	.byte	0x04, 0x11
        /*0296*/ 	.short	(.L_139 - .L_138)
	.align		4
.L_138:
        /*0298*/ 	.word	index@(_Z30router_gemm_kernel_bf16_outputI13__nv_bfloat16Li128ELi8ELi12ELi384ELi7168EEvPS0_PKT_S4_)
        /*029c*/ 	.word	0x00000000


	//----- nvinfo : EIATTR_REGCOUNT
	.align		4
.L_139:
        /*02a0*/ 	.byte	0x04, 0x2f
        /*02a2*/ 	.short	(.L_141 - .L_140)
	.align		4
.L_140:
        /*02a4*/ 	.word	index@(_Z30router_gemm_kernel_bf16_outputI13__nv_bfloat16Li128ELi8ELi13ELi384ELi7168EEvPS0_PKT_S4_)
        /*02a8*/ 	.word	0x00000080


	//----- nvinfo : EIATTR_FRAME_SIZE
	.align		4
.L_141:
        /*02ac*/ 	.byte	0x04, 0x11
        /*02ae*/ 	.short	(.L_143 - .L_142)
	.align		4
.L_142:
        /*02b0*/ 	.word	index@(_Z30router_gemm_kernel_bf16_outputI13__nv_bfloat16Li128ELi8ELi13ELi384ELi7168EEvPS0_PKT_S4_)
        /*02b4*/ 	.word	0x00000000


	//----- nvinfo : EIATTR_REGCOUNT
	.align		4
.L_143:
        /*02b8*/ 	.byte	0x04, 0x2f
        /*02ba*/ 	.short	(.L_145 - .L_144)
	.align		4
.L_144:
        /*02bc*/ 	.word	index@(_Z30router_gemm_kernel_bf16_outputI13__nv_bfloat16Li128ELi8ELi14ELi384ELi7168EEvPS0_PKT_S4_)
        /*02c0*/ 	.word	0x00000080


	//----- nvinfo : EIATTR_FRAME_SIZE
	.align		4
.L_145:
        /*02c4*/ 	.byte	0x04, 0x11
        /*02c6*/ 	.short	(.L_147 - .L_146)
	.align		4
.L_146:
        /*02c8*/ 	.word	index@(_Z30router_gemm_kernel_bf16_outputI13__nv_bfloat16Li128ELi8ELi14ELi384ELi7168EEvPS0_PKT_S4_)
        /*02cc*/ 	.word	0x00000000


	//----- nvinfo : EIATTR_REGCOUNT
	.align		4
.L_147:
        /*02d0*/ 	.byte	0x04, 0x2f
        /*02d2*/ 	.short	(.L_149 - .L_148)
	.align		4
.L_148:
        /*02d4*/ 	.word	index@(_Z30router_gemm_kernel_bf16_outputI13__nv_bfloat16Li128ELi8ELi15ELi384ELi7168EEvPS0_PKT_S4_)
        /*02d8*/ 	.word	0x00000080


	//----- nvinfo : EIATTR_FRAME_SIZE
	.align		4
.L_149:
        /*02dc*/ 	.byte	0x04, 0x11
        /*02de*/ 	.short	(.L_151 - .L_150)
	.align		4
.L_150:
        /*02e0*/ 	.word	index@(_Z30router_gemm_kernel_bf16_outputI13__nv_bfloat16Li128ELi8ELi15ELi384ELi7168EEvPS0_PKT_S4_)
        /*02e4*/ 	.word	0x00000000


	//----- nvinfo : EIATTR_REGCOUNT
	.align		4
.L_151:
        /*02e8*/ 	.byte	0x04, 0x2f
        /*02ea*/ 	.short	(.L_153 - .L_152)
	.align		4
.L_152:
        /*02ec*/ 	.word	index@(_Z30router_gemm_kernel_bf16_outputI13__nv_bfloat16Li128ELi8ELi16ELi384ELi7168EEvPS0_PKT_S4_)
        /*02f0*/ 	.word	0x0000007f


	//----- nvinfo : EIATTR_FRAME_SIZE
	.align		4
.L_153:
        /*02f4*/ 	.byte	0x04, 0x11
        /*02f6*/ 	.short	(.L_155 - .L_154)
	.align		4
.L_154:
        /*02f8*/ 	.word	index@(_Z30router_gemm_kernel_bf16_outputI13__nv_bfloat16Li128ELi8ELi16ELi384ELi7168EEvPS0_PKT_S4_)
        /*02fc*/ 	.word	0x00000000


	//----- nvinfo : EIATTR_MIN_STACK_SIZE
	.align		4
.L_155:
        /*0300*/ 	.byte	0x04, 0x12
        /*0302*/ 	.short	(.L_157 - .L_156)
	.align		4
.L_156:
        /*0304*/ 	.word	index@(_Z30router_gemm_kernel_bf16_outputI13__nv_bfloat16Li128ELi8ELi16ELi384ELi7168EEvPS0_PKT_S4_)
        /*0308*/ 	.word	0x00000000


	//----- nvinfo : EIATTR_MIN_STACK_SIZE
	.align		4
.L_157:
        /*030c*/ 	.byte	0x04, 0x12
        /*030e*/ 	.short	(.L_159 - .L_158)
	.align		4
.L_158:
        /*0310*/ 	.word	index@(_Z30router_gemm_kernel_bf16_outputI13__nv_bfloat16Li128ELi8ELi15ELi384ELi7168EEvPS0_PKT_S4_)
        /*0314*/ 	.word	0x00000000


	//----- nvinfo : EIATTR_MIN_STACK_SIZE
	.align		4
.L_159:
        /*0318*/ 	.byte	0x04, 0x12
        /*031a*/ 	.short	(.L_161 - .L_160)
	.align		4
.L_160:
        /*031c*/ 	.word	index@(_Z30router_gemm_kernel_bf16_outputI13__nv_bfloat16Li128ELi8ELi14ELi384ELi7168EEvPS0_PKT_S4_)
        /*0320*/ 	.word	0x00000000


	//----- nvinfo : EIATTR_MIN_STACK_SIZE
	.align		4
.L_161:
        /*0324*/ 	.byte	0x04, 0x12
        /*0326*/ 	.short	(.L_163 - .L_162)
	.align		4
.L_162:
        /*0328*/ 	.word	index@(_Z30router_gemm_kernel_bf16_outputI13__nv_bfloat16Li128ELi8ELi13ELi384ELi7168EEvPS0_PKT_S4_)
        /*032c*/ 	.word	0x00000000


	//----- nvinfo : EIATTR_MIN_STACK_SIZE
	.align		4
.L_163:
        /*0330*/ 	.byte	0x04, 0x12
        /*0332*/ 	.short	(.L_165 - .L_164)
	.align		4
.L_164:
        /*0334*/ 	.word	index@(_Z30router_gemm_kernel_bf16_outputI13__nv_bfloat16Li128ELi8ELi12ELi384ELi7168EEvPS0_PKT_S4_)
        /*0338*/ 	.word	0x00000000


	//----- nvinfo : EIATTR_MIN_STACK_SIZE
	.align		4
.L_165:
        /*033c*/ 	.byte	0x04, 0x12
        /*033e*/ 	.short	(.L_167 - .L_166)
	.align		4
.L_166:
        /*0340*/ 	.word	index@(_Z30router_gemm_kernel_bf16_outputI13__nv_bfloat16Li128ELi8ELi11ELi384ELi7168EEvPS0_PKT_S4_)
        /*0344*/ 	.word	0x00000000


	//----- nvinfo : EIATTR_MIN_STACK_SIZE
	.align		4
.L_167:
        /*0348*/ 	.byte	0x04, 0x12
        /*034a*/ 	.short	(.L_169 - .L_168)
	.align		4
.L_168:
        /*034c*/ 	.word	index@(_Z30router_gemm_kernel_bf16_outputI13__nv_bfloat16Li128ELi8ELi10ELi384ELi7168EEvPS0_PKT_S4_)
        /*0350*/ 	.word	0x00000000


	//----- nvinfo : EIATTR_MIN_STACK_SIZE
	.align		4
.L_169:
        /*0354*/ 	.byte	0x04, 0x12
        /*0356*/ 	.short	(.L_171 - .L_170)
	.align		4
.L_170:
        /*0358*/ 	.word	index@(_Z30router_gemm_kernel_bf16_outputI13__nv_bfloat16Li128ELi8ELi9ELi384ELi7168EEvPS0_PKT_S4_)
        /*035c*/ 	.word	0x00000000


	//----- nvinfo : EIATTR_MIN_STACK_SIZE
	.align		4
.L_171:
        /*0360*/ 	.byte	0x04, 0x12
        /*0362*/ 	.short	(.L_173 - .L_172)
	.align		4
.L_172:
        /*0364*/ 	.word	index@(_Z30router_gemm_kernel_bf16_outputI13__nv_bfloat16Li128ELi8ELi8ELi384ELi7168EEvPS0_PKT_S4_)
        /*0368*/ 	.word	0x00000000


	//----- nvinfo : EIATTR_MIN_STACK_SIZE
	.align		4
.L_173:
        /*036c*/ 	.byte	0x04, 0x12
        /*036e*/ 	.short	(.L_175 - .L_174)
	.align		4
.L_174:
        /*0370*/ 	.word	index@(_Z30router_gemm_kernel_bf16_outputI13__nv_bfloat16Li128ELi8ELi7ELi384ELi7168EEvPS0_PKT_S4_)
        /*0374*/ 	.word	0x00000000


	//----- nvinfo : EIATTR_MIN_STACK_SIZE
	.align		4
.L_175:
        /*0378*/ 	.byte	0x04, 0x12
        /*037a*/ 	.short	(.L_177 - .L_176)
	.align		4
.L_176:
        /*037c*/ 	.word	index@(_Z30router_gemm_kernel_bf16_outputI13__nv_bfloat16Li128ELi8ELi6ELi384ELi7168EEvPS0_PKT_S4_)
        /*0380*/ 	.word	0x00000000


	//----- nvinfo : EIATTR_MIN_STACK_SIZE
	.align		4
.L_177:
        /*0384*/ 	.byte	0x04, 0x12
        /*0386*/ 	.short	(.L_179 - .L_178)
	.align		4
.L_178:
        /*0388*/ 	.word	index@(_Z30router_gemm_kernel_bf16_outputI13__nv_bfloat16Li128ELi8ELi5ELi384ELi7168EEvPS0_PKT_S4_)
        /*038c*/ 	.word	0x00000000


	//----- nvinfo : EIATTR_MIN_STACK_SIZE
	.align		4
.L_179:
        /*0390*/ 	.byte	0x04, 0x12
        /*0392*/ 	.short	(.L_181 - .L_180)
	.align		4
.L_180:
        /*0394*/ 	.word	index@(_Z30router_gemm_kernel_bf16_outputI13__nv_bfloat16Li128ELi8ELi4ELi384ELi7168EEvPS0_PKT_S4_)
        /*0398*/ 	.word	0x00000000


	//----- nvinfo : EIATTR_MIN_STACK_SIZE
	.align		4
.L_181:
        /*039c*/ 	.byte	0x04, 0x12
        /*039e*/ 	.short	(.L_183 - .L_182)
	.align		4
.L_182:
        /*03a0*/ 	.word	index@(_Z30router_gemm_kernel_bf16_outputI13__nv_bfloat16Li128ELi8ELi3ELi384ELi7168EEvPS0_PKT_S4_)
        /*03a4*/ 	.word	0x00000000


	//----- nvinfo : EIATTR_MIN_STACK_SIZE
	.align		4
.L_183:
        /*03a8*/ 	.byte	0x04, 0x12
        /*03aa*/ 	.short	(.L_185 - .L_184)
	.align		4
.L_184:
        /*03ac*/ 	.word	index@(_Z30router_gemm_kernel_bf16_outputI13__nv_bfloat16Li128ELi8ELi2ELi384ELi7168EEvPS0_PKT_S4_)
        /*03b0*/ 	.word	0x00000000


	//----- nvinfo : EIATTR_MIN_STACK_SIZE
	.align		4
.L_185:
        /*03b4*/ 	.byte	0x04, 0x12
        /*03b6*/ 	.short	(.L_187 - .L_186)
	.align		4
.L_186:
        /*03b8*/ 	.word	index@(_Z30router_gemm_kernel_bf16_outputI13__nv_bfloat16Li128ELi8ELi1ELi384ELi7168EEvPS0_PKT_S4_)
        /*03bc*/ 	.word	0x00000000


	//----- nvinfo : EIATTR_MIN_STACK_SIZE
	.align		4
.L_187:
        /*03c0*/ 	.byte	0x04, 0x12
        /*03c2*/ 	.short	(.L_189 - .L_188)
	.align		4
.L_188:
        /*03c4*/ 	.word	index@(_Z30router_gemm_kernel_bf16_outputI13__nv_bfloat16Li128ELi8ELi16ELi256ELi7168EEvPS0_PKT_S4_)
        /*03c8*/ 	.word	0x00000000


	//----- nvinfo : EIATTR_MIN_STACK_SIZE
	.align		4
.L_189:
        /*03cc*/ 	.byte	0x04, 0x12
        /*03ce*/ 	.short	(.L_191 - .L_190)
	.align		4
.L_190:
        /*03d0*/ 	.word	index@(_Z30router_gemm_kernel_bf16_outputI13__nv_bfloat16Li128ELi8ELi15ELi256ELi7168EEvPS0_PKT_S4_)
        /*03d4*/ 	.word	0x00000000


	//----- nvinfo : EIATTR_MIN_STACK_SIZE
	.align		4
.L_191:
        /*03d8*/ 	.byte	0x04, 0x12
        /*03da*/ 	.short	(.L_193 - .L_192)
	.align		4
.L_192:
        /*03dc*/ 	.word	index@(_Z30router_gemm_kernel_bf16_outputI13__nv_bfloat16Li128ELi8ELi14ELi256ELi7168EEvPS0_PKT_S4_)
        /*03e0*/ 	.word	0x00000000


	//----- nvinfo : EIATTR_MIN_STACK_SIZE
	.align		4
.L_193:
        /*03e4*/ 	.byte	0x04, 0x12
        /*03e6*/ 	.short	(.L_195 - .L_194)
	.align		4
.L_194:
        /*03e8*/ 	.word	index@(_Z30router_gemm_kernel_bf16_outputI13__nv_bfloat16Li128ELi8ELi13ELi256ELi7168EEvPS0_PKT_S4_)
        /*03ec*/ 	.word	0x00000000


	//----- nvinfo : EIATTR_MIN_STACK_SIZE
	.align		4
.L_195:
        /*03f0*/ 	.byte	0x04, 0x12
        /*03f2*/ 	.short	(.L_197 - .L_196)
	.align		4
.L_196:
        /*03f4*/ 	.word	index@(_Z30router_gemm_kernel_bf16_outputI13__nv_bfloat16Li128ELi8ELi12ELi256ELi7168EEvPS0_PKT_S4_)
        /*03f8*/ 	.word	0x00000000


	//----- nvinfo : EIATTR_MIN_STACK_SIZE
	.align		4
.L_197:
        /*03fc*/ 	.byte	0x04, 0x12
        /*03fe*/ 	.short	(.L_199 - .L_198)
	.align		4
.L_198:
        /*0400*/ 	.word	index@(_Z30router_gemm_kernel_bf16_outputI13__nv_bfloat16Li128ELi8ELi11ELi256ELi7168EEvPS0_PKT_S4_)
        /*0404*/ 	.word	0x00000000


	//----- nvinfo : EIATTR_MIN_STACK_SIZE
	.align		4
.L_199:
        /*0408*/ 	.byte	0x04, 0x12
        /*040a*/ 	.short	(.L_201 - .L_200)
	.align		4
.L_200:
        /*040c*/ 	.word	index@(_Z30router_gemm_kernel_bf16_outputI13__nv_bfloat16Li128ELi8ELi10ELi256ELi7168EEvPS0_PKT_S4_)
        /*0410*/ 	.word	0x00000000


	//----- nvinfo : EIATTR_MIN_STACK_SIZE
	.align		4
.L_201:
        /*0414*/ 	.byte	0x04, 0x12
        /*0416*/ 	.short	(.L_203 - .L_202)
	.align		4
.L_202:
        /*0418*/ 	.word	index@(_Z30router_gemm_kernel_bf16_outputI13__nv_bfloat16Li128ELi8ELi9ELi256ELi7168EEvPS0_PKT_S4_)
        /*041c*/ 	.word	0x00000000


	//----- nvinfo : EIATTR_MIN_STACK_SIZE
	.align		4
.L_203:
        /*0420*/ 	.byte	0x04, 0x12
        /*0422*/ 	.short	(.L_205 - .L_204)
	.align		4
.L_204:
        /*0424*/ 	.word	index@(_Z30router_gemm_kernel_bf16_outputI13__nv_bfloat16Li128ELi8ELi8ELi256ELi7168EEvPS0_PKT_S4_)
        /*0428*/ 	.word	0x00000000


	//----- nvinfo : EIATTR_MIN_STACK_SIZE
	.align		4
.L_205:
        /*042c*/ 	.byte	0x04, 0x12
        /*042e*/ 	.short	(.L_207 - .L_206)
	.align		4
.L_206:
        /*0430*/ 	.word	index@(_Z30router_gemm_kernel_bf16_outputI13__nv_bfloat16Li128ELi8ELi7ELi256ELi7168EEvPS0_PKT_S4_)
        /*0434*/ 	.word	0x00000000


	//----- nvinfo : EIATTR_MIN_STACK_SIZE
	.align		4
.L_207:
        /*0438*/ 	.byte	0x04, 0x12
        /*043a*/ 	.short	(.L_209 - .L_208)
	.align		4
.L_208:
        /*043c*/ 	.word	index@(_Z30router_gemm_kernel_bf16_outputI13__nv_bfloat16Li128ELi8ELi6ELi256ELi7168EEvPS0_PKT_S4_)
        /*0440*/ 	.word	0x00000000


	//----- nvinfo : EIATTR_MIN_STACK_SIZE
	.align		4
.L_209:
        /*0444*/ 	.byte	0x04, 0x12
        /*0446*/ 	.short	(.L_211 - .L_210)
	.align		4
.L_210:
        /*0448*/ 	.word	index@(_Z30router_gemm_kernel_bf16_outputI13__nv_bfloat16Li128ELi8ELi5ELi256ELi7168EEvPS0_PKT_S4_)
        /*044c*/ 	.word	0x00000000


	//----- nvinfo : EIATTR_MIN_STACK_SIZE
	.align		4
.L_211:
        /*0450*/ 	.byte	0x04, 0x12
        /*0452*/ 	.short	(.L_213 - .L_212)
	.align		4
.L_212:
        /*0454*/ 	.word	index@(_Z30router_gemm_kernel_bf16_outputI13__nv_bfloat16Li128ELi8ELi4ELi256ELi7168EEvPS0_PKT_S4_)
        /*0458*/ 	.word	0x00000000


	//----- nvinfo : EIATTR_MIN_STACK_SIZE
	.align		4
.L_213:
        /*045c*/ 	.byte	0x04, 0x12
        /*045e*/ 	.short	(.L_215 - .L_214)
	.align		4
.L_214:
        /*0460*/ 	.word	index@(_Z30router_gemm_kernel_bf16_outputI13__nv_bfloat16Li128ELi8ELi3ELi256ELi7168EEvPS0_PKT_S4_)
        /*0464*/ 	.word	0x00000000


	//----- nvinfo : EIATTR_MIN_STACK_SIZE
	.align		4
.L_215:
        /*0468*/ 	.byte	0x04, 0x12
        /*046a*/ 	.short	(.L_217 - .L_216)
	.align		4
.L_216:
        /*046c*/ 	.word	index@(_Z30router_gemm_kernel_bf16_outputI13__nv_bfloat16Li128ELi8ELi2ELi256ELi7168EEvPS0_PKT_S4_)
        /*0470*/ 	.word	0x00000000


	//----- nvinfo : EIATTR_MIN_STACK_SIZE
	.align		4
.L_217:
        /*0474*/ 	.byte	0x04, 0x12
        /*0476*/ 	.short	(.L_219 - .L_218)
	.align		4
.L_218:
        /*0478*/ 	.word	index@(_Z30router_gemm_kernel_bf16_outputI13__nv_bfloat16Li128ELi8ELi1ELi256ELi7168EEvPS0_PKT_S4_)
        /*047c*/ 	.word	0x00000000
.L_219:


//--------------------- .nv.info._Z30router_gemm_kernel_bf16_outputI13__nv_bfloat16Li128ELi8ELi16ELi384ELi7168EEvPS0_PKT_S4_ --------------------------
	.section	.nv.info._Z30router_gemm_kernel_bf16_outputI13__nv_bfloat16Li128ELi8ELi16ELi384ELi7168EEvPS0_PKT_S4_,"",@"SHT_CUDA_INFO"
	.sectionflags	@""
	.align	4


	//----- nvinfo : EIATTR_CUDA_API_VERSION
	.align		4
        /*0000*/ 	.byte	0x04, 0x37
        /*0002*/ 	.short	(.L_221 - .L_220)
.L_220:
        /*0004*/ 	.word	0x00000082


	//----- nvinfo : EIATTR_SW2861232_WAR
	.align		4
.L_221:
        /*0008*/ 	.byte	0x01, 0x35
	.zero		2


	//----- nvinfo : EIATTR_PARAM_CBANK
	.align		4
        /*000c*/ 	.byte	0x04, 0x0a
        /*000e*/ 	.short	(.L_223 - .L_222)
	.align		4
.L_222:
        /*0010*/ 	.word	index@(.nv.constant0._Z30router_gemm_kernel_bf16_outputI13__nv_bfloat16Li128ELi8ELi16ELi384ELi7168EEvPS0_PKT_S4_)
        /*0014*/ 	.short	0x0160
        /*0016*/ 	.short	0x0018


	//----- nvinfo : EIATTR_CBANK_PARAM_SIZE
	.align		4
.L_223:
        /*0018*/ 	.byte	0x03, 0x19
        /*001a*/ 	.short	0x0018


	//----- nvinfo : EIATTR_KPARAM_INFO
	.align		4
        /*001c*/ 	.byte	0x04, 0x17
        /*001e*/ 	.short	(.L_225 - .L_224)
.L_224:
        /*0020*/ 	.word	0x00000000
        /*0024*/ 	.short	0x0002
        /*0026*/ 	.short	0x0010
        /*0028*/ 	.byte	0x00, 0xf0, 0x21, 0x00


	//----- nvinfo : EIATTR_KPARAM_INFO
	.align		4
.L_225:
        /*002c*/ 	.byte	0x04, 0x17
        /*002e*/ 	.short	(.L_227 - .L_226)
.L_226:
        /*0030*/ 	.word	0x00000000
        /*0034*/ 	.short	0x0001
        /*0036*/ 	.short	0x0008
        /*0038*/ 	.byte	0x00, 0xf0, 0x21, 0x00


	//----- nvinfo : EIATTR_KPARAM_INFO
	.align		4
.L_227:
        /*003c*/ 	.byte	0x04, 0x17
        /*003e*/ 	.short	(.L_229 - .L_228)
.L_228:
        /*0040*/ 	.word	0x00000000
        /*0044*/ 	.short	0x0000
        /*0046*/ 	.short	0x0000
        /*0048*/ 	.byte	0x00, 0xf0, 0x21, 0x00


	//----- nvinfo : EIATTR_MAXREG_COUNT
	.align		4
.L_229:
        /*004c*/ 	.byte	0x03, 0x1b
        /*004e*/ 	.short	0x00ff


	//----- nvinfo : EIATTR_NUM_BARRIERS
	.align		4
        /*0050*/ 	.byte	0x02, 0x4c
        /*0052*/ 	.byte	0x01
	.zero		1


	//----- nvinfo : EIATTR_MERCURY_ISA_VERSION
	.align		4
        /*0054*/ 	.byte	0x03, 0x5f
        /*0056*/ 	.short	0x0000


	//----- nvinfo : EIATTR_COOP_GROUP_MASK_REGIDS
	.align		4
        /*0058*/ 	.byte	0x04, 0x29
        /*005a*/ 	.short	(.L_231 - .L_230)


	//   ....[0]....
.L_230:
        /*005c*/ 	.word	0xffffffff


	//   ....[1]....
        /*0060*/ 	.word	0xffffffff


	//   ....[2]....
        /*0064*/ 	.word	0xffffffff


	//   ....[3]....
        /*0068*/ 	.word	0xffffffff


	//   ....[4]....
        /*006c*/ 	.word	0xffffffff


	//   ....[5]....
        /*0070*/ 	.word	0xffffffff


	//   ....[6]....
        /*0074*/ 	.word	0xffffffff


	//   ....[7]....
        /*0078*/ 	.word	0xffffffff


	//   ....[8]....
        /*007c*/ 	.word	0xffffffff


	//   ....[9]....
        /*0080*/ 	.word	0xffffffff


	//   ....[10]....
        /*0084*/ 	.word	0xffffffff


	//   ....[11]....
        /*0088*/ 	.word	0xffffffff


	//   ....[12]....
        /*008c*/ 	.word	0xffffffff


	//   ....[13]....
        /*0090*/ 	.word	0xffffffff


	//   ....[14]....
        /*0094*/ 	.word	0xffffffff


	//   ....[15]....
        /*0098*/ 	.word	0xffffffff


	//   ....[16]....
        /*009c*/ 	.word	0xffffffff


	//   ....[17]....
        /*00a0*/ 	.word	0xffffffff


	//   ....[18]....
        /*00a4*/ 	.word	0xffffffff


	//   ....[19]....
        /*00a8*/ 	.word	0xffffffff


	//   ....[20]....
        /*00ac*/ 	.word	0xffffffff


	//   ....[21]....
        /*00b0*/ 	.word	0xffffffff


	//   ....[22]....
        /*00b4*/ 	.word	0xffffffff


	//   ....[23]....
        /*00b8*/ 	.word	0xffffffff


	//   ....[24]....
        /*00bc*/ 	.word	0xffffffff


	//   ....[25]....
        /*00c0*/ 	.word	0xffffffff


	//   ....[26]....
        /*00c4*/ 	.word	0xffffffff


	//   ....[27]....
        /*00c8*/ 	.word	0xffffffff


	//   ....[28]....
        /*00cc*/ 	.word	0xffffffff


	//   ....[29]....
        /*00d0*/ 	.word	0xffffffff


	//   ....[30]....
        /*00d4*/ 	.word	0xffffffff


	//   ....[31]....
        /*00d8*/ 	.word	0xffffffff


	//   ....[32]....
        /*00dc*/ 	.word	0xffffffff


	//   ....[33]....
        /*00e0*/ 	.word	0xffffffff


	//   ....[34]....
        /*00e4*/ 	.word	0xffffffff


	//   ....[35]....
        /*00e8*/ 	.word	0xffffffff


	//   ....[36]....
        /*00ec*/ 	.word	0xffffffff


	//   ....[37]....
        /*00f0*/ 	.word	0xffffffff


	//   ....[38]....
        /*00f4*/ 	.word	0xffffffff


	//   ....[39]....
        /*00f8*/ 	.word	0xffffffff


	//   ....[40]....
        /*00fc*/ 	.word	0xffffffff


	//   ....[41]....
        /*0100*/ 	.word	0xffffffff


	//   ....[42]....
        /*0104*/ 	.word	0xffffffff


	//   ....[43]....
        /*0108*/ 	.word	0xffffffff


	//   ....[44]....
        /*010c*/ 	.word	0xffffffff


	//   ....[45]....
        /*0110*/ 	.word	0xffffffff


	//   ....[46]....
        /*0114*/ 	.word	0xffffffff


	//   ....[47]....
        /*0118*/ 	.word	0xffffffff


	//   ....[48]....
        /*011c*/ 	.word	0xffffffff


	//   ....[49]....
        /*0120*/ 	.word	0xffffffff


	//   ....[50]....
        /*0124*/ 	.word	0xffffffff


	//   ....[51]....
        /*0128*/ 	.word	0xffffffff


	//   ....[52]....
        /*012c*/ 	.word	0xffffffff


	//   ....[53]....
        /*0130*/ 	.word	0xffffffff


	//   ....[54]....
        /*0134*/ 	.word	0xffffffff


	//   ....[55]....
        /*0138*/ 	.word	0xffffffff


	//   ....[56]....
        /*013c*/ 	.word	0xffffffff


	//   ....[57]....
        /*0140*/ 	.word	0xffffffff


	//   ....[58]....
        /*0144*/ 	.word	0xffffffff


	//   ....[59]....
        /*0148*/ 	.word	0xffffffff


	//   ....[60]....
        /*014c*/ 	.word	0xffffffff


	//   ....[61]....
        /*0150*/ 	.word	0xffffffff


	//   ....[62]....
        /*0154*/ 	.word	0xffffffff


	//   ....[63]....
        /*0158*/ 	.word	0xffffffff


	//   ....[64]....
        /*015c*/ 	.word	0xffffffff


	//   ....[65]....
        /*0160*/ 	.word	0xffffffff


	//   ....[66]....
        /*0164*/ 	.word	0xffffffff


	//   ....[67]....
        /*0168*/ 	.word	0xffffffff


	//   ....[68]....
        /*016c*/ 	.word	0xffffffff


	//   ....[69]....
        /*0170*/ 	.word	0xffffffff


	//   ....[70]....
        /*0174*/ 	.word	0xffffffff


	//   ....[71]....
        /*0178*/ 	.word	0xffffffff


	//   ....[72]....
        /*017c*/ 	.word	0xffffffff


	//   ....[73]....
        /*0180*/ 	.word	0xffffffff


	//   ....[74]....
        /*0184*/ 	.word	0xffffffff


	//   ....[75]....
        /*0188*/ 	.word	0xffffffff


	//   ....[76]....
        /*018c*/ 	.word	0xffffffff


	//   ....[77]....
        /*0190*/ 	.word	0xffffffff


	//   ....[78]....
        /*0194*/ 	.word	0xffffffff


	//   ....[79]....
        /*0198*/ 	.word	0xffffffff


	//----- nvinfo : EIATTR_COOP_GROUP_INSTR_OFFSETS
	.align		4
.L_231:
        /*019c*/ 	.byte	0x04, 0x28
        /*019e*/ 	.short	(.L_233 - .L_232)


	//   ....[0]....
.L_232:
        /*01a0*/ 	.word	0x00006630


	//   ....[1]....
        /*01a4*/ 	.word	0x00006840


	//   ....[2]....
        /*01a8*/ 	.word	0x00006a50


	//   ....[3]....
        /*01ac*/ 	.word	0x00006c30


	//   ....[4]....
        /*01b0*/ 	.word	0x00006ce0


	//   ....[5]....
        /*01b4*/ 	.word	0x00006e90


	//   ....[6]....
        /*01b8*/ 	.word	0x000070b0


	//   ....[7]....
        /*01bc*/ 	.word	0x00007cf0


	//   ....[8]....
        /*01c0*/ 	.word	0x00007d10


	//   ....[9]....
        /*01c4*/ 	.word	0x00007d20


	//   ....[10]....
        /*01c8*/ 	.word	0x00007d30


	//   ....[11]....
        /*01cc*/ 	.word	0x00007d40


	//   ....[12]....
        /*01d0*/ 	.word	0x00007d50


	//   ....[13]....
        /*01d4*/ 	.word	0x00007d60


	//   ....[14]....
        /*01d8*/ 	.word	0x00007d70


	//   ....[15]....
        /*01dc*/ 	.word	0x00007d80


	//   ....[16]....
        /*01e0*/ 	.word	0x00007d90


	//   ....[17]....
        /*01e4*/ 	.word	0x00007da0


	//   ....[18]....
        /*01e8*/ 	.word	0x00007db0


	//   ....[19]....
        /*01ec*/ 	.word	0x00007dc0


	//   ....[20]....
        /*01f0*/ 	.word	0x00007dd0


	//   ....[21]....
        /*01f4*/ 	.word	0x00007ec0


	//   ....[22]....
        /*01f8*/ 	.word	0x00007ed0


	//   ....[23]....
        /*01fc*/ 	.word	0x00007ee0


	//   ....[24]....
        /*0200*/ 	.word	0x00007ef0


	//   ....[25]....
        /*0204*/ 	.word	0x00007f00


	//   ....[26]....
        /*0208*/ 	.word	0x00007f10


	//   ....[27]....
        /*020c*/ 	.word	0x00007f20


	//   ....[28]....
        /*0210*/ 	.word	0x00007f30


	//   ....[29]....
        /*0214*/ 	.word	0x00007f40


	//   ....[30]....
        /*0218*/ 	.word	0x00007f50


	//   ....[31]....
        /*021c*/ 	.word	0x00007f60


	//   ....[32]....
        /*0220*/ 	.word	0x00007f70


	//   ....[33]....
        /*0224*/ 	.word	0x00007f80


	//   ....[34]....
        /*0228*/ 	.word	0x00007f90


	//   ....[35]....
        /*022c*/ 	.word	0x00007fa0


	//   ....[36]....
        /*0230*/ 	.word	0x000080a0


	//   ....[37]....
        /*0234*/ 	.word	0x000080b0


	//   ....[38]....
        /*0238*/ 	.word	0x000080c0


	//   ....[39]....
        /*023c*/ 	.word	0x000080d0


	//   ....[40]....
        /*0240*/ 	.word	0x000080e0


	//   ....[41]....
        /*0244*/ 	.word	0x000080f0


	//   ....[42]....
        /*0248*/ 	.word	0x00008100


	//   ....[43]....
        /*024c*/ 	.word	0x00008110


	//   ....[44]....
        /*0250*/ 	.word	0x00008120


	//   ....[45]....
        /*0254*/ 	.word	0x00008130


	//   ....[46]....
        /*0258*/ 	.word	0x00008140


	//   ....[47]....
        /*025c*/ 	.word	0x00008150


	//   ....[48]....
        /*0260*/ 	.word	0x00008160


	//   ....[49]....
        /*0264*/ 	.word	0x00008170


	//   ....[50]....
        /*0268*/ 	.word	0x00008180


	//   ....[51]....
        /*026c*/ 	.word	0x00008280


	//   ....[52]....
        /*0270*/ 	.word	0x00008290


	//   ....[53]....
        /*0274*/ 	.word	0x000082a0


	//   ....[54]....
        /*0278*/ 	.word	0x000082b0


	//   ....[55]....
        /*027c*/ 	.word	0x000082c0


	//   ....[56]....
        /*0280*/ 	.word	0x000082d0


	//   ....[57]....
        /*0284*/ 	.word	0x000082e0


	//   ....[58]....
        /*0288*/ 	.word	0x000082f0


	//   ....[59]....
        /*028c*/ 	.word	0x00008300


	//   ....[60]....
        /*0290*/ 	.word	0x00008310


	//   ....[61]....
        /*0294*/ 	.word	0x00008320


	//   ....[62]....
        /*0298*/ 	.word	0x00008330


	//   ....[63]....
        /*029c*/ 	.word	0x00008340


	//   ....[64]....
        /*02a0*/ 	.word	0x00008350


	//   ....[65]....
        /*02a4*/ 	.word	0x00008360


	//   ....[66]....
        /*02a8*/ 	.word	0x00008450


	//   ....[67]....
        /*02ac*/ 	.word	0x00008470


	//   ....[68]....
        /*02b0*/ 	.word	0x00008480


	//   ....[69]....
        /*02b4*/ 	.word	0x00008490


	//   ....[70]....
        /*02b8*/ 	.word	0x000084a0


	//   ....[71]....
        /*02bc*/ 	.word	0x000084b0


	//   ....[72]....
        /*02c0*/ 	.word	0x000084c0


	//   ....[73]....
        /*02c4*/ 	.word	0x000084d0


	//   ....[74]....
        /*02c8*/ 	.word	0x000084e0


	//   ....[75]....
        /*02cc*/ 	.word	0x000084f0


	//   ....[76]....
        /*02d0*/ 	.word	0x00008500


	//   ....[77]....
        /*02d4*/ 	.word	0x00008510


	//   ....[78]....
        /*02d8*/ 	.word	0x00008520


	//   ....[79]....
        /*02dc*/ 	.word	0x00008530


	//----- nvinfo : EIATTR_EXIT_INSTR_OFFSETS
	.align		4
.L_233:
        /*02e0*/ 	.byte	0x04, 0x1c
        /*02e2*/ 	.short	(.L_235 - .L_234)


	//   ....[0]....
.L_234:
        /*02e4*/ 	.word	0x00008720


	//   ....[1]....
        /*02e8*/ 	.word	0x00008e90


	//----- nvinfo : EIATTR_MAX_THREADS
	.align		4
.L_235:
        /*02ec*/ 	.byte	0x04, 0x05
        /*02ee*/ 	.short	(.L_237 - .L_236)
.L_236:
        /*02f0*/ 	.word	0x00000080
        /*02f4*/ 	.word	0x00000001
        /*02f8*/ 	.word	0x00000001
.L_237:


//--------------------- .nv.info._Z30router_gemm_kernel_bf16_outputI13__nv_bfloat16Li128ELi8ELi15ELi384ELi7168EEvPS0_PKT_S4_ --------------------------
	.section	.nv.info._Z30router_gemm_kernel_bf16_outputI13__nv_bfloat16Li128ELi8ELi15ELi384ELi7168EEvPS0_PKT_S4_,"",@"SHT_CUDA_INFO"
	.sectionflags	@""
	.align	4


	//----- nvinfo : EIATTR_CUDA_API_VERSION
	.align		4
        /*0000*/ 	.byte	0x04, 0x37
        /*0002*/ 	.short	(.L_239 - .L_238)
.L_238:
        /*0004*/ 	.word	0x00000082


	//----- nvinfo : EIATTR_SW2861232_WAR
	.align		4
.L_239:
        /*0008*/ 	.byte	0x01, 0x35
	.zero		2


	//----- nvinfo : EIATTR_PARAM_CBANK
	.align		4
        /*000c*/ 	.byte	0x04, 0x0a
        /*000e*/ 	.short	(.L_241 - .L_240)
	.align		4
.L_240:
        /*0010*/ 	.word	index@(.nv.constant0._Z30router_gemm_kernel_bf16_outputI13__nv_bfloat16Li128ELi8ELi15ELi384ELi7168EEvPS0_PKT_S4_)
        /*0014*/ 	.short	0x0160
        /*0016*/ 	.short	0x0018


	//----- nvinfo : EIATTR_CBANK_PARAM_SIZE
	.align		4
.L_241:
        /*0018*/ 	.byte	0x03, 0x19
        /*001a*/ 	.short	0x0018


	//----- nvinfo : EIATTR_KPARAM_INFO
	.align		4
        /*001c*/ 	.byte	0x04, 0x17
        /*001e*/ 	.short	(.L_243 - .L_242)
.L_242:
        /*0020*/ 	.word	0x00000000
        /*0024*/ 	.short	0x0002
        /*0026*/ 	.short	0x0010
        /*0028*/ 	.byte	0x00, 0xf0, 0x21, 0x00


	//----- nvinfo : EIATTR_KPARAM_INFO
	.align		4
.L_243:
        /*002c*/ 	.byte	0x04, 0x17
        /*002e*/ 	.short	(.L_245 - .L_244)
.L_244:
        /*0030*/ 	.word	0x00000000
        /*0034*/ 	.short	0x0001
        /*0036*/ 	.short	0x0008
        /*0038*/ 	.byte	0x00, 0xf0, 0x21, 0x00


	//----- nvinfo : EIATTR_KPARAM_INFO
	.align		4
.L_245:
        /*003c*/ 	.byte	0x04, 0x17
        /*003e*/ 	.short	(.L_247 - .L_246)
.L_246:
        /*0040*/ 	.word	0x00000000
        /*0044*/ 	.short	0x0000
        /*0046*/ 	.short	0x0000
        /*0048*/ 	.byte	0x00, 0xf0, 0x21, 0x00


	//----- nvinfo : EIATTR_MAXREG_COUNT
	.align		4
.L_247:
        /*004c*/ 	.byte	0x03, 0x1b
        /*004e*/ 	.short	0x00ff


	//----- nvinfo : EIATTR_NUM_BARRIERS
	.align		4
        /*0050*/ 	.byte	0x02, 0x4c
        /*0052*/ 	.byte	0x01
	.zero		1


	//----- nvinfo : EIATTR_MERCURY_ISA_VERSION
	.align		4
        /*0054*/ 	.byte	0x03, 0x5f
        /*0056*/ 	.short	0x0000


	//----- nvinfo : EIATTR_COOP_GROUP_MASK_REGIDS
	.align		4
        /*0058*/ 	.byte	0x04, 0x29
        /*005a*/ 	.short	(.L_249 - .L_248)


	//   ....[0]....
.L_248:
        /*005c*/ 	.word	0xffffffff


	//   ....[1]....
        /*0060*/ 	.word	0xffffffff


	//   ....[2]....
        /*0064*/ 	.word	0xffffffff


	//   ....[3]....
        /*0068*/ 	.word	0xffffffff


	//   ....[4]....
        /*006c*/ 	.word	0xffffffff


	//   ....[5]....
        /*0070*/ 	.word	0xffffffff


	//   ....[6]....
        /*0074*/ 	.word	0xffffffff


	//   ....[7]....
        /*0078*/ 	.word	0xffffffff


	//   ....[8]....
        /*007c*/ 	.word	0xffffffff


	//   ....[9]....
        /*0080*/ 	.word	0xffffffff


	//   ....[10]....
        /*0084*/ 	.word	0xffffffff


	//   ....[11]....
        /*0088*/ 	.word	0xffffffff


	//   ....[12]....
        /*008c*/ 	.word	0xffffffff


	//   ....[13]....
        /*0090*/ 	.word	0xffffffff


	//   ....[14]....
        /*0094*/ 	.word	0xffffffff


	//   ....[15]....
        /*0098*/ 	.word	0xffffffff


	//   ....[16]....
        /*009c*/ 	.word	0xffffffff


	//   ....[17]....
        /*00a0*/ 	.word	0xffffffff


	//   ....[18]....
        /*00a4*/ 	.word	0xffffffff


	//   ....[19]....
        /*00a8*/ 	.word	0xffffffff


	//   ....[20]....
        /*00ac*/ 	.word	0xffffffff


	//   ....[21]....
        /*00b0*/ 	.word	0xffffffff


	//   ....[22]....
        /*00b4*/ 	.word	0xffffffff


	//   ....[23]....
        /*00b8*/ 	.word	0xffffffff


	//   ....[24]....
        /*00bc*/ 	.word	0xffffffff


	//   ....[25]....
        /*00c0*/ 	.word	0xffffffff


	//   ....[26]....
        /*00c4*/ 	.word	0xffffffff


	//   ....[27]....
        /*00c8*/ 	.word	0xffffffff


	//   ....[28]....
        /*00cc*/ 	.word	0xffffffff


	//   ....[29]....
        /*00d0*/ 	.word	0xffffffff


	//   ....[30]....
        /*00d4*/ 	.word	0xffffffff


	//   ....[31]....
        /*00d8*/ 	.word	0xffffffff


	//   ....[32]....
        /*00dc*/ 	.word	0xffffffff


	//   ....[33]....
        /*00e0*/ 	.word	0xffffffff


	//   ....[34]....
        /*00e4*/ 	.word	0xffffffff


	//   ....[35]....
        /*00e8*/ 	.word	0xffffffff


	//   ....[36]....
        /*00ec*/ 	.word	0xffffffff


	//   ....[37]....
        /*00f0*/ 	.word	0xffffffff


	//   ....[38]....
        /*00f4*/ 	.word	0xffffffff


	//   ....[39]....
        /*00f8*/ 	.word	0xffffffff


	//   ....[40]....
        /*00fc*/ 	.word	0xffffffff


	//   ....[41]....
        /*0100*/ 	.word	0xffffffff


	//   ....[42]....
        /*0104*/ 	.word	0xffffffff


	//   ....[43]....
        /*0108*/ 	.word	0xffffffff


	//   ....[44]....
        /*010c*/ 	.word	0xffffffff


	//   ....[45]....
        /*0110*/ 	.word	0xffffffff


	//   ....[46]....
        /*0114*/ 	.word	0xffffffff


	//   ....[47]....
        /*0118*/ 	.word	0xffffffff


	//   ....[48]....
        /*011c*/ 	.word	0xffffffff


	//   ....[49]....
        /*0120*/ 	.word	0xffffffff


	//   ....[50]....
        /*0124*/ 	.word	0xffffffff


	//   ....[51]....
        /*0128*/ 	.word	0xffffffff


	//   ....[52]....
        /*012c*/ 	.word	0xffffffff


	//   ....[53]....
        /*0130*/ 	.word	0xffffffff


	//   ....[54]....
        /*0134*/ 	.word	0xffffffff


	//   ....[55]....
        /*0138*/ 	.word	0xffffffff


	//   ....[56]....
        /*013c*/ 	.word	0xffffffff


	//   ....[57]....
        /*0140*/ 	.word	0xffffffff


	//   ....[58]....
        /*0144*/ 	.word	0xffffffff


	//   ....[59]....
        /*0148*/ 	.word	0xffffffff


	//   ....[60]....
        /*014c*/ 	.word	0xffffffff


	//   ....[61]....
        /*0150*/ 	.word	0xffffffff


	//   ....[62]....
        /*0154*/ 	.word	0xffffffff


	//   ....[63]....
        /*0158*/ 	.word	0xffffffff


	//   ....[64]....
        /*015c*/ 	.word	0xffffffff


	//   ....[65]....
        /*0160*/ 	.word	0xffffffff


	//   ....[66]....
        /*0164*/ 	.word	0xffffffff


	//   ....[67]....
        /*0168*/ 	.word	0xffffffff


	//   ....[68]....
        /*016c*/ 	.word	0xffffffff


	//   ....[69]....
        /*0170*/ 	.word	0xffffffff


	//   ....[70]....
        /*0174*/ 	.word	0xffffffff


	//   ....[71]....
        /*0178*/ 	.word	0xffffffff


	//   ....[72]....
        /*017c*/ 	.word	0xffffffff


	//   ....[73]....
        /*0180*/ 	.word	0xffffffff


	//   ....[74]....
        /*0184*/ 	.word	0xffffffff


	//----- nvinfo : EIATTR_COOP_GROUP_INSTR_OFFSETS
	.align		4
.L_249:
        /*0188*/ 	.byte	0x04, 0x28
        /*018a*/ 	.short	(.L_251 - .L_250)


	//   ....[0]....
.L_250:
        /*018c*/ 	.word	0x00006a00


	//   ....[1]....
        /*0190*/ 	.word	0x00006b40


	//   ....[2]....
        /*0194*/ 	.word	0x00006bc0


	//   ....[3]....
        /*0198*/ 	.word	0x00006bf0


	//   ....[4]....
        /*019c*/ 	.word	0x00006c20


	//   ....[5]....
        /*01a0*/ 	.word	0x00006ca0


	//   ....[6]....
        /*01a4*/ 	.word	0x00006e00


	//   ....[7]....
        /*01a8*/ 	.word	0x00006eb0


	//   ....[8]....
        /*01ac*/ 	.word	0x00007550


	//   ....[9]....
        /*01b0*/ 	.word	0x00007560


	//   ....[10]....
        /*01b4*/ 	.word	0x00007570


	//   ....[11]....
        /*01b8*/ 	.word	0x00007580


	//   ....[12]....
        /*01bc*/ 	.word	0x00007590


	//   ....[13]....
        /*01c0*/ 	.word	0x000075a0


	//   ....[14]....
        /*01c4*/ 	.word	0x000075b0


	//   ....[15]....
        /*01c8*/ 	.word	0x000075c0


	//   ....[16]....
        /*01cc*/ 	.word	0x000075d0


	//   ....[17]....
        /*01d0*/ 	.word	0x00007670


	//   ....[18]....
        /*01d4*/ 	.word	0x00007680


	//   ....[19]....
        /*01d8*/ 	.word	0x00007690


	//   ....[20]....
        /*01dc*/ 	.word	0x000076a0


	//   ....[21]....
        /*01e0*/ 	.word	0x000076b0


	//   ....[22]....
        /*01e4*/ 	.word	0x000076c0


	//   ....[23]....
        /*01e8*/ 	.word	0x000076d0


	//   ....[24]....
        /*01ec*/ 	.word	0x000076e0


	//   ....[25]....
        /*01f0*/ 	.word	0x000076f0


	//   ....[26]....
        /*01f4*/ 	.word	0x00007700


	//   ....[27]....
        /*01f8*/ 	.word	0x00007710


	//   ....[28]....
        /*01fc*/ 	.word	0x00007720


	//   ....[29]....
        /*0200*/ 	.word	0x00007730


	//   ....[30]....
        /*0204*/ 	.word	0x00007740


	//   ....[31]....
        /*0208*/ 	.word	0x00007820


	//   ....[32]....
        /*020c*/ 	.word	0x00007840


	//   ....[33]....
        /*0210*/ 	.word	0x00007850


	//   ....[34]....
        /*0214*/ 	.word	0x00007860


	//   ....[35]....
        /*0218*/ 	.word	0x00007870


	//   ....[36]....
        /*021c*/ 	.word	0x00007880


	//   ....[37]....
        /*0220*/ 	.word	0x00007890


	//   ....[38]....
        /*0224*/ 	.word	0x000078a0


	//   ....[39]....
        /*0228*/ 	.word	0x000078b0


	//   ....[40]....
        /*022c*/ 	.word	0x000078c0


	//   ....[41]....
        /*0230*/ 	.word	0x000078d0


	//   ....[42]....
        /*0234*/ 	.word	0x000078e0


	//   ....[43]....
        /*0238*/ 	.word	0x000078f0


	//   ....[44]....
        /*023c*/ 	.word	0x00007900


	//   ....[45]....
        /*0240*/ 	.word	0x00007910


	//   ....[46]....
        /*0244*/ 	.word	0x00007a00


	//   ....[47]....
        /*0248*/ 	.word	0x00007a20


	//   ....[48]....
        /*024c*/ 	.word	0x00007a30


	//   ....[49]....
        /*0250*/ 	.word	0x00007a40


	//   ....[50]....
        /*0254*/ 	.word	0x00007a50


	//   ....[51]....
        /*0258*/ 	.word	0x00007a60


	//   ....[52]....
        /*025c*/ 	.word	0x00007a70


	//   ....[53]....
        /*0260*/ 	.word	0x00007a80


	//   ....[54]....
        /*0264*/ 	.word	0x00007a90


	//   ....[55]....
        /*0268*/ 	.word	0x00007aa0


	//   ....[56]....
        /*026c*/ 	.word	0x00007ab0


	//   ....[57]....
        /*0270*/ 	.word	0x00007ac0


	//   ....[58]....
        /*0274*/ 	.word	0x00007ad0


	//   ....[59]....
        /*0278*/ 	.word	0x00007ae0


	//   ....[60]....
        /*027c*/ 	.word	0x00007af0


	//   ....[61]....
        /*0280*/ 	.word	0x00007c30


	//   ....[62]....
        /*0284*/ 	.word	0x00007c40


	//   ....[63]....
        /*0288*/ 	.word	0x00007c50


	//   ....[64]....
        /*028c*/ 	.word	0x00007c60


	//   ....[65]....
        /*0290*/ 	.word	0x00007c70


	//   ....[66]....
        /*0294*/ 	.word	0x00007c80


	//   ....[67]....
        /*0298*/ 	.word	0x00007c90


	//   ....[68]....
        /*029c*/ 	.word	0x00007ca0


	//   ....[69]....
        /*02a0*/ 	.word	0x00007cb0


	//   ....[70]....
        /*02a4*/ 	.word	0x00007cc0


	//   ....[71]....
        /*02a8*/ 	.word	0x00007cd0


	//   ....[72]....
        /*02ac*/ 	.word	0x00007ce0


	//   ....[73]....
        /*02b0*/ 	.word	0x00007cf0


	//   ....[74]....
        /*02b4*/ 	.word	0x00007d00


	//----- nvinfo : EIATTR_EXIT_INSTR_OFFSETS
	.align		4
.L_251:
        /*02b8*/ 	.byte	0x04, 0x1c
        /*02ba*/ 	.short	(.L_253 - .L_252)


	//   ....[0]....
.L_252:
        /*02bc*/ 	.word	0x00007f00


	//   ....[1]....
        /*02c0*/ 	.word	0x000085f0


	//----- nvinfo : EIATTR_MAX_THREADS
	.align		4
.L_253:
        /*02c4*/ 	.byte	0x04, 0x05
        /*02c6*/ 	.short	(.L_255 - .L_254)
.L_254:
        /*02c8*/ 	.word	0x00000080
        /*02cc*/ 	.word	0x00000001
        /*02d0*/ 	.word	0x00000001
.L_255:


//--------------------- .nv.info._Z30router_gemm_kernel_bf16_outputI13__nv_bfloat16Li128ELi8ELi14ELi384ELi7168EEvPS0_PKT_S4_ --------------------------
	.section	.nv.info._Z30router_gemm_kernel_bf16_outputI13__nv_bfloat16Li128ELi8ELi14ELi384ELi7168EEvPS0_PKT_S4_,"",@"SHT_CUDA_INFO"
	.sectionflags	@""
	.align	4


	//----- nvinfo : EIATTR_CUDA_API_VERSION
	.align		4
        /*0000*/ 	.byte	0x04, 0x37
        /*0002*/ 	.short	(.L_257 - .L_256)
.L_256:
        /*0004*/ 	.word	0x00000082


	//----- nvinfo : EIATTR_SW2861232_WAR
	.align		4
.L_257:
        /*0008*/ 	.byte	0x01, 0x35
	.zero		2


	//----- nvinfo : EIATTR_PARAM_CBANK
	.align		4
        /*000c*/ 	.byte	0x04, 0x0a
        /*000e*/ 	.short	(.L_259 - .L_258)
	.align		4
.L_258:
        /*0010*/ 	.word	index@(.nv.constant0._Z30router_gemm_kernel_bf16_outputI13__nv_bfloat16Li128ELi8ELi14ELi384ELi7168EEvPS0_PKT_S4_)
        /*0014*/ 	.short	0x0160
        /*0016*/ 	.short	0x0018


	//----- nvinfo : EIATTR_CBANK_PARAM_SIZE
	.align		4
.L_259:
        /*0018*/ 	.byte	0x03, 0x19
        /*001a*/ 	.short	0x0018


	//----- nvinfo : EIATTR_KPARAM_INFO
	.align		4
        /*001c*/ 	.byte	0x04, 0x17
        /*001e*/ 	.short	(.L_261 - .L_260)
.L_260:
        /*0020*/ 	.word	0x00000000
        /*0024*/ 	.short	0x0002
        /*0026*/ 	.short	0x0010
        /*0028*/ 	.byte	0x00, 0xf0, 0x21, 0x00


	//----- nvinfo : EIATTR_KPARAM_INFO
	.align		4
.L_261:
        /*002c*/ 	.byte	0x04, 0x17
        /*002e*/ 	.short	(.L_263 - .L_262)
.L_262:
        /*0030*/ 	.word	0x00000000
        /*0034*/ 	.short	0x0001
        /*0036*/ 	.short	0x0008
        /*0038*/ 	.byte	0x00, 0xf0, 0x21, 0x00


	//----- nvinfo : EIATTR_KPARAM_INFO
	.align		4
.L_263:
        /*003c*/ 	.byte	0x04, 0x17
        /*003e*/ 	.short	(.L_265 - .L_264)
.L_264:
        /*0040*/ 	.word	0x00000000
        /*0044*/ 	.short	0x0000
        /*0046*/ 	.short	0x0000
        /*0048*/ 	.byte	0x00, 0xf0, 0x21, 0x00


	//----- nvinfo : EIATTR_MAXREG_COUNT
	.align		4
.L_265:
        /*004c*/ 	.byte	0x03, 0x1b
        /*004e*/ 	.short	0x00ff


	//----- nvinfo : EIATTR_NUM_BARRIERS
	.align		4
        /*0050*/ 	.byte	0x02, 0x4c
        /*0052*/ 	.byte	0x01
	.zero		1


	//----- nvinfo : EIATTR_MERCURY_ISA_VERSION
	.align		4
        /*0054*/ 	.byte	0x03, 0x5f
        /*0056*/ 	.short	0x0000


	//----- nvinfo : EIATTR_COOP_GROUP_MASK_REGIDS
	.align		4
        /*0058*/ 	.byte	0x04, 0x29
        /*005a*/ 	.short	(.L_267 - .L_266)


	//   ....[0]....
.L_266:
        /*005c*/ 	.word	0xffffffff


	//   ....[1]....
        /*0060*/ 	.word	0xffffffff


	//   ....[2]....
        /*0064*/ 	.word	0xffffffff


	//   ....[3]....
        /*0068*/ 	.word	0xffffffff


	//   ....[4]....
        /*006c*/ 	.word	0xffffffff


	//   ....[5]....
        /*0070*/ 	.word	0xffffffff


	//   ....[6]....
        /*0074*/ 	.word	0xffffffff


	//   ....[7]....
        /*0078*/ 	.word	0xffffffff


	//   ....[8]....
        /*007c*/ 	.word	0xffffffff


	//   ....[9]....
        /*0080*/ 	.word	0xffffffff


	//   ....[10]....
        /*0084*/ 	.word	0xffffffff


	//   ....[11]....
        /*0088*/ 	.word	0xffffffff


	//   ....[12]....
        /*008c*/ 	.word	0xffffffff


	//   ....[13]....
        /*0090*/ 	.word	0xffffffff


	//   ....[14]....
        /*0094*/ 	.word	0xffffffff


	//   ....[15]....
        /*0098*/ 	.word	0xffffffff


	//   ....[16]....
        /*009c*/ 	.word	0xffffffff


	//   ....[17]....
        /*00a0*/ 	.word	0xffffffff


	//   ....[18]....
        /*00a4*/ 	.word	0xffffffff


	//   ....[19]....
        /*00a8*/ 	.word	0xffffffff


	//   ....[20]....
        /*00ac*/ 	.word	0xffffffff


	//   ....[21]....
        /*00b0*/ 	.word	0xffffffff


	//   ....[22]....
        /*00b4*/ 	.word	0xffffffff


	//   ....[23]....
        /*00b8*/ 	.word	0xffffffff


	//   ....[24]....
        /*00bc*/ 	.word	0xffffffff


	//   ....[25]....
        /*00c0*/ 	.word	0xffffffff


	//   ....[26]....
        /*00c4*/ 	.word	0xffffffff


	//   ....[27]....
        /*00c8*/ 	.word	0xffffffff


	//   ....[28]....
        /*00cc*/ 	.word	0xffffffff


	//   ....[29]....
        /*00d0*/ 	.word	0xffffffff


	//   ....[30]....
        /*00d4*/ 	.word	0xffffffff


	//   ....[31]....
        /*00d8*/ 	.word	0xffffffff


	//   ....[32]....
        /*00dc*/ 	.word	0xffffffff


	//   ....[33]....
        /*00e0*/ 	.word	0xffffffff


	//   ....[34]....
        /*00e4*/ 	.word	0xffffffff


	//   ....[35]....
        /*00e8*/ 	.word	0xffffffff


	//   ....[36]....
        /*00ec*/ 	.word	0xffffffff


	//   ....[37]....
        /*00f0*/ 	.word	0xffffffff


	//   ....[38]....
        /*00f4*/ 	.word	0xffffffff


	//   ....[39]....
        /*00f8*/ 	.word	0xffffffff


	//   ....[40]....
        /*00fc*/ 	.word	0xffffffff


	//   ....[41]....
        /*0100*/ 	.word	0xffffffff


	//   ....[42]....
        /*0104*/ 	.word	0xffffffff


	//   ....[43]....
        /*0108*/ 	.word	0xffffffff


	//   ....[44]....
        /*010c*/ 	.word	0xffffffff


	//   ....[45]....
        /*0110*/ 	.word	0xffffffff


	//   ....[46]....
        /*0114*/ 	.word	0xffffffff


	//   ....[47]....
        /*0118*/ 	.word	0xffffffff


	//   ....[48]....
        /*011c*/ 	.word	0xffffffff


	//   ....[49]....
        /*0120*/ 	.word	0xffffffff


	//   ....[50]....
        /*0124*/ 	.word	0xffffffff


	//   ....[51]....
        /*0128*/ 	.word	0xffffffff


	//   ....[52]....
        /*012c*/ 	.word	0xffffffff


	//   ....[53]....
        /*0130*/ 	.word	0xffffffff


	//   ....[54]....
        /*0134*/ 	.word	0xffffffff


	//   ....[55]....
        /*0138*/ 	.word	0xffffffff


	//   ....[56]....
        /*013c*/ 	.word	0xffffffff


	//   ....[57]....
        /*0140*/ 	.word	0xffffffff


	//   ....[58]....
        /*0144*/ 	.word	0xffffffff


	//   ....[59]....
        /*0148*/ 	.word	0xffffffff


	//   ....[60]....
        /*014c*/ 	.word	0xffffffff


	//   ....[61]....
        /*0150*/ 	.word	0xffffffff


	//   ....[62]....
        /*0154*/ 	.word	0xffffffff


	//   ....[63]....
        /*0158*/ 	.word	0xffffffff


	//   ....[64]....
        /*015c*/ 	.word	0xffffffff


	//   ....[65]....
        /*0160*/ 	.word	0xffffffff


	//   ....[66]....
        /*0164*/ 	.word	0xffffffff


	//   ....[67]....
        /*0168*/ 	.word	0xffffffff


	//   ....[68]....
        /*016c*/ 	.word	0xffffffff


	//   ....[69]....
        /*0170*/ 	.word	0xffffffff


	//----- nvinfo : EIATTR_COOP_GROUP_INSTR_OFFSETS
	.align		4
.L_267:
        /*0174*/ 	.byte	0x04, 0x28
        /*0176*/ 	.short	(.L_269 - .L_268)


	//   ....[0]....
.L_268:
        /*0178*/ 	.word	0x00005e90


	//   ....[1]....
        /*017c*/ 	.word	0x00006330


	//   ....[2]....
        /*0180*/ 	.word	0x00006360


	//   ....[3]....
        /*0184*/ 	.word	0x000063f0


	//   ....[4]....
        /*0188*/ 	.word	0x00006420


	//   ....[5]....
        /*018c*/ 	.word	0x00006d80


	//   ....[6]....
        /*0190*/ 	.word	0x00006d90


	//   ....[7]....
        /*0194*/ 	.word	0x00006da0


	//   ....[8]....
        /*0198*/ 	.word	0x00006db0


	//   ....[9]....
        /*019c*/ 	.word	0x00006dc0


	//   ....[10]....
        /*01a0*/ 	.word	0x00006dd0


	//   ....[11]....
        /*01a4*/ 	.word	0x00006de0


	//   ....[12]....
        /*01a8*/ 	.word	0x00006df0


	//   ....[13]....
        /*01ac*/ 	.word	0x00006e00


	//   ....[14]....
        /*01b0*/ 	.word	0x00006e10


	//   ....[15]....
        /*01b4*/ 	.word	0x00006ec0


	//   ....[16]....
        /*01b8*/ 	.word	0x00006ed0


	//   ....[17]....
        /*01bc*/ 	.word	0x00006ee0


	//   ....[18]....
        /*01c0*/ 	.word	0x00006ef0


	//   ....[19]....
        /*01c4*/ 	.word	0x00006f00


	//   ....[20]....
        /*01c8*/ 	.word	0x00006f10


	//   ....[21]....
        /*01cc*/ 	.word	0x00006f20


	//   ....[22]....
        /*01d0*/ 	.word	0x00006f30


	//   ....[23]....
        /*01d4*/ 	.word	0x00006f40


	//   ....[24]....
        /*01d8*/ 	.word	0x00006f50


	//   ....[25]....
        /*01dc*/ 	.word	0x00006f60


	//   ....[26]....
        /*01e0*/ 	.word	0x00006f70


	//   ....[27]....
        /*01e4*/ 	.word	0x00006f80


	//   ....[28]....
        /*01e8*/ 	.word	0x00006f90


	//   ....[29]....
        /*01ec*/ 	.word	0x00007070


	//   ....[30]....
        /*01f0*/ 	.word	0x00007090


	//   ....[31]....
        /*01f4*/ 	.word	0x000070a0


	//   ....[32]....
        /*01f8*/ 	.word	0x000070b0


	//   ....[33]....
        /*01fc*/ 	.word	0x000070c0


	//   ....[34]....
        /*0200*/ 	.word	0x000070d0


	//   ....[35]....
        /*0204*/ 	.word	0x000070e0


	//   ....[36]....
        /*0208*/ 	.word	0x000070f0


	//   ....[37]....
        /*020c*/ 	.word	0x00007100


	//   ....[38]....
        /*0210*/ 	.word	0x00007110


	//   ....[39]....
        /*0214*/ 	.word	0x00007120


	//   ....[40]....
        /*0218*/ 	.word	0x00007130


	//   ....[41]....
        /*021c*/ 	.word	0x00007140


	//   ....[42]....
        /*0220*/ 	.word	0x00007150


	//   ....[43]....
        /*0224*/ 	.word	0x00007230


	//   ....[44]....
        /*0228*/ 	.word	0x00007250


	//   ....[45]....
        /*022c*/ 	.word	0x00007260


	//   ....[46]....
        /*0230*/ 	.word	0x00007270


	//   ....[47]....
        /*0234*/ 	.word	0x00007280


	//   ....[48]....
        /*0238*/ 	.word	0x00007290


	//   ....[49]....
        /*023c*/ 	.word	0x000072a0


	//   ....[50]....
        /*0240*/ 	.word	0x000072b0


	//   ....[51]....
        /*0244*/ 	.word	0x000072c0


	//   ....[52]....
        /*0248*/ 	.word	0x000072d0


	//   ....[53]....
        /*024c*/ 	.word	0x000072e0


	//   ....[54]....
        /*0250*/ 	.word	0x000072f0


	//   ....[55]....
        /*0254*/ 	.word	0x00007300


	//   ....[56]....
        /*0258*/ 	.word	0x00007310


	//   ....[57]....
        /*025c*/ 	.word	0x000073f0


	//   ....[58]....
        /*0260*/ 	.word	0x00007410


	//   ....[59]....
        /*0264*/ 	.word	0x00007420


	//   ....[60]....
        /*0268*/ 	.word	0x00007430


	//   ....[61]....
        /*026c*/ 	.word	0x00007440


	//   ....[62]....
        /*0270*/ 	.word	0x00007450


	//   ....[63]....
        /*0274*/ 	.word	0x00007460


	//   ....[64]....
        /*0278*/ 	.word	0x00007470


	//   ....[65]....
        /*027c*/ 	.word	0x00007480


	//   ....[66]....
        /*0280*/ 	.word	0x00007490


	//   ....[67]....
        /*0284*/ 	.word	0x000074a0


	//   ....[68]....
        /*0288*/ 	.word	0x000074b0


	//   ....[69]....
        /*028c*/ 	.word	0x000074c0


	//----- nvinfo : EIATTR_EXIT_INSTR_OFFSETS
	.align		4
.L_269:
        /*0290*/ 	.byte	0x04, 0x1c
        /*0292*/ 	.short	(.L_271 - .L_270)


	//   ....[0]....
.L_270:
        /*0294*/ 	.word	0x000076e0


	//   ....[1]....
        /*0298*/ 	.word	0x00007d50


	//----- nvinfo : EIATTR_MAX_THREADS
	.align		4
.L_271:
        /*029c*/ 	.byte	0x04, 0x05
        /*029e*/ 	.short	(.L_273 - .L_272)
.L_272:
        /*02a0*/ 	.word	0x00000080
        /*02a4*/ 	.word	0x00000001
        /*02a8*/ 	.word	0x00000001
.L_273:


//--------------------- .nv.info._Z30router_gemm_kernel_bf16_outputI13__nv_bfloat16Li128ELi8ELi13ELi384ELi7168EEvPS0_PKT_S4_ --------------------------
	.section	.nv.info._Z30router_gemm_kernel_bf16_outputI13__nv_bfloat16Li128ELi8ELi13ELi384ELi7168EEvPS0_PKT_S4_,"",@"SHT_CUDA_INFO"
	.sectionflags	@""
	.align	4


	//----- nvinfo : EIATTR_CUDA_API_VERSION
	.align		4
        /*0000*/ 	.byte	0x04, 0x37
        /*0002*/ 	.short	(.L_275 - .L_274)
.L_274:
        /*0004*/ 	.word	0x00000082


	//----- nvinfo : EIATTR_SW2861232_WAR
	.align		4
.L_275:
        /*0008*/ 	.byte	0x01, 0x35
	.zero		2


	//----- nvinfo : EIATTR_PARAM_CBANK
	.align		4
        /*000c*/ 	.byte	0x04, 0x0a
        /*000e*/ 	.short	(.L_277 - .L_276)
	.align		4
.L_276:
        /*0010*/ 	.word	index@(.nv.constant0._Z30router_gemm_kernel_bf16_outputI13__nv_bfloat16Li128ELi8ELi13ELi384ELi7168EEvPS0_PKT_S4_)
        /*0014*/ 	.short	0x0160
        /*0016*/ 	.short	0x0018


	//----- nvinfo : EIATTR_CBANK_PARAM_SIZE
	.align		4
.L_277:
        /*0018*/ 	.byte	0x03, 0x19
        /*001a*/ 	.short	0x0018


	//----- nvinfo : EIATTR_KPARAM_INFO
	.align		4
        /*001c*/ 	.byte	0x04, 0x17
        /*001e*/ 	.short	(.L_279 - .L_278)
.L_278:
        /*0020*/ 	.word	0x00000000
        /*0024*/ 	.short	0x0002
        /*0026*/ 	.short	0x0010
        /*0028*/ 	.byte	0x00, 0xf0, 0x21, 0x00


	//----- nvinfo : EIATTR_KPARAM_INFO
	.align		4
.L_279:
        /*002c*/ 	.byte	0x04, 0x17
        /*002e*/ 	.short	(.L_281 - .L_280)
.L_280:
        /*0030*/ 	.word	0x00000000
        /*0034*/ 	.short	0x0001
        /*0036*/ 	.short	0x0008
        /*0038*/ 	.byte	0x00, 0xf0, 0x21, 0x00


	//----- nvinfo : EIATTR_KPARAM_INFO
	.align		4
.L_281:
        /*003c*/ 	.byte	0x04, 0x17
        /*003e*/ 	.short	(.L_283 - .L_282)
.L_282:
        /*0040*/ 	.word	0x00000000
        /*0044*/ 	.short	0x0000
        /*0046*/ 	.short	0x0000
        /*0048*/ 	.byte	0x00, 0xf0, 0x21, 0x00


	//----- nvinfo : EIATTR_MAXREG_COUNT
	.align		4
.L_283:
        /*004c*/ 	.byte	0x03, 0x1b
        /*004e*/ 	.short	0x00ff


	//----- nvinfo : EIATTR_NUM_BARRIERS
	.align		4
        /*0050*/ 	.byte	0x02, 0x4c
        /*0052*/ 	.byte	0x01
	.zero		1


	//----- nvinfo : EIATTR_MERCURY_ISA_VERSION
	.align		4
        /*0054*/ 	.byte	0x03, 0x5f
        /*0056*/ 	.short	0x0000


	//----- nvinfo : EIATTR_COOP_GROUP_MASK_REGIDS
	.align		4
        /*0058*/ 	.byte	0x04, 0x29
        /*005a*/ 	.short	(.L_285 - .L_284)


	//   ....[0]....
.L_284:
        /*005c*/ 	.word	0xffffffff


	//   ....[1]....
        /*0060*/ 	.word	0xffffffff


	//   ....[2]....
        /*0064*/ 	.word	0xffffffff


	//   ....[3]....
        /*0068*/ 	.word	0xffffffff


	//   ....[4]....
        /*006c*/ 	.word	0xffffffff


	//   ....[5]....
        /*0070*/ 	.word	0xffffffff


	//   ....[6]....
        /*0074*/ 	.word	0xffffffff


	//   ....[7]....
        /*0078*/ 	.word	0xffffffff


	//   ....[8]....
        /*007c*/ 	.word	0xffffffff


	//   ....[9]....
        /*0080*/ 	.word	0xffffffff


	//   ....[10]....
        /*0084*/ 	.word	0xffffffff


	//   ....[11]....
        /*0088*/ 	.word	0xffffffff


	//   ....[12]....
        /*008c*/ 	.word	0xffffffff


	//   ....[13]....
        /*0090*/ 	.word	0xffffffff


	//   ....[14]....
        /*0094*/ 	.word	0xffffffff


	//   ....[15]....
        /*0098*/ 	.word	0xffffffff


	//   ....[16]....
        /*009c*/ 	.word	0xffffffff


	//   ....[17]....
        /*00a0*/ 	.word	0xffffffff


	//   ....[18]....
        /*00a4*/ 	.word	0xffffffff


	//   ....[19]....
        /*00a8*/ 	.word	0xffffffff


	//   ....[20]....
        /*00ac*/ 	.word	0xffffffff


	//   ....[21]....
        /*00b0*/ 	.word	0xffffffff


	//   ....[22]....
        /*00b4*/ 	.word	0xffffffff


	//   ....[23]....
        /*00b8*/ 	.word	0xffffffff


	//   ....[24]....
        /*00bc*/ 	.word	0xffffffff


	//   ....[25]....
        /*00c0*/ 	.word	0xffffffff


	//   ....[26]....
        /*00c4*/ 	.word	0xffffffff


	//   ....[27]....
        /*00c8*/ 	.word	0xffffffff


	//   ....[28]....
        /*00cc*/ 	.word	0xffffffff


	//   ....[29]....
        /*00d0*/ 	.word	0xffffffff


	//   ....[30]....
        /*00d4*/ 	.word	0xffffffff


	//   ....[31]....
        /*00d8*/ 	.word	0xffffffff


	//   ....[32]....
        /*00dc*/ 	.word	0xffffffff


	//   ....[33]....
        /*00e0*/ 	.word	0xffffffff


	//   ....[34]....
        /*00e4*/ 	.word	0xffffffff


	//   ....[35]....
        /*00e8*/ 	.word	0xffffffff


	//   ....[36]....
        /*00ec*/ 	.word	0xffffffff


	//   ....[37]....
        /*00f0*/ 	.word	0xffffffff


	//   ....[38]....
        /*00f4*/ 	.word	0xffffffff


	//   ....[39]....
        /*00f8*/ 	.word	0xffffffff


	//   ....[40]....
        /*00fc*/ 	.word	0xffffffff


	//   ....[41]....
        /*0100*/ 	.word	0xffffffff


	//   ....[42]....
        /*0104*/ 	.word	0xffffffff


	//   ....[43]....
        /*0108*/ 	.word	0xffffffff


	//   ....[44]....
        /*010c*/ 	.word	0xffffffff


	//   ....[45]....
        /*0110*/ 	.word	0xffffffff


	//   ....[46]....
        /*0114*/ 	.word	0xffffffff


	//   ....[47]....
        /*0118*/ 	.word	0xffffffff


	//   ....[48]....
        /*011c*/ 	.word	0xffffffff


	//   ....[49]....
        /*0120*/ 	.word	0xffffffff


	//   ....[50]....
        /*0124*/ 	.word	0xffffffff


	//   ....[51]....
        /*0128*/ 	.word	0xffffffff


	//   ....[52]....
        /*012c*/ 	.word	0xffffffff


	//   ....[53]....
        /*0130*/ 	.word	0xffffffff


	//   ....[54]....
        /*0134*/ 	.word	0xffffffff


	//   ....[55]....
        /*0138*/ 	.word	0xffffffff


	//   ....[56]....
        /*013c*/ 	.word	0xffffffff


	//   ....[57]....
        /*0140*/ 	.word	0xffffffff


	//   ....[58]....
        /*0144*/ 	.word	0xffffffff


	//   ....[59]....
        /*0148*/ 	.word	0xffffffff


	//   ....[60]....
        /*014c*/ 	.word	0xffffffff


	//   ....[61]....
        /*0150*/ 	.word	0xffffffff


	//   ....[62]....
        /*0154*/ 	.word	0xffffffff


	//   ....[63]....
        /*0158*/ 	.word	0xffffffff


	//   ....[64]....
        /*015c*/ 	.word	0xffffffff


	//----- nvinfo : EIATTR_COOP_GROUP_INSTR_OFFSETS
	.align		4
.L_285:
        /*0160*/ 	.byte	0x04, 0x28
        /*0162*/ 	.short	(.L_287 - .L_286)


	//   ....[0]....
.L_286:
        /*0164*/ 	.word	0x00006570


	//   ....[1]....
        /*0168*/ 	.word	0x00006580


	//   ....[2]....
        /*016c*/ 	.word	0x00006590


	//   ....[3]....
        /*0170*/ 	.word	0x000065a0


	//   ....[4]....
        /*0174*/ 	.word	0x000065b0


	//   ....[5]....
        /*0178*/ 	.word	0x000065c0


	//   ....[6]....
        /*017c*/ 	.word	0x000065d0


	//   ....[7]....
        /*0180*/ 	.word	0x000065e0


	//   ....[8]....
        /*0184*/ 	.word	0x000065f0


	//   ....[9]....
        /*0188*/ 	.word	0x00006600


	//   ....[10]....
        /*018c*/ 	.word	0x00006610


	//   ....[11]....
        /*0190*/ 	.word	0x00006620


	//   ....[12]....
        /*0194*/ 	.word	0x00006630


	//   ....[13]....
        /*0198*/ 	.word	0x00006710


	//   ....[14]....
        /*019c*/ 	.word	0x00006720


	//   ....[15]....
        /*01a0*/ 	.word	0x00006730


	//   ....[16]....
        /*01a4*/ 	.word	0x00006740


	//   ....[17]....
        /*01a8*/ 	.word	0x00006750


	//   ....[18]....
        /*01ac*/ 	.word	0x00006760


	//   ....[19]....
        /*01b0*/ 	.word	0x00006770


	//   ....[20]....
        /*01b4*/ 	.word	0x00006780


	//   ....[21]....
        /*01b8*/ 	.word	0x00006790


	//   ....[22]....
        /*01bc*/ 	.word	0x000067a0


	//   ....[23]....
        /*01c0*/ 	.word	0x000067b0


	//   ....[24]....
        /*01c4*/ 	.word	0x000067c0


	//   ....[25]....
        /*01c8*/ 	.word	0x000067d0


	//   ....[26]....
        /*01cc*/ 	.word	0x000068b0


	//   ....[27]....
        /*01d0*/ 	.word	0x000068c0


	//   ....[28]....
        /*01d4*/ 	.word	0x000068d0


	//   ....[29]....
        /*01d8*/ 	.word	0x000068e0


	//   ....[30]....
        /*01dc*/ 	.word	0x000068f0


	//   ....[31]....
        /*01e0*/ 	.word	0x00006900


	//   ....[32]....
        /*01e4*/ 	.word	0x00006910


	//   ....[33]....
        /*01e8*/ 	.word	0x00006920


	//   ....[34]....
        /*01ec*/ 	.word	0x00006930


	//   ....[35]....
        /*01f0*/ 	.word	0x00006940


	//   ....[36]....
        /*01f4*/ 	.word	0x00006950


	//   ....[37]....
        /*01f8*/ 	.word	0x00006960


	//   ....[38]....
        /*01fc*/ 	.word	0x00006970


	//   ....[39]....
        /*0200*/ 	.word	0x00006a50


	//   ....[40]....
        /*0204*/ 	.word	0x00006a60


	//   ....[41]....
        /*0208*/ 	.word	0x00006a70


	//   ....[42]....
        /*020c*/ 	.word	0x00006a80


	//   ....[43]....
        /*0210*/ 	.word	0x00006a90


	//   ....[44]....
        /*0214*/ 	.word	0x00006aa0


	//   ....[45]....
        /*0218*/ 	.word	0x00006ab0


	//   ....[46]....
        /*021c*/ 	.word	0x00006ac0


	//   ....[47]....
        /*0220*/ 	.word	0x00006ad0


	//   ....[48]....
        /*0224*/ 	.word	0x00006ae0


	//   ....[49]....
        /*0228*/ 	.word	0x00006af0


	//   ....[50]....
        /*022c*/ 	.word	0x00006b00


	//   ....[51]....
        /*0230*/ 	.word	0x00006b10


	//   ....[52]....
        /*0234*/ 	.word	0x00006bf0


	//   ....[53]....
        /*0238*/ 	.word	0x00006c00


	//   ....[54]....
        /*023c*/ 	.word	0x00006c10


	//   ....[55]....
        /*0240*/ 	.word	0x00006c20


	//   ....[56]....
        /*0244*/ 	.word	0x00006c30


	//   ....[57]....
        /*0248*/ 	.word	0x00006c40


	//   ....[58]....
        /*024c*/ 	.word	0x00006c50


	//   ....[59]....
        /*0250*/ 	.word	0x00006c60


	//   ....[60]....
        /*0254*/ 	.word	0x00006c70


	//   ....[61]....
        /*0258*/ 	.word	0x00006c80


	//   ....[62]....
        /*025c*/ 	.word	0x00006c90


	//   ....[63]....
        /*0260*/ 	.word	0x00006ca0


	//   ....[64]....
        /*0264*/ 	.word	0x00006cb0


	//----- nvinfo : EIATTR_EXIT_INSTR_OFFSETS
	.align		4
.L_287:
        /*0268*/ 	.byte	0x04, 0x1c
        /*026a*/ 	.short	(.L_289 - .L_288)


	//   ....[0]....
.L_288:
        /*026c*/ 	.word	0x00006ec0


	//   ....[1]....
        /*0270*/ 	.word	0x000074c0


	//----- nvinfo : EIATTR_MAX_THREADS
	.align		4
.L_289:
        /*0274*/ 	.byte	0x04, 0x05
        /*0276*/ 	.short	(.L_291 - .L_290)
.L_290:
        /*0278*/ 	.word	0x00000080
        /*027c*/ 	.word	0x00000001
        /*0280*/ 	.word	0x00000001
.L_291:


//--------------------- .nv.info._Z30router_gemm_kernel_bf16_outputI13__nv_bfloat16Li128ELi8ELi12ELi384ELi7168EEvPS0_PKT_S4_ --------------------------
	.section	.nv.info._Z30router_gemm_kernel_bf16_outputI13__nv_bfloat16Li128ELi8ELi12ELi384ELi7168EEvPS0_PKT_S4_,"",@"SHT_CUDA_INFO"
	.sectionflags	@""
	.align	4


	//----- nvinfo : EIATTR_CUDA_API_VERSION
	.align		4
        /*0000*/ 	.byte	0x04, 0x37
        /*0002*/ 	.short	(.L_293 - .L_292)
.L_292:
        /*0004*/ 	.word	0x00000082


	//----- nvinfo : EIATTR_SW2861232_WAR
	.align		4
.L_293:
        /*0008*/ 	.byte	0x01, 0x35
	.zero		2


	//----- nvinfo : EIATTR_PARAM_CBANK
	.align		4
        /*000c*/ 	.byte	0x04, 0x0a
        /*000e*/ 	.short	(.L_295 - .L_294)
	.align		4
.L_294:
        /*0010*/ 	.word	index@(.nv.constant0._Z30router_gemm_kernel_bf16_outputI13__nv_bfloat16Li128ELi8ELi12ELi384ELi7168EEvPS0_PKT_S4_)
        /*0014*/ 	.short	0x0160
        /*0016*/ 	.short	0x0018


	//----- nvinfo : EIATTR_CBANK_PARAM_SIZE
	.align		4
.L_295:
        /*0018*/ 	.byte	0x03, 0x19
        /*001a*/ 	.short	0x0018


	//----- nvinfo : EIATTR_KPARAM_INFO
	.align		4
        /*001c*/ 	.byte	0x04, 0x17
        /*001e*/ 	.short	(.L_297 - .L_296)
.L_296:
        /*0020*/ 	.word	0x00000000
        /*0024*/ 	.short	0x0002
        /*0026*/ 	.short	0x0010
        /*0028*/ 	.byte	0x00, 0xf0, 0x21, 0x00


	//----- nvinfo : EIATTR_KPARAM_INFO
	.align		4
.L_297:
        /*002c*/ 	.byte	0x04, 0x17
        /*002e*/ 	.short	(.L_299 - .L_298)
.L_298:
        /*0030*/ 	.word	0x00000000
        /*0034*/ 	.short	0x0001
        /*0036*/ 	.short	0x0008
        /*0038*/ 	.byte	0x00, 0xf0, 0x21, 0x00


	//----- nvinfo : EIATTR_KPARAM_INFO
	.align		4
.L_299:
        /*003c*/ 	.byte	0x04, 0x17
        /*003e*/ 	.short	(.L_301 - .L_300)
.L_300:
        /*0040*/ 	.word	0x00000000
        /*0044*/ 	.short	0x0000
        /*0046*/ 	.short	0x0000
        /*0048*/ 	.byte	0x00, 0xf0, 0x21, 0x00


	//----- nvinfo : EIATTR_MAXREG_COUNT
	.align		4
.L_301:
        /*004c*/ 	.byte	0x03, 0x1b
        /*004e*/ 	.short	0x00ff


	//----- nvinfo : EIATTR_NUM_BARRIERS
	.align		4
        /*0050*/ 	.byte	0x02, 0x4c
        /*0052*/ 	.byte	0x01
	.zero		1


	//----- nvinfo : EIATTR_MERCURY_ISA_VERSION
	.align		4
        /*0054*/ 	.byte	0x03, 0x5f
        /*0056*/ 	.short	0x0000


	//----- nvinfo : EIATTR_COOP_GROUP_MASK_REGIDS
	.align		4
        /*0058*/ 	.byte	0x04, 0x29
        /*005a*/ 	.short	(.L_303 - .L_302)


	//   ....[0]....
.L_302:
        /*005c*/ 	.word	0xffffffff


	//   ....[1]....
        /*0060*/ 	.word	0xffffffff


	//   ....[2]....
        /*0064*/ 	.word	0xffffffff


	//   ....[3]....
        /*0068*/ 	.word	0xffffffff


	//   ....[4]....
        /*006c*/ 	.word	0xffffffff


	//   ....[5]....
        /*0070*/ 	.word	0xffffffff


	//   ....[6]....
        /*0074*/ 	.word	0xffffffff


	//   ....[7]....
        /*0078*/ 	.word	0xffffffff


	//   ....[8]....
        /*007c*/ 	.word	0xffffffff


	//   ....[9]....
        /*0080*/ 	.word	0xffffffff


	//   ....[10]....
        /*0084*/ 	.word	0xffffffff


	//   ....[11]....
        /*0088*/ 	.word	0xffffffff


	//   ....[12]....
        /*008c*/ 	.word	0xffffffff


	//   ....[13]....
        /*0090*/ 	.word	0xffffffff


	//   ....[14]....
        /*0094*/ 	.word	0xffffffff


	//   ....[15]....
        /*0098*/ 	.word	0xffffffff


	//   ....[16]....
        /*009c*/ 	.word	0xffffffff


	//   ....[17]....
        /*00a0*/ 	.word	0xffffffff


	//   ....[18]....
        /*00a4*/ 	.word	0xffffffff


	//   ....[19]....
        /*00a8*/ 	.word	0xffffffff


	//   ....[20]....
        /*00ac*/ 	.word	0xffffffff


	//   ....[21]....
        /*00b0*/ 	.word	0xffffffff


	//   ....[22]....
        /*00b4*/ 	.word	0xffffffff


	//   ....[23]....
        /*00b8*/ 	.word	0xffffffff


	//   ....[24]....
        /*00bc*/ 	.word	0xffffffff


	//   ....[25]....
        /*00c0*/ 	.word	0xffffffff


	//   ....[26]....
        /*00c4*/ 	.word	0xffffffff


	//   ....[27]....
        /*00c8*/ 	.word	0xffffffff


	//   ....[28]....
        /*00cc*/ 	.word	0xffffffff


	//   ....[29]....
        /*00d0*/ 	.word	0xffffffff


	//   ....[30]....
        /*00d4*/ 	.word	0xffffffff


	//   ....[31]....
        /*00d8*/ 	.word	0xffffffff


	//   ....[32]....
        /*00dc*/ 	.word	0xffffffff


	//   ....[33]....
        /*00e0*/ 	.word	0xffffffff


	//   ....[34]....
        /*00e4*/ 	.word	0xffffffff


	//   ....[35]....
        /*00e8*/ 	.word	0xffffffff


	//   ....[36]....
        /*00ec*/ 	.word	0xffffffff


	//   ....[37]....
        /*00f0*/ 	.word	0xffffffff


	//   ....[38]....
        /*00f4*/ 	.word	0xffffffff


	//   ....[39]....
        /*00f8*/ 	.word	0xffffffff


	//   ....[40]....
        /*00fc*/ 	.word	0xffffffff


	//   ....[41]....
        /*0100*/ 	.word	0xffffffff


	//   ....[42]....
        /*0104*/ 	.word	0xffffffff


	//   ....[43]....
        /*0108*/ 	.word	0xffffffff


	//   ....[44]....
        /*010c*/ 	.word	0xffffffff


	//   ....[45]....
        /*0110*/ 	.word	0xffffffff


	//   ....[46]....
        /*0114*/ 	.word	0xffffffff


	//   ....[47]....
        /*0118*/ 	.word	0xffffffff


	//   ....[48]....
        /*011c*/ 	.word	0xffffffff


	//   ....[49]....
        /*0120*/ 	.word	0xffffffff


	//   ....[50]....
        /*0124*/ 	.word	0xffffffff


	//   ....[51]....
        /*0128*/ 	.word	0xffffffff


	//   ....[52]....
        /*012c*/ 	.word	0xffffffff


	//   ....[53]....
        /*0130*/ 	.word	0xffffffff


	//   ....[54]....
        /*0134*/ 	.word	0xffffffff


	//   ....[55]....
        /*0138*/ 	.word	0xffffffff


	//   ....[56]....
        /*013c*/ 	.word	0xffffffff


	//   ....[57]....
        /*0140*/ 	.word	0xffffffff


	//   ....[58]....
        /*0144*/ 	.word	0xffffffff


	//   ....[59]....
        /*0148*/ 	.word	0xffffffff


	//----- nvinfo : EIATTR_COOP_GROUP_INSTR_OFFSETS
	.align		4
.L_303:
        /*014c*/ 	.byte	0x04, 0x28
        /*014e*/ 	.short	(.L_305 - .L_304)


	//   ....[0]....
.L_304:
        /*0150*/ 	.word	0x000054f0


	//   ....[1]....
        /*0154*/ 	.word	0x000055d0


	//   ....[2]....
        /*0158*/ 	.word	0x00005e40


	//   ....[3]....
        /*015c*/ 	.word	0x00005e50


	//   ....[4]....
        /*0160*/ 	.word	0x00005e60


	//   ....[5]....
        /*0164*/ 	.word	0x00005e70


	//   ....[6]....
        /*0168*/ 	.word	0x00005e80


	//   ....[7]....
        /*016c*/ 	.word	0x00005e90


	//   ....[8]....
        /*0170*/ 	.word	0x00005ea0


	//   ....[9]....
        /*0174*/ 	.word	0x00005eb0


	//   ....[10]....
        /*0178*/ 	.word	0x00005ec0


	//   ....[11]....
        /*017c*/ 	.word	0x00005ed0


	//   ....[12]....
        /*0180*/ 	.word	0x00005f80


	//   ....[13]....
        /*0184*/ 	.word	0x00005f90


	//   ....[14]....
        /*0188*/ 	.word	0x00005fa0


	//   ....[15]....
        /*018c*/ 	.word	0x00005fb0


	//   ....[16]....
        /*0190*/ 	.word	0x00005fc0


	//   ....[17]....
        /*0194*/ 	.word	0x00005fd0


	//   ....[18]....
        /*0198*/ 	.word	0x00005fe0


	//   ....[19]....
        /*019c*/ 	.word	0x00005ff0


	//   ....[20]....
        /*01a0*/ 	.word	0x00006000


	//   ....[21]....
        /*01a4*/ 	.word	0x00006010


	//   ....[22]....
        /*01a8*/ 	.word	0x00006020


	//   ....[23]....
        /*01ac*/ 	.word	0x00006030


	//   ....[24]....
        /*01b0*/ 	.word	0x00006100


	//   ....[25]....
        /*01b4*/ 	.word	0x00006110


	//   ....[26]....
        /*01b8*/ 	.word	0x00006120


	//   ....[27]....
        /*01bc*/ 	.word	0x00006130


	//   ....[28]....
        /*01c0*/ 	.word	0x00006140


	//   ....[29]....
        /*01c4*/ 	.word	0x00006150


	//   ....[30]....
        /*01c8*/ 	.word	0x00006160


	//   ....[31]....
        /*01cc*/ 	.word	0x00006170


	//   ....[32]....
        /*01d0*/ 	.word	0x00006180


	//   ....[33]....
        /*01d4*/ 	.word	0x00006190


	//   ....[34]....
        /*01d8*/ 	.word	0x000061a0


	//   ....[35]....
        /*01dc*/ 	.word	0x000061b0


	//   ....[36]....
        /*01e0*/ 	.word	0x00006280


	//   ....[37]....
        /*01e4*/ 	.word	0x00006290


	//   ....[38]....
        /*01e8*/ 	.word	0x000062a0


	//   ....[39]....
        /*01ec*/ 	.word	0x000062b0


	//   ....[40]....
        /*01f0*/ 	.word	0x000062c0


	//   ....[41]....
        /*01f4*/ 	.word	0x000062d0


	//   ....[42]....
        /*01f8*/ 	.word	0x000062e0


	//   ....[43]....
        /*01fc*/ 	.word	0x000062f0


	//   ....[44]....
        /*0200*/ 	.word	0x00006300


	//   ....[45]....
        /*0204*/ 	.word	0x00006310


	//   ....[46]....
        /*0208*/ 	.word	0x00006320


	//   ....[47]....
        /*020c*/ 	.word	0x00006330


	//   ....[48]....
        /*0210*/ 	.word	0x00006400


	//   ....[49]....
        /*0214*/ 	.word	0x00006410


	//   ....[50]....
        /*0218*/ 	.word	0x00006420


	//   ....[51]....
        /*021c*/ 	.word	0x00006430


	//   ....[52]....
        /*0220*/ 	.word	0x00006440


	//   ....[53]....
        /*0224*/ 	.word	0x00006450


	//   ....[54]....
        /*0228*/ 	.word	0x00006460


	//   ....[55]....
        /*022c*/ 	.word	0x00006470


	//   ....[56]....
        /*0230*/ 	.word	0x00006480


	//   ....[57]....
        /*0234*/ 	.word	0x00006490


	//   ....[58]....
        /*0238*/ 	.word	0x000064a0


	//   ....[59]....
        /*023c*/ 	.word	0x000064b0


	//----- nvinfo : EIATTR_EXIT_INSTR_OFFSETS
	.align		4
.L_305:
        /*0240*/ 	.byte	0x04, 0x1c
        /*0242*/ 	.short	(.L_307 - .L_306)


	//   ....[0]....
.L_306:
        /*0244*/ 	.word	0x000066a0


	//   ....[1]....
        /*0248*/ 	.word	0x00006c10


	//----- nvinfo : EIATTR_MAX_THREADS
	.align		4
.L_307:
        /*024c*/ 	.byte	0x04, 0x05
        /*024e*/ 	.short	(.L_309 - .L_308)
.L_308:
        /*0250*/ 	.word	0x00000080
        /*0254*/ 	.word	0x00000001
        /*0258*/ 	.word	0x00000001
.L_309:


//--------------------- .nv.info._Z30router_gemm_kernel_bf16_outputI13__nv_bfloat16Li128ELi8ELi11ELi384ELi7168EEvPS0_PKT_S4_ --------------------------
	.section	.nv.info._Z30router_gemm_kernel_bf16_outputI13__nv_bfloat16Li128ELi8ELi11ELi384ELi7168EEvPS0_PKT_S4_,"",@"SHT_CUDA_INFO"
	.sectionflags	@""
	.align	4


	//----- nvinfo : EIATTR_CUDA_API_VERSION
	.align		4
        /*0000*/ 	.byte	0x04, 0x37
        /*0002*/ 	.short	(.L_311 - .L_310)
.L_310:
        /*0004*/ 	.word	0x00000082


	//----- nvinfo : EIATTR_SW2861232_WAR
	.align		4
.L_311:
        /*0008*/ 	.byte	0x01, 0x35
	.zero		2


	//----- nvinfo : EIATTR_PARAM_CBANK
	.align		4
        /*000c*/ 	.byte	0x04, 0x0a
        /*000e*/ 	.short	(.L_313 - .L_312)
	.align		4
.L_312:
        /*0010*/ 	.word	index@(.nv.constant0._Z30router_gemm_kernel_bf16_outputI13__nv_bfloat16Li128ELi8ELi11ELi384ELi7168EEvPS0_PKT_S4_)
        /*0014*/ 	.short	0x0160
        /*0016*/ 	.short	0x0018


	//----- nvinfo : EIATTR_CBANK_PARAM_SIZE
	.align		4
.L_313:
        /*0018*/ 	.byte	0x03, 0x19
        /*001a*/ 	.short	0x0018


	//----- nvinfo : EIATTR_KPARAM_INFO
	.align		4
        /*001c*/ 	.byte	0x04, 0x17
        /*001e*/ 	.short	(.L_315 - .L_314)
.L_314:
        /*0020*/ 	.word	0x00000000
        /*0024*/ 	.short	0x0002
        /*0026*/ 	.short	0x0010
        /*0028*/ 	.byte	0x00, 0xf0, 0x21, 0x00


	//----- nvinfo : EIATTR_KPARAM_INFO
	.align		4
.L_315:
        /*002c*/ 	.byte	0x04, 0x17
        /*002e*/ 	.short	(.L_317 - .L_316)
.L_316:
        /*0030*/ 	.word	0x00000000
        /*0034*/ 	.short	0x0001
        /*0036*/ 	.short	0x0008
        /*0038*/ 	.byte	0x00, 0xf0, 0x21, 0x00


	//----- nvinfo : EIATTR_KPARAM_INFO
	.align		4
.L_317:
        /*003c*/ 	.byte	0x04, 0x17
        /*003e*/ 	.short	(.L_319 - .L_318)
.L_318:
        /*0040*/ 	.word	0x00000000
        /*0044*/ 	.short	0x0000
        /*0046*/ 	.short	0x0000
        /*0048*/ 	.byte	0x00, 0xf0, 0x21, 0x00


	//----- nvinfo : EIATTR_MAXREG_COUNT
	.align		4
.L_319:
        /*004c*/ 	.byte	0x03, 0x1b
        /*004e*/ 	.short	0x00ff


	//----- nvinfo : EIATTR_NUM_BARRIERS
	.align		4
        /*0050*/ 	.byte	0x02, 0x4c
        /*0052*/ 	.byte	0x01
	.zero		1


	//----- nvinfo : EIATTR_MERCURY_ISA_VERSION
	.align		4
        /*0054*/ 	.byte	0x03, 0x5f
        /*0056*/ 	.short	0x0000


	//----- nvinfo : EIATTR_COOP_GROUP_MASK_REGIDS
	.align		4
        /*0058*/ 	.byte	0x04, 0x29
        /*005a*/ 	.short	(.L_321 - .L_320)


	//   ....[0]....
.L_320:
        /*005c*/ 	.word	0xffffffff


	//   ....[1]....
        /*0060*/ 	.word	0xffffffff


	//   ....[2]....
        /*0064*/ 	.word	0xffffffff


	//   ....[3]....
        /*0068*/ 	.word	0xffffffff


	//   ....[4]....
        /*006c*/ 	.word	0xffffffff


	//   ....[5]....
        /*0070*/ 	.word	0xffffffff


	//   ....[6]....
        /*0074*/ 	.word	0xffffffff


	//   ....[7]....
        /*0078*/ 	.word	0xffffffff


	//   ....[8]....
        /*007c*/ 	.word	0xffffffff


	//   ....[9]....
        /*0080*/ 	.word	0xffffffff


	//   ....[10]....
        /*0084*/ 	.word	0xffffffff


	//   ....[11]....
        /*0088*/ 	.word	0xffffffff


	//   ....[12]....
        /*008c*/ 	.word	0xffffffff


	//   ....[13]....
        /*0090*/ 	.word	0xffffffff


	//   ....[14]....
        /*0094*/ 	.word	0xffffffff


	//   ....[15]....
        /*0098*/ 	.word	0xffffffff


	//   ....[16]....
        /*009c*/ 	.word	0xffffffff


	//   ....[17]....
        /*00a0*/ 	.word	0xffffffff


	//   ....[18]....
        /*00a4*/ 	.word	0xffffffff


	//   ....[19]....
        /*00a8*/ 	.word	0xffffffff


	//   ....[20]....
        /*00ac*/ 	.word	0xffffffff


	//   ....[21]....
        /*00b0*/ 	.word	0xffffffff


	//   ....[22]....
        /*00b4*/ 	.word	0xffffffff


	//   ....[23]....
        /*00b8*/ 	.word	0xffffffff


	//   ....[24]....
        /*00bc*/ 	.word	0xffffffff


	//   ....[25]....
        /*00c0*/ 	.word	0xffffffff


	//   ....[26]....
        /*00c4*/ 	.word	0xffffffff


	//   ....[27]....
        /*00c8*/ 	.word	0xffffffff


	//   ....[28]....
        /*00cc*/ 	.word	0xffffffff


	//   ....[29]....
        /*00d0*/ 	.word	0xffffffff


	//   ....[30]....
        /*00d4*/ 	.word	0xffffffff


	//   ....[31]....
        /*00d8*/ 	.word	0xffffffff


	//   ....[32]....
        /*00dc*/ 	.word	0xffffffff


	//   ....[33]....
        /*00e0*/ 	.word	0xffffffff


	//   ....[34]....
        /*00e4*/ 	.word	0xffffffff


	//   ....[35]....
        /*00e8*/ 	.word	0xffffffff


	//   ....[36]....
        /*00ec*/ 	.word	0xffffffff


	//   ....[37]....
        /*00f0*/ 	.word	0xffffffff


	//   ....[38]....
        /*00f4*/ 	.word	0xffffffff


	//   ....[39]....
        /*00f8*/ 	.word	0xffffffff


	//   ....[40]....
        /*00fc*/ 	.word	0xffffffff


	//   ....[41]....
        /*0100*/ 	.word	0xffffffff


	//   ....[42]....
        /*0104*/ 	.word	0xffffffff


	//   ....[43]....
        /*0108*/ 	.word	0xffffffff


	//   ....[44]....
        /*010c*/ 	.word	0xffffffff


	//   ....[45]....
        /*0110*/ 	.word	0xffffffff


	//   ....[46]....
        /*0114*/ 	.word	0xffffffff


	//   ....[47]....
        /*0118*/ 	.word	0xffffffff


	//   ....[48]....
        /*011c*/ 	.word	0xffffffff


	//   ....[49]....
        /*0120*/ 	.word	0xffffffff


	//   ....[50]....
        /*0124*/ 	.word	0xffffffff


	//   ....[51]....
        /*0128*/ 	.word	0xffffffff


	//   ....[52]....
        /*012c*/ 	.word	0xffffffff


	//   ....[53]....
        /*0130*/ 	.word	0xffffffff


	//   ....[54]....
        /*0134*/ 	.word	0xffffffff


	//----- nvinfo : EIATTR_COOP_GROUP_INSTR_OFFSETS
	.align		4
.L_321:
        /*0138*/ 	.byte	0x04, 0x28
        /*013a*/ 	.short	(.L_323 - .L_322)


	//   ....[0]....
.L_322:
        /*013c*/ 	.word	0x000055c0


	//   ....[1]....
        /*0140*/ 	.word	0x000056a0


	//   ....[2]....
        /*0144*/ 	.word	0x000056c0


	//   ....[3]....
        /*0148*/ 	.word	0x000056d0


	//   ....[4]....
        /*014c*/ 	.word	0x000056e0


	//   ....[5]....
        /*0150*/ 	.word	0x000056f0


	//   ....[6]....
        /*0154*/ 	.word	0x00005700


	//   ....[7]....
        /*0158*/ 	.word	0x00005710


	//   ....[8]....
        /*015c*/ 	.word	0x00005720


	//   ....[9]....
        /*0160*/ 	.word	0x00005730


	//   ....[10]....
        /*0164*/ 	.word	0x00005740


	//   ....[11]....
        /*0168*/ 	.word	0x000057f0


	//   ....[12]....
        /*016c*/ 	.word	0x00005800


	//   ....[13]....
        /*0170*/ 	.word	0x00005810


	//   ....[14]....
        /*0174*/ 	.word	0x00005820


	//   ....[15]....
        /*0178*/ 	.word	0x00005830


	//   ....[16]....
        /*017c*/ 	.word	0x00005840


	//   ....[17]....
        /*0180*/ 	.word	0x00005850


	//   ....[18]....
        /*0184*/ 	.word	0x00005860


	//   ....[19]....
        /*0188*/ 	.word	0x00005870


	//   ....[20]....
        /*018c*/ 	.word	0x00005880


	//   ....[21]....
        /*0190*/ 	.word	0x00005890


	//   ....[22]....
        /*0194*/ 	.word	0x00005950


	//   ....[23]....
        /*0198*/ 	.word	0x00005960


	//   ....[24]....
        /*019c*/ 	.word	0x00005970


	//   ....[25]....
        /*01a0*/ 	.word	0x00005980


	//   ....[26]....
        /*01a4*/ 	.word	0x00005990


	//   ....[27]....
        /*01a8*/ 	.word	0x000059a0


	//   ....[28]....
        /*01ac*/ 	.word	0x000059b0


	//   ....[29]....
        /*01b0*/ 	.word	0x000059c0


	//   ....[30]....
        /*01b4*/ 	.word	0x000059d0


	//   ....[31]....
        /*01b8*/ 	.word	0x000059e0


	//   ....[32]....
        /*01bc*/ 	.word	0x000059f0


	//   ....[33]....
        /*01c0*/ 	.word	0x00005ab0


	//   ....[34]....
        /*01c4*/ 	.word	0x00005ac0


	//   ....[35]....
        /*01c8*/ 	.word	0x00005ad0


	//   ....[36]....
        /*01cc*/ 	.word	0x00005ae0


	//   ....[37]....
        /*01d0*/ 	.word	0x00005af0


	//   ....[38]....
        /*01d4*/ 	.word	0x00005b00


	//   ....[39]....
        /*01d8*/ 	.word	0x00005b10


	//   ....[40]....
        /*01dc*/ 	.word	0x00005b20


	//   ....[41]....
        /*01e0*/ 	.word	0x00005b30


	//   ....[42]....
        /*01e4*/ 	.word	0x00005b40


	//   ....[43]....
        /*01e8*/ 	.word	0x00005b50


	//   ....[44]....
        /*01ec*/ 	.word	0x00005c10


	//   ....[45]....
        /*01f0*/ 	.word	0x00005c20


	//   ....[46]....
        /*01f4*/ 	.word	0x00005c30


	//   ....[47]....
        /*01f8*/ 	.word	0x00005c40


	//   ....[48]....
        /*01fc*/ 	.word	0x00005c50


	//   ....[49]....
        /*0200*/ 	.word	0x00005c60


	//   ....[50]....
        /*0204*/ 	.word	0x00005c70


	//   ....[51]....
        /*0208*/ 	.word	0x00005c80


	//   ....[52]....
        /*020c*/ 	.word	0x00005c90


	//   ....[53]....
        /*0210*/ 	.word	0x00005ca0


	//   ....[54]....
        /*0214*/ 	.word	0x00005cb0


	//----- nvinfo : EIATTR_EXIT_INSTR_OFFSETS
	.align		4
.L_323:
        /*0218*/ 	.byte	0x04, 0x1c
        /*021a*/ 	.short	(.L_325 - .L_324)


	//   ....[0]....
.L_324:
        /*021c*/ 	.word	0x00005e80


	//   ....[1]....
        /*0220*/ 	.word	0x00006380


	//----- nvinfo : EIATTR_MAX_THREADS
	.align		4
.L_325:
        /*0224*/ 	.byte	0x04, 0x05
        /*0226*/ 	.short	(.L_327 - .L_326)
.L_326:
        /*0228*/ 	.word	0x00000080
        /*022c*/ 	.word	0x00000001
        /*0230*/ 	.word	0x00000001
.L_327:


//--------------------- .nv.info._Z30router_gemm_kernel_bf16_outputI13__nv_bfloat16Li128ELi8ELi10ELi384ELi7168EEvPS0_PKT_S4_ --------------------------
	.section	.nv.info._Z30router_gemm_kernel_bf16_outputI13__nv_bfloat16Li128ELi8ELi10ELi384ELi7168EEvPS0_PKT_S4_,"",@"SHT_CUDA_INFO"
	.sectionflags	@""
	.align	4


	//----- nvinfo : EIATTR_CUDA_API_VERSION
	.align		4
        /*0000*/ 	.byte	0x04, 0x37
        /*0002*/ 	.short	(.L_329 - .L_328)
.L_328:
        /*0004*/ 	.word	0x00000082


	//----- nvinfo : EIATTR_SW2861232_WAR
	.align		4
.L_329:
        /*0008*/ 	.byte	0x01, 0x35
	.zero		2


	//----- nvinfo : EIATTR_PARAM_CBANK
	.align		4
        /*000c*/ 	.byte	0x04, 0x0a
        /*000e*/ 	.short	(.L_331 - .L_330)
	.align		4
.L_330:
        /*0010*/ 	.word	index@(.nv.constant0._Z30router_gemm_kernel_bf16_outputI13__nv_bfloat16Li128ELi8ELi10ELi384ELi7168EEvPS0_PKT_S4_)
        /*0014*/ 	.short	0x0160
        /*0016*/ 	.short	0x0018


	//----- nvinfo : EIATTR_CBANK_PARAM_SIZE
	.align		4
.L_331:
        /*0018*/ 	.byte	0x03, 0x19
        /*001a*/ 	.short	0x0018


	//----- nvinfo : EIATTR_KPARAM_INFO
	.align		4
        /*001c*/ 	.byte	0x04, 0x17
        /*001e*/ 	.short	(.L_333 - .L_332)
.L_332:
        /*0020*/ 	.word	0x00000000
        /*0024*/ 	.short	0x0002
        /*0026*/ 	.short	0x0010
        /*0028*/ 	.byte	0x00, 0xf0, 0x21, 0x00


	//----- nvinfo : EIATTR_KPARAM_INFO
	.align		4
.L_333:
        /*002c*/ 	.byte	0x04, 0x17
        /*002e*/ 	.short	(.L_335 - .L_334)
.L_334:
        /*0030*/ 	.word	0x00000000
        /*0034*/ 	.short	0x0001
        /*0036*/ 	.short	0x0008
        /*0038*/ 	.byte	0x00, 0xf0, 0x21, 0x00


	//----- nvinfo : EIATTR_KPARAM_INFO
	.align		4
.L_335:
        /*003c*/ 	.byte	0x04, 0x17
        /*003e*/ 	.short	(.L_337 - .L_336)
.L_336:
        /*0040*/ 	.word	0x00000000
        /*0044*/ 	.short	0x0000
        /*0046*/ 	.short	0x0000
        /*0048*/ 	.byte	0x00, 0xf0, 0x21, 0x00


	//----- nvinfo : EIATTR_MAXREG_COUNT
	.align		4
.L_337:
        /*004c*/ 	.byte	0x03, 0x1b
        /*004e*/ 	.short	0x00ff


	//----- nvinfo : EIATTR_NUM_BARRIERS
	.align		4
        /*0050*/ 	.byte	0x02, 0x4c
        /*0052*/ 	.byte	0x01
	.zero		1


	//----- nvinfo : EIATTR_MERCURY_ISA_VERSION
	.align		4
        /*0054*/ 	.byte	0x03, 0x5f
        /*0056*/ 	.short	0x0000


	//----- nvinfo : EIATTR_COOP_GROUP_MASK_REGIDS
	.align		4
        /*0058*/ 	.byte	0x04, 0x29
        /*005a*/ 	.short	(.L_339 - .L_338)


	//   ....[0]....
.L_338:
        /*005c*/ 	.word	0xffffffff


	//   ....[1]....
        /*0060*/ 	.word	0xffffffff


	//   ....[2]....
        /*0064*/ 	.word	0xffffffff


	//   ....[3]....
        /*0068*/ 	.word	0xffffffff


	//   ....[4]....
        /*006c*/ 	.word	0xffffffff


	//   ....[5]....
        /*0070*/ 	.word	0xffffffff


	//   ....[6]....
        /*0074*/ 	.word	0xffffffff


	//   ....[7]....
        /*0078*/ 	.word	0xffffffff


	//   ....[8]....
        /*007c*/ 	.word	0xffffffff


	//   ....[9]....
        /*0080*/ 	.word	0xffffffff


	//   ....[10]....
        /*0084*/ 	.word	0xffffffff


	//   ....[11]....
        /*0088*/ 	.word	0xffffffff


	//   ....[12]....
        /*008c*/ 	.word	0xffffffff


	//   ....[13]....
        /*0090*/ 	.word	0xffffffff


	//   ....[14]....
        /*0094*/ 	.word	0xffffffff


	//   ....[15]....
        /*0098*/ 	.word	0xffffffff


	//   ....[16]....
        /*009c*/ 	.word	0xffffffff


	//   ....[17]....
        /*00a0*/ 	.word	0xffffffff


	//   ....[18]....
        /*00a4*/ 	.word	0xffffffff


	//   ....[19]....
        /*00a8*/ 	.word	0xffffffff


	//   ....[20]....
        /*00ac*/ 	.word	0xffffffff


	//   ....[21]....
        /*00b0*/ 	.word	0xffffffff


	//   ....[22]....
        /*00b4*/ 	.word	0xffffffff


	//   ....[23]....
        /*00b8*/ 	.word	0xffffffff


	//   ....[24]....
        /*00bc*/ 	.word	0xffffffff


	//   ....[25]....
        /*00c0*/ 	.word	0xffffffff


	//   ....[26]....
        /*00c4*/ 	.word	0xffffffff


	//   ....[27]....
        /*00c8*/ 	.word	0xffffffff


	//   ....[28]....
        /*00cc*/ 	.word	0xffffffff


	//   ....[29]....
        /*00d0*/ 	.word	0xffffffff


	//   ....[30]....
        /*00d4*/ 	.word	0xffffffff


	//   ....[31]....
        /*00d8*/ 	.word	0xffffffff


	//   ....[32]....
        /*00dc*/ 	.word	0xffffffff


	//   ....[33]....
        /*00e0*/ 	.word	0xffffffff


	//   ....[34]....
        /*00e4*/ 	.word	0xffffffff


	//   ....[35]....
        /*00e8*/ 	.word	0xffffffff


	//   ....[36]....
        /*00ec*/ 	.word	0xffffffff


	//   ....[37]....
        /*00f0*/ 	.word	0xffffffff


	//   ....[38]....
        /*00f4*/ 	.word	0xffffffff


	//   ....[39]....
        /*00f8*/ 	.word	0xffffffff


	//   ....[40]....
        /*00fc*/ 	.word	0xffffffff


	//   ....[41]....
        /*0100*/ 	.word	0xffffffff


	//   ....[42]....
        /*0104*/ 	.word	0xffffffff


	//   ....[43]....
        /*0108*/ 	.word	0xffffffff


	//   ....[44]....
        /*010c*/ 	.word	0xffffffff


	//   ....[45]....
        /*0110*/ 	.word	0xffffffff


	//   ....[46]....
        /*0114*/ 	.word	0xffffffff


	//   ....[47]....
        /*0118*/ 	.word	0xffffffff


	//   ....[48]....
        /*011c*/ 	.word	0xffffffff


	//   ....[49]....
        /*0120*/ 	.word	0xffffffff


	//----- nvinfo : EIATTR_COOP_GROUP_INSTR_OFFSETS
	.align		4
.L_339:
        /*0124*/ 	.byte	0x04, 0x28
        /*0126*/ 	.short	(.L_341 - .L_340)


	//   ....[0]....
.L_340:
        /*0128*/ 	.word	0x00004f20


	//   ....[1]....
        /*012c*/ 	.word	0x00004f30


	//   ....[2]....
        /*0130*/ 	.word	0x00004f40


	//   ....[3]....
        /*0134*/ 	.word	0x00004f50


	//   ....[4]....
        /*0138*/ 	.word	0x00004f60


	//   ....[5]....
        /*013c*/ 	.word	0x00004f70


	//   ....[6]....
        /*0140*/ 	.word	0x00004f80


	//   ....[7]....
        /*0144*/ 	.word	0x00004f90


	//   ....[8]....
        /*0148*/ 	.word	0x00004fa0


	//   ....[9]....
        /*014c*/ 	.word	0x00004fb0


	//   ....[10]....
        /*0150*/ 	.word	0x00005060


	//   ....[11]....
        /*0154*/ 	.word	0x00005070


	//   ....[12]....
        /*0158*/ 	.word	0x00005080


	//   ....[13]....
        /*015c*/ 	.word	0x00005090


	//   ....[14]....
        /*0160*/ 	.word	0x000050a0


	//   ....[15]....
        /*0164*/ 	.word	0x000050b0


	//   ....[16]....
        /*0168*/ 	.word	0x000050c0


	//   ....[17]....
        /*016c*/ 	.word	0x000050d0


	//   ....[18]....
        /*0170*/ 	.word	0x000050e0


	//   ....[19]....
        /*0174*/ 	.word	0x000050f0


	//   ....[20]....
        /*0178*/ 	.word	0x000051a0


	//   ....[21]....
        /*017c*/ 	.word	0x000051b0


	//   ....[22]....
        /*0180*/ 	.word	0x000051c0


	//   ....[23]....
        /*0184*/ 	.word	0x000051d0


	//   ....[24]....
        /*0188*/ 	.word	0x000051e0


	//   ....[25]....
        /*018c*/ 	.word	0x000051f0


	//   ....[26]....
        /*0190*/ 	.word	0x00005200


	//   ....[27]....
        /*0194*/ 	.word	0x00005210


	//   ....[28]....
        /*0198*/ 	.word	0x00005220


	//   ....[29]....
        /*019c*/ 	.word	0x00005230


	//   ....[30]....
        /*01a0*/ 	.word	0x000052e0


	//   ....[31]....
        /*01a4*/ 	.word	0x000052f0


	//   ....[32]....
        /*01a8*/ 	.word	0x00005300


	//   ....[33]....
        /*01ac*/ 	.word	0x00005310


	//   ....[34]....
        /*01b0*/ 	.word	0x00005320


	//   ....[35]....
        /*01b4*/ 	.word	0x00005330


	//   ....[36]....
        /*01b8*/ 	.word	0x00005340


	//   ....[37]....
        /*01bc*/ 	.word	0x00005350


	//   ....[38]....
        /*01c0*/ 	.word	0x00005360


	//   ....[39]....
        /*01c4*/ 	.word	0x00005370


	//   ....[40]....
        /*01c8*/ 	.word	0x00005420


	//   ....[41]....
        /*01cc*/ 	.word	0x00005430


	//   ....[42]....
        /*01d0*/ 	.word	0x00005440


	//   ....[43]....
        /*01d4*/ 	.word	0x00005450


	//   ....[44]....
        /*01d8*/ 	.word	0x00005460


	//   ....[45]....
        /*01dc*/ 	.word	0x00005470


	//   ....[46]....
        /*01e0*/ 	.word	0x00005480


	//   ....[47]....
        /*01e4*/ 	.word	0x00005490


	//   ....[48]....
        /*01e8*/ 	.word	0x000054a0


	//   ....[49]....
        /*01ec*/ 	.word	0x000054b0


	//----- nvinfo : EIATTR_EXIT_INSTR_OFFSETS
	.align		4
.L_341:
        /*01f0*/ 	.byte	0x04, 0x1c
        /*01f2*/ 	.short	(.L_343 - .L_342)


	//   ....[0]....
.L_342:
        /*01f4*/ 	.word	0x00005660


	//   ....[1]....
        /*01f8*/ 	.word	0x00005ae0


	//----- nvinfo : EIATTR_MAX_THREADS
	.align		4
.L_343:
        /*01fc*/ 	.byte	0x04, 0x05
        /*01fe*/ 	.short	(.L_345 - .L_344)
.L_344:
        /*0200*/ 	.word	0x00000080
        /*0204*/ 	.word	0x00000001
        /*0208*/ 	.word	0x00000001
.L_345:


//--------------------- .nv.info._Z30router_gemm_kernel_bf16_outputI13__nv_bfloat16Li128ELi8ELi9ELi384ELi7168EEvPS0_PKT_S4_ --------------------------
	.section	.nv.info._Z30router_gemm_kernel_bf16_outputI13__nv_bfloat16Li128ELi8ELi9ELi384ELi7168EEvPS0_PKT_S4_,"",@"SHT_CUDA_INFO"
	.sectionflags	@""
	.align	4


	//----- nvinfo : EIATTR_CUDA_API_VERSION
	.align		4
        /*0000*/ 	.byte	0x04, 0x37
        /*0002*/ 	.short	(.L_347 - .L_346)
.L_346:
        /*0004*/ 	.word	0x00000082


	//----- nvinfo : EIATTR_SW2861232_WAR
	.align		4
.L_347:
        /*0008*/ 	.byte	0x01, 0x35
	.zero		2


	//----- nvinfo : EIATTR_PARAM_CBANK
	.align		4
        /*000c*/ 	.byte	0x04, 0x0a
        /*000e*/ 	.short	(.L_349 - .L_348)
	.align		4
.L_348:
        /*0010*/ 	.word	index@(.nv.constant0._Z30router_gemm_kernel_bf16_outputI13__nv_bfloat16Li128ELi8ELi9ELi384ELi7168EEvPS0_PKT_S4_)
        /*0014*/ 	.short	0x0160
        /*0016*/ 	.short	0x0018


	//----- nvinfo : EIATTR_CBANK_PARAM_SIZE
	.align		4
.L_349:
        /*0018*/ 	.byte	0x03, 0x19
        /*001a*/ 	.short	0x0018


	//----- nvinfo : EIATTR_KPARAM_INFO
	.align		4
        /*001c*/ 	.byte	0x04, 0x17
        /*001e*/ 	.short	(.L_351 - .L_350)
.L_350:
        /*0020*/ 	.word	0x00000000
        /*0024*/ 	.short	0x0002
        /*0026*/ 	.short	0x0010
        /*0028*/ 	.byte	0x00, 0xf0, 0x21, 0x00


	//----- nvinfo : EIATTR_KPARAM_INFO
	.align		4
.L_351:
        /*002c*/ 	.byte	0x04, 0x17
        /*002e*/ 	.short	(.L_353 - .L_352)
.L_352:
        /*0030*/ 	.word	0x00000000
        /*0034*/ 	.short	0x0001
        /*0036*/ 	.short	0x0008
        /*0038*/ 	.byte	0x00, 0xf0, 0x21, 0x00


	//----- nvinfo : EIATTR_KPARAM_INFO
	.align		4
.L_353:
        /*003c*/ 	.byte	0x04, 0x17
        /*003e*/ 	.short	(.L_355 - .L_354)
.L_354:
        /*0040*/ 	.word	0x00000000
        /*0044*/ 	.short	0x0000
        /*0046*/ 	.short	0x0000
        /*0048*/ 	.byte	0x00, 0xf0, 0x21, 0x00


	//----- nvinfo : EIATTR_MAXREG_COUNT
	.align		4
.L_355:
        /*004c*/ 	.byte	0x03, 0x1b
        /*004e*/ 	.short	0x00ff


	//----- nvinfo : EIATTR_NUM_BARRIERS
	.align		4
        /*0050*/ 	.byte	0x02, 0x4c
        /*0052*/ 	.byte	0x01
	.zero		1


	//----- nvinfo : EIATTR_MERCURY_ISA_VERSION
	.align		4
        /*0054*/ 	.byte	0x03, 0x5f
        /*0056*/ 	.short	0x0000


	//----- nvinfo : EIATTR_COOP_GROUP_MASK_REGIDS
	.align		4
        /*0058*/ 	.byte	0x04, 0x29
        /*005a*/ 	.short	(.L_357 - .L_356)


	//   ....[0]....
.L_356:
        /*005c*/ 	.word	0xffffffff


	//   ....[1]....
        /*0060*/ 	.word	0xffffffff


	//   ....[2]....
        /*0064*/ 	.word	0xffffffff


	//   ....[3]....
        /*0068*/ 	.word	0xffffffff


	//   ....[4]....
        /*006c*/ 	.word	0xffffffff


	//   ....[5]....
        /*0070*/ 	.word	0xffffffff


	//   ....[6]....
        /*0074*/ 	.word	0xffffffff


	//   ....[7]....
        /*0078*/ 	.word	0xffffffff


	//   ....[8]....
        /*007c*/ 	.word	0xffffffff


	//   ....[9]....
        /*0080*/ 	.word	0xffffffff


	//   ....[10]....
        /*0084*/ 	.word	0xffffffff


	//   ....[11]....
        /*0088*/ 	.word	0xffffffff


	//   ....[12]....
        /*008c*/ 	.word	0xffffffff


	//   ....[13]....
        /*0090*/ 	.word	0xffffffff


	//   ....[14]....
        /*0094*/ 	.word	0xffffffff


	//   ....[15]....
        /*0098*/ 	.word	0xffffffff


	//   ....[16]....
        /*009c*/ 	.word	0xffffffff


	//   ....[17]....
        /*00a0*/ 	.word	0xffffffff


	//   ....[18]....
        /*00a4*/ 	.word	0xffffffff


	//   ....[19]....
        /*00a8*/ 	.word	0xffffffff


	//   ....[20]....
        /*00ac*/ 	.word	0xffffffff


	//   ....[21]....
        /*00b0*/ 	.word	0xffffffff


	//   ....[22]....
        /*00b4*/ 	.word	0xffffffff


	//   ....[23]....
        /*00b8*/ 	.word	0xffffffff


	//   ....[24]....
        /*00bc*/ 	.word	0xffffffff


	//   ....[25]....
        /*00c0*/ 	.word	0xffffffff


	//   ....[26]....
        /*00c4*/ 	.word	0xffffffff


	//   ....[27]....
        /*00c8*/ 	.word	0xffffffff


	//   ....[28]....
        /*00cc*/ 	.word	0xffffffff


	//   ....[29]....
        /*00d0*/ 	.word	0xffffffff


	//   ....[30]....
        /*00d4*/ 	.word	0xffffffff


	//   ....[31]....
        /*00d8*/ 	.word	0xffffffff


	//   ....[32]....
        /*00dc*/ 	.word	0xffffffff


	//   ....[33]....
        /*00e0*/ 	.word	0xffffffff


	//   ....[34]....
        /*00e4*/ 	.word	0xffffffff


	//   ....[35]....
        /*00e8*/ 	.word	0xffffffff


	//   ....[36]....
        /*00ec*/ 	.word	0xffffffff


	//   ....[37]....
        /*00f0*/ 	.word	0xffffffff


	//   ....[38]....
        /*00f4*/ 	.word	0xffffffff


	//   ....[39]....
        /*00f8*/ 	.word	0xffffffff


	//   ....[40]....
        /*00fc*/ 	.word	0xffffffff


	//   ....[41]....
        /*0100*/ 	.word	0xffffffff


	//   ....[42]....
        /*0104*/ 	.word	0xffffffff


	//   ....[43]....
        /*0108*/ 	.word	0xffffffff


	//   ....[44]....
        /*010c*/ 	.word	0xffffffff


	//----- nvinfo : EIATTR_COOP_GROUP_INSTR_OFFSETS
	.align		4
.L_357:
        /*0110*/ 	.byte	0x04, 0x28
        /*0112*/ 	.short	(.L_359 - .L_358)


	//   ....[0]....
.L_358:
        /*0114*/ 	.word	0x000047b0


	//   ....[1]....
        /*0118*/ 	.word	0x000047c0


	//   ....[2]....
        /*011c*/ 	.word	0x000047d0


	//   ....[3]....
        /*0120*/ 	.word	0x000047e0


	//   ....[4]....
        /*0124*/ 	.word	0x000047f0


	//   ....[5]....
        /*0128*/ 	.word	0x00004800


	//   ....[6]....
        /*012c*/ 	.word	0x00004810


	//   ....[7]....
        /*0130*/ 	.word	0x00004820


	//   ....[8]....
        /*0134*/ 	.word	0x00004830


	//   ....[9]....
        /*0138*/ 	.word	0x000048d0


	//   ....[10]....
        /*013c*/ 	.word	0x000048e0


	//   ....[11]....
        /*0140*/ 	.word	0x000048f0


	//   ....[12]....
        /*0144*/ 	.word	0x00004900


	//   ....[13]....
        /*0148*/ 	.word	0x00004910


	//   ....[14]....
        /*014c*/ 	.word	0x00004920


	//   ....[15]....
        /*0150*/ 	.word	0x00004930


	//   ....[16]....
        /*0154*/ 	.word	0x00004940


	//   ....[17]....
        /*0158*/ 	.word	0x00004950


	//   ....[18]....
        /*015c*/ 	.word	0x000049f0


	//   ....[19]....
        /*0160*/ 	.word	0x00004a00


	//   ....[20]....
        /*0164*/ 	.word	0x00004a10


	//   ....[21]....
        /*0168*/ 	.word	0x00004a20


	//   ....[22]....
        /*016c*/ 	.word	0x00004a30


	//   ....[23]....
        /*0170*/ 	.word	0x00004a40


	//   ....[24]....
        /*0174*/ 	.word	0x00004a50


	//   ....[25]....
        /*0178*/ 	.word	0x00004a60


	//   ....[26]....
        /*017c*/ 	.word	0x00004a70


	//   ....[27]....
        /*0180*/ 	.word	0x00004b10


	//   ....[28]....
        /*0184*/ 	.word	0x00004b20


	//   ....[29]....
        /*0188*/ 	.word	0x00004b30


	//   ....[30]....
        /*018c*/ 	.word	0x00004b40


	//   ....[31]....
        /*0190*/ 	.word	0x00004b50


	//   ....[32]....
        /*0194*/ 	.word	0x00004b60


	//   ....[33]....
        /*0198*/ 	.word	0x00004b70


	//   ....[34]....
        /*019c*/ 	.word	0x00004b80


	//   ....[35]....
        /*01a0*/ 	.word	0x00004b90


	//   ....[36]....
        /*01a4*/ 	.word	0x00004c30


	//   ....[37]....
        /*01a8*/ 	.word	0x00004c40


	//   ....[38]....
        /*01ac*/ 	.word	0x00004c50


	//   ....[39]....
        /*01b0*/ 	.word	0x00004c60


	//   ....[40]....
        /*01b4*/ 	.word	0x00004c70


	//   ....[41]....
        /*01b8*/ 	.word	0x00004c80


	//   ....[42]....
        /*01bc*/ 	.word	0x00004c90


	//   ....[43]....
        /*01c0*/ 	.word	0x00004ca0


	//   ....[44]....
        /*01c4*/ 	.word	0x00004cb0


	//----- nvinfo : EIATTR_EXIT_INSTR_OFFSETS
	.align		4
.L_359:
        /*01c8*/ 	.byte	0x04, 0x1c
        /*01ca*/ 	.short	(.L_361 - .L_360)


	//   ....[0]....
.L_360:
        /*01cc*/ 	.word	0x00004e40


	//   ....[1]....
        /*01d0*/ 	.word	0x00005250


	//----- nvinfo : EIATTR_MAX_THREADS
	.align		4
.L_361:
        /*01d4*/ 	.byte	0x04, 0x05
        /*01d6*/ 	.short	(.L_363 - .L_362)
.L_362:
        /*01d8*/ 	.word	0x00000080
        /*01dc*/ 	.word	0x00000001
        /*01e0*/ 	.word	0x00000001
.L_363:


//--------------------- .nv.info._Z30router_gemm_kernel_bf16_outputI13__nv_bfloat16Li128ELi8ELi8ELi384ELi7168EEvPS0_PKT_S4_ --------------------------
	.section	.nv.info._Z30router_gemm_kernel_bf16_outputI13__nv_bfloat16Li128ELi8ELi8ELi384ELi7168EEvPS0_PKT_S4_,"",@"SHT_CUDA_INFO"
	.sectionflags	@""
	.align	4


	//----- nvinfo : EIATTR_CUDA_API_VERSION
	.align		4
        /*0000*/ 	.byte	0x04, 0x37
        /*0002*/ 	.short	(.L_365 - .L_364)
.L_364:
        /*0004*/ 	.word	0x00000082


	//----- nvinfo : EIATTR_SW2861232_WAR
	.align		4
.L_365:
        /*0008*/ 	.byte	0x01, 0x35
	.zero		2


	//----- nvinfo : EIATTR_PARAM_CBANK
	.align		4
        /*000c*/ 	.byte	0x04, 0x0a
        /*000e*/ 	.short	(.L_367 - .L_366)
	.align		4
.L_366:
        /*0010*/ 	.word	index@(.nv.constant0._Z30router_gemm_kernel_bf16_outputI13__nv_bfloat16Li128ELi8ELi8ELi384ELi7168EEvPS0_PKT_S4_)
        /*0014*/ 	.short	0x0160
        /*0016*/ 	.short	0x0018


	//----- nvinfo : EIATTR_CBANK_PARAM_SIZE
	.align		4
.L_367:
        /*0018*/ 	.byte	0x03, 0x19
        /*001a*/ 	.short	0x0018


	//----- nvinfo : EIATTR_KPARAM_INFO
	.align		4
        /*001c*/ 	.byte	0x04, 0x17
        /*001e*/ 	.short	(.L_369 - .L_368)
.L_368:
        /*0020*/ 	.word	0x00000000
        /*0024*/ 	.short	0x0002
        /*0026*/ 	.short	0x0010
        /*0028*/ 	.byte	0x00, 0xf0, 0x21, 0x00


	//----- nvinfo : EIATTR_KPARAM_INFO
	.align		4
.L_369:
        /*002c*/ 	.byte	0x04, 0x17
        /*002e*/ 	.short	(.L_371 - .L_370)
.L_370:
        /*0030*/ 	.word	0x00000000
        /*0034*/ 	.short	0x0001
        /*0036*/ 	.short	0x0008
        /*0038*/ 	.byte	0x00, 0xf0, 0x21, 0x00


	//----- nvinfo : EIATTR_KPARAM_INFO
	.align		4
.L_371:
        /*003c*/ 	.byte	0x04, 0x17
        /*003e*/ 	.short	(.L_373 - .L_372)
.L_372:
        /*0040*/ 	.word	0x00000000
        /*0044*/ 	.short	0x0000
        /*0046*/ 	.short	0x0000
        /*0048*/ 	.byte	0x00, 0xf0, 0x21, 0x00


	//----- nvinfo : EIATTR_MAXREG_COUNT
	.align		4
.L_373:
        /*004c*/ 	.byte	0x03, 0x1b
        /*004e*/ 	.short	0x00ff


	//----- nvinfo : EIATTR_NUM_BARRIERS
	.align		4
        /*0050*/ 	.byte	0x02, 0x4c
        /*0052*/ 	.byte	0x01
	.zero		1


	//----- nvinfo : EIATTR_MERCURY_ISA_VERSION
	.align		4
        /*0054*/ 	.byte	0x03, 0x5f
        /*0056*/ 	.short	0x0000


	//----- nvinfo : EIATTR_COOP_GROUP_MASK_REGIDS
	.align		4
        /*0058*/ 	.byte	0x04, 0x29
        /*005a*/ 	.short	(.L_375 - .L_374)


	//   ....[0]....
.L_374:
        /*005c*/ 	.word	0xffffffff


	//   ....[1]....
        /*0060*/ 	.word	0xffffffff


	//   ....[2]....
        /*0064*/ 	.word	0xffffffff


	//   ....[3]....
        /*0068*/ 	.word	0xffffffff


	//   ....[4]....
        /*006c*/ 	.word	0xffffffff


	//   ....[5]....
        /*0070*/ 	.word	0xffffffff


	//   ....[6]....
        /*0074*/ 	.word	0xffffffff


	//   ....[7]....
        /*0078*/ 	.word	0xffffffff


	//   ....[8]....
        /*007c*/ 	.word	0xffffffff


	//   ....[9]....
        /*0080*/ 	.word	0xffffffff


	//   ....[10]....
        /*0084*/ 	.word	0xffffffff


	//   ....[11]....
        /*0088*/ 	.word	0xffffffff


	//   ....[12]....
        /*008c*/ 	.word	0xffffffff


	//   ....[13]....
        /*0090*/ 	.word	0xffffffff


	//   ....[14]....
        /*0094*/ 	.word	0xffffffff


	//   ....[15]....
        /*0098*/ 	.word	0xffffffff


	//   ....[16]....
        /*009c*/ 	.word	0xffffffff


	//   ....[17]....
        /*00a0*/ 	.word	0xffffffff


	//   ....[18]....
        /*00a4*/ 	.word	0xffffffff


	//   ....[19]....
        /*00a8*/ 	.word	0xffffffff


	//   ....[20]....
        /*00ac*/ 	.word	0xffffffff


	//   ....[21]....
        /*00b0*/ 	.word	0xffffffff


	//   ....[22]....
        /*00b4*/ 	.word	0xffffffff


	//   ....[23]....
        /*00b8*/ 	.word	0xffffffff


	//   ....[24]....
        /*00bc*/ 	.word	0xffffffff


	//   ....[25]....
        /*00c0*/ 	.word	0xffffffff


	//   ....[26]....
        /*00c4*/ 	.word	0xffffffff


	//   ....[27]....
        /*00c8*/ 	.word	0xffffffff


	//   ....[28]....
        /*00cc*/ 	.word	0xffffffff


	//   ....[29]....
        /*00d0*/ 	.word	0xffffffff


	//   ....[30]....
        /*00d4*/ 	.word	0xffffffff


	//   ....[31]....
        /*00d8*/ 	.word	0xffffffff


	//   ....[32]....
        /*00dc*/ 	.word	0xffffffff


	//   ....[33]....
        /*00e0*/ 	.word	0xffffffff


	//   ....[34]....
        /*00e4*/ 	.word	0xffffffff


	//   ....[35]....
        /*00e8*/ 	.word	0xffffffff


	//   ....[36]....
        /*00ec*/ 	.word	0xffffffff


	//   ....[37]....
        /*00f0*/ 	.word	0xffffffff


	//   ....[38]....
        /*00f4*/ 	.word	0xffffffff


	//   ....[39]....
        /*00f8*/ 	.word	0xffffffff


	//----- nvinfo : EIATTR_COOP_GROUP_INSTR_OFFSETS
	.align		4
.L_375:
        /*00fc*/ 	.byte	0x04, 0x28
        /*00fe*/ 	.short	(.L_377 - .L_376)


	//   ....[0]....
.L_376:
        /*0100*/ 	.word	0x00004040


	//   ....[1]....
        /*0104*/ 	.word	0x00004050


	//   ....[2]....
        /*0108*/ 	.word	0x00004060


	//   ....[3]....
        /*010c*/ 	.word	0x00004070


	//   ....[4]....
        /*0110*/ 	.word	0x00004080


	//   ....[5]....
        /*0114*/ 	.word	0x00004090


	//   ....[6]....
        /*0118*/ 	.word	0x000040a0


	//   ....[7]....
        /*011c*/ 	.word	0x000040b0


	//   ....[8]....
        /*0120*/ 	.word	0x00004140


	//   ....[9]....
        /*0124*/ 	.word	0x00004150


	//   ....[10]....
        /*0128*/ 	.word	0x00004160


	//   ....[11]....
        /*012c*/ 	.word	0x00004170


	//   ....[12]....
        /*0130*/ 	.word	0x00004180


	//   ....[13]....
        /*0134*/ 	.word	0x00004190


	//   ....[14]....
        /*0138*/ 	.word	0x000041a0


	//   ....[15]....
        /*013c*/ 	.word	0x000041b0


	//   ....[16]....
        /*0140*/ 	.word	0x00004240


	//   ....[17]....
        /*0144*/ 	.word	0x00004250


	//   ....[18]....
        /*0148*/ 	.word	0x00004260


	//   ....[19]....
        /*014c*/ 	.word	0x00004270


	//   ....[20]....
        /*0150*/ 	.word	0x00004280


	//   ....[21]....
        /*0154*/ 	.word	0x00004290


	//   ....[22]....
        /*0158*/ 	.word	0x000042a0


	//   ....[23]....
        /*015c*/ 	.word	0x000042b0


	//   ....[24]....
        /*0160*/ 	.word	0x00004340


	//   ....[25]....
        /*0164*/ 	.word	0x00004350


	//   ....[26]....
        /*0168*/ 	.word	0x00004360


	//   ....[27]....
        /*016c*/ 	.word	0x00004370


	//   ....[28]....
        /*0170*/ 	.word	0x00004380


	//   ....[29]....
        /*0174*/ 	.word	0x00004390


	//   ....[30]....
        /*0178*/ 	.word	0x000043a0


	//   ....[31]....
        /*017c*/ 	.word	0x000043b0


	//   ....[32]....
        /*0180*/ 	.word	0x00004440


	//   ....[33]....
        /*0184*/ 	.word	0x00004450


	//   ....[34]....
        /*0188*/ 	.word	0x00004460


	//   ....[35]....
        /*018c*/ 	.word	0x00004470


	//   ....[36]....
        /*0190*/ 	.word	0x00004480


	//   ....[37]....
        /*0194*/ 	.word	0x00004490


	//   ....[38]....
        /*0198*/ 	.word	0x000044a0


	//   ....[39]....
        /*019c*/ 	.word	0x000044b0


	//----- nvinfo : EIATTR_EXIT_INSTR_OFFSETS
	.align		4
.L_377:
        /*01a0*/ 	.byte	0x04, 0x1c
        /*01a2*/ 	.short	(.L_379 - .L_378)


	//   ....[0]....
.L_378:
        /*01a4*/ 	.word	0x00004620


	//   ....[1]....
        /*01a8*/ 	.word	0x000049c0


	//----- nvinfo : EIATTR_MAX_THREADS
	.align		4
.L_379:
        /*01ac*/ 	.byte	0x04, 0x05
        /*01ae*/ 	.short	(.L_381 - .L_380)
.L_380:
        /*01b0*/ 	.word	0x00000080
        /*01b4*/ 	.word	0x00000001
        /*01b8*/ 	.word	0x00000001
.L_381:


//--------------------- .nv.info._Z30router_gemm_kernel_bf16_outputI13__nv_bfloat16Li128ELi8ELi7ELi384ELi7168EEvPS0_PKT_S4_ --------------------------
	.section	.nv.info._Z30router_gemm_kernel_bf16_outputI13__nv_bfloat16Li128ELi8ELi7ELi384ELi7168EEvPS0_PKT_S4_,"",@"SHT_CUDA_INFO"
	.sectionflags	@""
	.align	4


	//----- nvinfo : EIATTR_CUDA_API_VERSION
	.align		4
        /*0000*/ 	.byte	0x04, 0x37
        /*0002*/ 	.short	(.L_383 - .L_382)
.L_382:
        /*0004*/ 	.word	0x00000082


	//----- nvinfo : EIATTR_SW2861232_WAR
	.align		4
.L_383:
        /*0008*/ 	.byte	0x01, 0x35
	.zero		2


	//----- nvinfo : EIATTR_PARAM_CBANK
	.align		4
        /*000c*/ 	.byte	0x04, 0x0a
        /*000e*/ 	.short	(.L_385 - .L_384)
	.align		4
.L_384:
        /*0010*/ 	.word	index@(.nv.constant0._Z30router_gemm_kernel_bf16_outputI13__nv_bfloat16Li128ELi8ELi7ELi384ELi7168EEvPS0_PKT_S4_)
        /*0014*/ 	.short	0x0160
        /*0016*/ 	.short	0x0018


	//----- nvinfo : EIATTR_CBANK_PARAM_SIZE
	.align		4
.L_385:
        /*0018*/ 	.byte	0x03, 0x19
        /*001a*/ 	.short	0x0018


	//----- nvinfo : EIATTR_KPARAM_INFO
	.align		4
        /*001c*/ 	.byte	0x04, 0x17
        /*001e*/ 	.short	(.L_387 - .L_386)
.L_386:
        /*0020*/ 	.word	0x00000000
        /*0024*/ 	.short	0x0002
        /*0026*/ 	.short	0x0010
        /*0028*/ 	.byte	0x00, 0xf0, 0x21, 0x00


	//----- nvinfo : EIATTR_KPARAM_INFO
	.align		4
.L_387:
        /*002c*/ 	.byte	0x04, 0x17
        /*002e*/ 	.short	(.L_389 - .L_388)
.L_388:
        /*0030*/ 	.word	0x00000000
        /*0034*/ 	.short	0x0001
        /*0036*/ 	.short	0x0008
        /*0038*/ 	.byte	0x00, 0xf0, 0x21, 0x00


	//----- nvinfo : EIATTR_KPARAM_INFO
	.align		4
.L_389:
        /*003c*/ 	.byte	0x04, 0x17
        /*003e*/ 	.short	(.L_391 - .L_390)
.L_390:
        /*0040*/ 	.word	0x00000000
        /*0044*/ 	.short	0x0000
        /*0046*/ 	.short	0x0000
        /*0048*/ 	.byte	0x00, 0xf0, 0x21, 0x00


	//----- nvinfo : EIATTR_MAXREG_COUNT
	.align		4
.L_391:
        /*004c*/ 	.byte	0x03, 0x1b
        /*004e*/ 	.short	0x00ff


	//----- nvinfo : EIATTR_NUM_BARRIERS
	.align		4
        /*0050*/ 	.byte	0x02, 0x4c
        /*0052*/ 	.byte	0x01
	.zero		1


	//----- nvinfo : EIATTR_MERCURY_ISA_VERSION
	.align		4
        /*0054*/ 	.byte	0x03, 0x5f
        /*0056*/ 	.short	0x0000


	//----- nvinfo : EIATTR_COOP_GROUP_MASK_REGIDS
	.align		4
        /*0058*/ 	.byte	0x04, 0x29
        /*005a*/ 	.short	(.L_393 - .L_392)


	//   ....[0]....
.L_392:
        /*005c*/ 	.word	0xffffffff


	//   ....[1]....
        /*0060*/ 	.word	0xffffffff


	//   ....[2]....
        /*0064*/ 	.word	0xffffffff


	//   ....[3]....
        /*0068*/ 	.word	0xffffffff


	//   ....[4]....
        /*006c*/ 	.word	0xffffffff


	//   ....[5]....
        /*0070*/ 	.word	0xffffffff


	//   ....[6]....
        /*0074*/ 	.word	0xffffffff


	//   ....[7]....
        /*0078*/ 	.word	0xffffffff


	//   ....[8]....
        /*007c*/ 	.word	0xffffffff


	//   ....[9]....
        /*0080*/ 	.word	0xffffffff


	//   ....[10]....
        /*0084*/ 	.word	0xffffffff


	//   ....[11]....
        /*0088*/ 	.word	0xffffffff


	//   ....[12]....
        /*008c*/ 	.word	0xffffffff


	//   ....[13]....
        /*0090*/ 	.word	0xffffffff


	//   ....[14]....
        /*0094*/ 	.word	0xffffffff


	//   ....[15]....
        /*0098*/ 	.word	0xffffffff


	//   ....[16]....
        /*009c*/ 	.word	0xffffffff


	//   ....[17]....
        /*00a0*/ 	.word	0xffffffff


	//   ....[18]....
        /*00a4*/ 	.word	0xffffffff


	//   ....[19]....
        /*00a8*/ 	.word	0xffffffff


	//   ....[20]....
        /*00ac*/ 	.word	0xffffffff


	//   ....[21]....
        /*00b0*/ 	.word	0xffffffff


	//   ....[22]....
        /*00b4*/ 	.word	0xffffffff


	//   ....[23]....
        /*00b8*/ 	.word	0xffffffff


	//   ....[24]....
        /*00bc*/ 	.word	0xffffffff


	//   ....[25]....
        /*00c0*/ 	.word	0xffffffff


	//   ....[26]....
        /*00c4*/ 	.word	0xffffffff


	//   ....[27]....
        /*00c8*/ 	.word	0xffffffff


	//   ....[28]....
        /*00cc*/ 	.word	0xffffffff


	//   ....[29]....
        /*00d0*/ 	.word	0xffffffff


	//   ....[30]....
        /*00d4*/ 	.word	0xffffffff


	//   ....[31]....
        /*00d8*/ 	.word	0xffffffff


	//   ....[32]....
        /*00dc*/ 	.word	0xffffffff


	//   ....[33]....
        /*00e0*/ 	.word	0xffffffff


	//   ....[34]....
        /*00e4*/ 	.word	0xffffffff


	//----- nvinfo : EIATTR_COOP_GROUP_INSTR_OFFSETS
	.align		4
.L_393:
        /*00e8*/ 	.byte	0x04, 0x28
        /*00ea*/ 	.short	(.L_395 - .L_394)


	//   ....[0]....
.L_394:
        /*00ec*/ 	.word	0x000038c0


	//   ....[1]....
        /*00f0*/ 	.word	0x000038e0


	//   ....[2]....
        /*00f4*/ 	.word	0x000038f0


	//   ....[3]....
        /*00f8*/ 	.word	0x00003900


	//   ....[4]....
        /*00fc*/ 	.word	0x00003910


	//   ....[5]....
        /*0100*/ 	.word	0x00003920


	//   ....[6]....
        /*0104*/ 	.word	0x00003930


	//   ....[7]....
        /*0108*/ 	.word	0x00003970


	//   ....[8]....
        /*010c*/ 	.word	0x000039b0


	//   ....[9]....
        /*0110*/ 	.word	0x000039d0


	//   ....[10]....
        /*0114*/ 	.word	0x000039e0


	//   ....[11]....
        /*0118*/ 	.word	0x000039f0


	//   ....[12]....
        /*011c*/ 	.word	0x00003a00


	//   ....[13]....
        /*0120*/ 	.word	0x00003a10


	//   ....[14]....
        /*0124*/ 	.word	0x00003a50


	//   ....[15]....
        /*0128*/ 	.word	0x00003a80


	//   ....[16]....
        /*012c*/ 	.word	0x00003ab0


	//   ....[17]....
        /*0130*/ 	.word	0x00003ac0


	//   ....[18]....
        /*0134*/ 	.word	0x00003ad0


	//   ....[19]....
        /*0138*/ 	.word	0x00003ae0


	//   ....[20]....
        /*013c*/ 	.word	0x00003af0


	//   ....[21]....
        /*0140*/ 	.word	0x00003b40


	//   ....[22]....
        /*0144*/ 	.word	0x00003b80


	//   ....[23]....
        /*0148*/ 	.word	0x00003b90


	//   ....[24]....
        /*014c*/ 	.word	0x00003ba0


	//   ....[25]....
        /*0150*/ 	.word	0x00003bb0


	//   ....[26]....
        /*0154*/ 	.word	0x00003bc0


	//   ....[27]....
        /*0158*/ 	.word	0x00003bd0


	//   ....[28]....
        /*015c*/ 	.word	0x00003c50


	//   ....[29]....
        /*0160*/ 	.word	0x00003c60


	//   ....[30]....
        /*0164*/ 	.word	0x00003c70


	//   ....[31]....
        /*0168*/ 	.word	0x00003c80


	//   ....[32]....
        /*016c*/ 	.word	0x00003c90


	//   ....[33]....
        /*0170*/ 	.word	0x00003ca0


	//   ....[34]....
        /*0174*/ 	.word	0x00003cb0


	//----- nvinfo : EIATTR_EXIT_INSTR_OFFSETS
	.align		4
.L_395:
        /*0178*/ 	.byte	0x04, 0x1c
        /*017a*/ 	.short	(.L_397 - .L_396)


	//   ....[0]....
.L_396:
        /*017c*/ 	.word	0x00003e00


	//   ....[1]....
        /*0180*/ 	.word	0x00004130


	//----- nvinfo : EIATTR_MAX_THREADS
	.align		4
.L_397:
        /*0184*/ 	.byte	0x04, 0x05
        /*0186*/ 	.short	(.L_399 - .L_398)
.L_398:
        /*0188*/ 	.word	0x00000080
        /*018c*/ 	.word	0x00000001
        /*0190*/ 	.word	0x00000001
.L_399:


//--------------------- .nv.info._Z30router_gemm_kernel_bf16_outputI13__nv_bfloat16Li128ELi8ELi6ELi384ELi7168EEvPS0_PKT_S4_ --------------------------
	.section	.nv.info._Z30router_gemm_kernel_bf16_outputI13__nv_bfloat16Li128ELi8ELi6ELi384ELi7168EEvPS0_PKT_S4_,"",@"SHT_CUDA_INFO"
	.sectionflags	@""
	.align	4


	//----- nvinfo : EIATTR_CUDA_API_VERSION
	.align		4
        /*0000*/ 	.byte	0x04, 0x37
        /*0002*/ 	.short	(.L_401 - .L_400)
.L_400:
        /*0004*/ 	.word	0x00000082


	//----- nvinfo : EIATTR_SW2861232_WAR
	.align		4
.L_401:
        /*0008*/ 	.byte	0x01, 0x35
	.zero		2


	//----- nvinfo : EIATTR_PARAM_CBANK
	.align		4
        /*000c*/ 	.byte	0x04, 0x0a
        /*000e*/ 	.short	(.L_403 - .L_402)
	.align		4
.L_402:
        /*0010*/ 	.word	index@(.nv.constant0._Z30router_gemm_kernel_bf16_outputI13__nv_bfloat16Li128ELi8ELi6ELi384ELi7168EEvPS0_PKT_S4_)
        /*0014*/ 	.short	0x0160
        /*0016*/ 	.short	0x0018


	//----- nvinfo : EIATTR_CBANK_PARAM_SIZE
	.align		4
.L_403:
        /*0018*/ 	.byte	0x03, 0x19
        /*001a*/ 	.short	0x0018


	//----- nvinfo : EIATTR_KPARAM_INFO
	.align		4
        /*001c*/ 	.byte	0x04, 0x17
        /*001e*/ 	.short	(.L_405 - .L_404)
.L_404:
        /*0020*/ 	.word	0x00000000
        /*0024*/ 	.short	0x0002
        /*0026*/ 	.short	0x0010
        /*0028*/ 	.byte	0x00, 0xf0, 0x21, 0x00


	//----- nvinfo : EIATTR_KPARAM_INFO
	.align		4
.L_405:
        /*002c*/ 	.byte	0x04, 0x17
        /*002e*/ 	.short	(.L_407 - .L_406)
.L_406:
        /*0030*/ 	.word	0x00000000
        /*0034*/ 	.short	0x0001
        /*0036*/ 	.short	0x0008
        /*0038*/ 	.byte	0x00, 0xf0, 0x21, 0x00


	//----- nvinfo : EIATTR_KPARAM_INFO
	.align		4
.L_407:
        /*003c*/ 	.byte	0x04, 0x17
        /*003e*/ 	.short	(.L_409 - .L_408)
.L_408:
        /*0040*/ 	.word	0x00000000
        /*0044*/ 	.short	0x0000
        /*0046*/ 	.short	0x0000
        /*0048*/ 	.byte	0x00, 0xf0, 0x21, 0x00


	//----- nvinfo : EIATTR_MAXREG_COUNT
	.align		4
.L_409:
        /*004c*/ 	.byte	0x03, 0x1b
        /*004e*/ 	.short	0x00ff


	//----- nvinfo : EIATTR_NUM_BARRIERS
	.align		4
        /*0050*/ 	.byte	0x02, 0x4c
        /*0052*/ 	.byte	0x01
	.zero		1


	//----- nvinfo : EIATTR_MERCURY_ISA_VERSION
	.align		4
        /*0054*/ 	.byte	0x03, 0x5f
        /*0056*/ 	.short	0x0000


	//----- nvinfo : EIATTR_COOP_GROUP_MASK_REGIDS
	.align		4
        /*0058*/ 	.byte	0x04, 0x29
        /*005a*/ 	.short	(.L_411 - .L_410)


	//   ....[0]....
.L_410:
        /*005c*/ 	.word	0xffffffff


	//   ....[1]....
        /*0060*/ 	.word	0xffffffff


	//   ....[2]....
        /*0064*/ 	.word	0xffffffff


	//   ....[3]....
        /*0068*/ 	.word	0xffffffff


	//   ....[4]....
        /*006c*/ 	.word	0xffffffff


	//   ....[5]....
        /*0070*/ 	.word	0xffffffff


	//   ....[6]....
        /*0074*/ 	.word	0xffffffff


	//   ....[7]....
        /*0078*/ 	.word	0xffffffff


	//   ....[8]....
        /*007c*/ 	.word	0xffffffff


	//   ....[9]....
        /*0080*/ 	.word	0xffffffff


	//   ....[10]....
        /*0084*/ 	.word	0xffffffff


	//   ....[11]....
        /*0088*/ 	.word	0xffffffff


	//   ....[12]....
        /*008c*/ 	.word	0xffffffff


	//   ....[13]....
        /*0090*/ 	.word	0xffffffff


	//   ....[14]....
        /*0094*/ 	.word	0xffffffff


	//   ....[15]....
        /*0098*/ 	.word	0xffffffff


	//   ....[16]....
        /*009c*/ 	.word	0xffffffff


	//   ....[17]....
        /*00a0*/ 	.word	0xffffffff


	//   ....[18]....
        /*00a4*/ 	.word	0xffffffff


	//   ....[19]....
        /*00a8*/ 	.word	0xffffffff


	//   ....[20]....
        /*00ac*/ 	.word	0xffffffff


	//   ....[21]....
        /*00b0*/ 	.word	0xffffffff


	//   ....[22]....
        /*00b4*/ 	.word	0xffffffff


	//   ....[23]....
        /*00b8*/ 	.word	0xffffffff


	//   ....[24]....
        /*00bc*/ 	.word	0xffffffff


	//   ....[25]....
        /*00c0*/ 	.word	0xffffffff


	//   ....[26]....
        /*00c4*/ 	.word	0xffffffff


	//   ....[27]....
        /*00c8*/ 	.word	0xffffffff


	//   ....[28]....
        /*00cc*/ 	.word	0xffffffff


	//   ....[29]....
        /*00d0*/ 	.word	0xffffffff


	//----- nvinfo : EIATTR_COOP_GROUP_INSTR_OFFSETS
	.align		4
.L_411:
        /*00d4*/ 	.byte	0x04, 0x28
        /*00d6*/ 	.short	(.L_413 - .L_412)


	//   ....[0]....
.L_412:
        /*00d8*/ 	.word	0x00003160


	//   ....[1]....
        /*00dc*/ 	.word	0x00003170


	//   ....[2]....
        /*00e0*/ 	.word	0x00003180


	//   ....[3]....
        /*00e4*/ 	.word	0x00003190


	//   ....[4]....
        /*00e8*/ 	.word	0x000031a0


	//   ....[5]....
        /*00ec*/ 	.word	0x000031b0


	//   ....[6]....
        /*00f0*/ 	.word	0x00003220


	//   ....[7]....
        /*00f4*/ 	.word	0x00003230


	//   ....[8]....
        /*00f8*/ 	.word	0x00003240


	//   ....[9]....
        /*00fc*/ 	.word	0x00003250


	//   ....[10]....
        /*0100*/ 	.word	0x00003260


	//   ....[11]....
        /*0104*/ 	.word	0x00003270


	//   ....[12]....
        /*0108*/ 	.word	0x000032e0


	//   ....[13]....
        /*010c*/ 	.word	0x000032f0


	//   ....[14]....
        /*0110*/ 	.word	0x00003300


	//   ....[15]....
        /*0114*/ 	.word	0x00003310


	//   ....[16]....
        /*0118*/ 	.word	0x00003320


	//   ....[17]....
        /*011c*/ 	.word	0x00003330


	//   ....[18]....
        /*0120*/ 	.word	0x000033a0


	//   ....[19]....
        /*0124*/ 	.word	0x000033b0


	//   ....[20]....
        /*0128*/ 	.word	0x000033c0


	//   ....[21]....
        /*012c*/ 	.word	0x000033d0


	//   ....[22]....
        /*0130*/ 	.word	0x000033e0


	//   ....[23]....
        /*0134*/ 	.word	0x000033f0


	//   ....[24]....
        /*0138*/ 	.word	0x00003460


	//   ....[25]....
        /*013c*/ 	.word	0x00003470


	//   ....[26]....
        /*0140*/ 	.word	0x00003480


	//   ....[27]....
        /*0144*/ 	.word	0x00003490


	//   ....[28]....
        /*0148*/ 	.word	0x000034a0


	//   ....[29]....
        /*014c*/ 	.word	0x000034b0


	//----- nvinfo : EIATTR_EXIT_INSTR_OFFSETS
	.align		4
.L_413:
        /*0150*/ 	.byte	0x04, 0x1c
        /*0152*/ 	.short	(.L_415 - .L_414)


	//   ....[0]....
.L_414:
        /*0154*/ 	.word	0x000035e0


	//   ....[1]....
        /*0158*/ 	.word	0x000038a0


	//----- nvinfo : EIATTR_MAX_THREADS
	.align		4
.L_415:
        /*015c*/ 	.byte	0x04, 0x05
        /*015e*/ 	.short	(.L_417 - .L_416)
.L_416:
        /*0160*/ 	.word	0x00000080
        /*0164*/ 	.word	0x00000001
        /*0168*/ 	.word	0x00000001
.L_417:


//--------------------- .nv.info._Z30router_gemm_kernel_bf16_outputI13__nv_bfloat16Li128ELi8ELi5ELi384ELi7168EEvPS0_PKT_S4_ --------------------------
	.section	.nv.info._Z30router_gemm_kernel_bf16_outputI13__nv_bfloat16Li128ELi8ELi5ELi384ELi7168EEvPS0_PKT_S4_,"",@"SHT_CUDA_INFO"
	.sectionflags	@""
	.align	4


	//----- nvinfo : EIATTR_CUDA_API_VERSION
	.align		4
        /*0000*/ 	.byte	0x04, 0x37
        /*0002*/ 	.short	(.L_419 - .L_418)
.L_418:
        /*0004*/ 	.word	0x00000082


	//----- nvinfo : EIATTR_SW2861232_WAR
	.align		4
.L_419:
        /*0008*/ 	.byte	0x01, 0x35
	.zero		2


	//----- nvinfo : EIATTR_PARAM_CBANK
	.align		4
        /*000c*/ 	.byte	0x04, 0x0a
        /*000e*/ 	.short	(.L_421 - .L_420)
	.align		4
.L_420:
        /*0010*/ 	.word	index@(.nv.constant0._Z30router_gemm_kernel_bf16_outputI13__nv_bfloat16Li128ELi8ELi5ELi384ELi7168EEvPS0_PKT_S4_)
        /*0014*/ 	.short	0x0160
        /*0016*/ 	.short	0x0018


	//----- nvinfo : EIATTR_CBANK_PARAM_SIZE
	.align		4
.L_421:
        /*0018*/ 	.byte	0x03, 0x19
        /*001a*/ 	.short	0x0018


	//----- nvinfo : EIATTR_KPARAM_INFO
	.align		4
        /*001c*/ 	.byte	0x04, 0x17
        /*001e*/ 	.short	(.L_423 - .L_422)
.L_422:
        /*0020*/ 	.word	0x00000000
        /*0024*/ 	.short	0x0002
        /*0026*/ 	.short	0x0010
        /*0028*/ 	.byte	0x00, 0xf0, 0x21, 0x00


	//----- nvinfo : EIATTR_KPARAM_INFO
	.align		4
.L_423:
        /*002c*/ 	.byte	0x04, 0x17
        /*002e*/ 	.short	(.L_425 - .L_424)
.L_424:
        /*0030*/ 	.word	0x00000000
        /*0034*/ 	.short	0x0001
        /*0036*/ 	.short	0x0008
        /*0038*/ 	.byte	0x00, 0xf0, 0x21, 0x00


	//----- nvinfo : EIATTR_KPARAM_INFO
	.align		4
.L_425:
        /*003c*/ 	.byte	0x04, 0x17
        /*003e*/ 	.short	(.L_427 - .L_426)
.L_426:
        /*0040*/ 	.word	0x00000000
        /*0044*/ 	.short	0x0000
        /*0046*/ 	.short	0x0000
        /*0048*/ 	.byte	0x00, 0xf0, 0x21, 0x00


	//----- nvinfo : EIATTR_MAXREG_COUNT
	.align		4
.L_427:
        /*004c*/ 	.byte	0x03, 0x1b
        /*004e*/ 	.short	0x00ff


	//----- nvinfo : EIATTR_NUM_BARRIERS
	.align		4
        /*0050*/ 	.byte	0x02, 0x4c
        /*0052*/ 	.byte	0x01
	.zero		1


	//----- nvinfo : EIATTR_MERCURY_ISA_VERSION
	.align		4
        /*0054*/ 	.byte	0x03, 0x5f
        /*0056*/ 	.short	0x0000


	//----- nvinfo : EIATTR_COOP_GROUP_MASK_REGIDS
	.align		4
        /*0058*/ 	.byte	0x04, 0x29
        /*005a*/ 	.short	(.L_429 - .L_428)


	//   ....[0]....
.L_428:
        /*005c*/ 	.word	0xffffffff


	//   ....[1]....
        /*0060*/ 	.word	0xffffffff


	//   ....[2]....
        /*0064*/ 	.word	0xffffffff


	//   ....[3]....
        /*0068*/ 	.word	0xffffffff


	//   ....[4]....
        /*006c*/ 	.word	0xffffffff


	//   ....[5]....
        /*0070*/ 	.word	0xffffffff


	//   ....[6]....
        /*0074*/ 	.word	0xffffffff


	//   ....[7]....
        /*0078*/ 	.word	0xffffffff


	//   ....[8]....
        /*007c*/ 	.word	0xffffffff


	//   ....[9]....
        /*0080*/ 	.word	0xffffffff


	//   ....[10]....
        /*0084*/ 	.word	0xffffffff


	//   ....[11]....
        /*0088*/ 	.word	0xffffffff


	//   ....[12]....
        /*008c*/ 	.word	0xffffffff


	//   ....[13]....
        /*0090*/ 	.word	0xffffffff


	//   ....[14]....
        /*0094*/ 	.word	0xffffffff


	//   ....[15]....
        /*0098*/ 	.word	0xffffffff


	//   ....[16]....
        /*009c*/ 	.word	0xffffffff


	//   ....[17]....
        /*00a0*/ 	.word	0xffffffff


	//   ....[18]....
        /*00a4*/ 	.word	0xffffffff


	//   ....[19]....
        /*00a8*/ 	.word	0xffffffff


	//   ....[20]....
        /*00ac*/ 	.word	0xffffffff


	//   ....[21]....
        /*00b0*/ 	.word	0xffffffff


	//   ....[22]....
        /*00b4*/ 	.word	0xffffffff


	//   ....[23]....
        /*00b8*/ 	.word	0xffffffff


	//   ....[24]....
        /*00bc*/ 	.word	0xffffffff


	//----- nvinfo : EIATTR_COOP_GROUP_INSTR_OFFSETS
	.align		4
.L_429:
        /*00c0*/ 	.byte	0x04, 0x28
        /*00c2*/ 	.short	(.L_431 - .L_430)


	//   ....[0]....
.L_430:
        /*00c4*/ 	.word	0x000029f0


	//   ....[1]....
        /*00c8*/ 	.word	0x00002a00


	//   ....[2]....
        /*00cc*/ 	.word	0x00002a10


	//   ....[3]....
        /*00d0*/ 	.word	0x00002a20


	//   ....[4]....
        /*00d4*/ 	.word	0x00002a30


	//   ....[5]....
        /*00d8*/ 	.word	0x00002a80


	//   ....[6]....
        /*00dc*/ 	.word	0x00002aa0


	//   ....[7]....
        /*00e0*/ 	.word	0x00002ab0


	//   ....[8]....
        /*00e4*/ 	.word	0x00002ac0


	//   ....[9]....
        /*00e8*/ 	.word	0x00002ad0


	//   ....[10]....
        /*00ec*/ 	.word	0x00002b10


	//   ....[11]....
        /*00f0*/ 	.word	0x00002b40


	//   ....[12]....
        /*00f4*/ 	.word	0x00002b50


	//   ....[13]....
        /*00f8*/ 	.word	0x00002b60


	//   ....[14]....
        /*00fc*/ 	.word	0x00002b70


	//   ....[15]....
        /*0100*/ 	.word	0x00002bc0


	//   ....[16]....
        /*0104*/ 	.word	0x00002be0


	//   ....[17]....
        /*0108*/ 	.word	0x00002bf0


	//   ....[18]....
        /*010c*/ 	.word	0x00002c00


	//   ....[19]....
        /*0110*/ 	.word	0x00002c10


	//   ....[20]....
        /*0114*/ 	.word	0x00002c60


	//   ....[21]....
        /*0118*/ 	.word	0x00002c80


	//   ....[22]....
        /*011c*/ 	.word	0x00002c90


	//   ....[23]....
        /*0120*/ 	.word	0x00002ca0


	//   ....[24]....
        /*0124*/ 	.word	0x00002cb0


	//----- nvinfo : EIATTR_EXIT_INSTR_OFFSETS
	.align		4
.L_431:
        /*0128*/ 	.byte	0x04, 0x1c
        /*012a*/ 	.short	(.L_433 - .L_432)


	//   ....[0]....
.L_432:
        /*012c*/ 	.word	0x00002dc0


	//   ....[1]....
        /*0130*/ 	.word	0x00003010


	//----- nvinfo : EIATTR_MAX_THREADS
	.align		4
.L_433:
        /*0134*/ 	.byte	0x04, 0x05
        /*0136*/ 	.short	(.L_435 - .L_434)
.L_434:
        /*0138*/ 	.word	0x00000080
        /*013c*/ 	.word	0x00000001
        /*0140*/ 	.word	0x00000001
.L_435:


//--------------------- .nv.info._Z30router_gemm_kernel_bf16_outputI13__nv_bfloat16Li128ELi8ELi4ELi384ELi7168EEvPS0_PKT_S4_ --------------------------
	.section	.nv.info._Z30router_gemm_kernel_bf16_outputI13__nv_bfloat16Li128ELi8ELi4ELi384ELi7168EEvPS0_PKT_S4_,"",@"SHT_CUDA_INFO"
	.sectionflags	@""
	.align	4


	//----- nvinfo : EIATTR_CUDA_API_VERSION
	.align		4
        /*0000*/ 	.byte	0x04, 0x37
        /*0002*/ 	.short	(.L_437 - .L_436)
.L_436:
        /*0004*/ 	.word	0x00000082


	//----- nvinfo : EIATTR_SW2861232_WAR
	.align		4
.L_437:
        /*0008*/ 	.byte	0x01, 0x35
	.zero		2


	//----- nvinfo : EIATTR_PARAM_CBANK
	.align		4
        /*000c*/ 	.byte	0x04, 0x0a
        /*000e*/ 	.short	(.L_439 - .L_438)
	.align		4
.L_438:
        /*0010*/ 	.word	index@(.nv.constant0._Z30router_gemm_kernel_bf16_outputI13__nv_bfloat16Li128ELi8ELi4ELi384ELi7168EEvPS0_PKT_S4_)
        /*0014*/ 	.short	0x0160
        /*0016*/ 	.short	0x0018


	//----- nvinfo : EIATTR_CBANK_PARAM_SIZE
	.align		4
.L_439:
        /*0018*/ 	.byte	0x03, 0x19
        /*001a*/ 	.short	0x0018


	//----- nvinfo : EIATTR_KPARAM_INFO
	.align		4
        /*001c*/ 	.byte	0x04, 0x17
        /*001e*/ 	.short	(.L_441 - .L_440)
.L_440:
        /*0020*/ 	.word	0x00000000
        /*0024*/ 	.short	0x0002
        /*0026*/ 	.short	0x0010
        /*0028*/ 	.byte	0x00, 0xf0, 0x21, 0x00


	//----- nvinfo : EIATTR_KPARAM_INFO
	.align		4
.L_441:
        /*002c*/ 	.byte	0x04, 0x17
        /*002e*/ 	.short	(.L_443 - .L_442)
.L_442:
        /*0030*/ 	.word	0x00000000
        /*0034*/ 	.short	0x0001
        /*0036*/ 	.short	0x0008
        /*0038*/ 	.byte	0x00, 0xf0, 0x21, 0x00


	//----- nvinfo : EIATTR_KPARAM_INFO
	.align		4
.L_443:
        /*003c*/ 	.byte	0x04, 0x17
        /*003e*/ 	.short	(.L_445 - .L_444)
.L_444:
        /*0040*/ 	.word	0x00000000
        /*0044*/ 	.short	0x0000
        /*0046*/ 	.short	0x0000
        /*0048*/ 	.byte	0x00, 0xf0, 0x21, 0x00


	//----- nvinfo : EIATTR_MAXREG_COUNT
	.align		4
.L_445:
        /*004c*/ 	.byte	0x03, 0x1b
        /*004e*/ 	.short	0x00ff


	//----- nvinfo : EIATTR_NUM_BARRIERS
	.align		4
        /*0050*/ 	.byte	0x02, 0x4c
        /*0052*/ 	.byte	0x01
	.zero		1


	//----- nvinfo : EIATTR_MERCURY_ISA_VERSION
	.align		4
        /*0054*/ 	.byte	0x03, 0x5f
        /*0056*/ 	.short	0x0000


	//----- nvinfo : EIATTR_COOP_GROUP_MASK_REGIDS
	.align		4
        /*0058*/ 	.byte	0x04, 0x29
        /*005a*/ 	.short	(.L_447 - .L_446)


	//   ....[0]....
.L_446:
        /*005c*/ 	.word	0xffffffff


	//   ....[1]....
        /*0060*/ 	.word	0xffffffff


	//   ....[2]....
        /*0064*/ 	.word	0xffffffff


	//   ....[3]....
        /*0068*/ 	.word	0xffffffff


	//   ....[4]....
        /*006c*/ 	.word	0xffffffff


	//   ....[5]....
        /*0070*/ 	.word	0xffffffff


	//   ....[6]....
        /*0074*/ 	.word	0xffffffff


	//   ....[7]....
        /*0078*/ 	.word	0xffffffff


	//   ....[8]....
        /*007c*/ 	.word	0xffffffff


	//   ....[9]....
        /*0080*/ 	.word	0xffffffff


	//   ....[10]....
        /*0084*/ 	.word	0xffffffff


	//   ....[11]....
        /*0088*/ 	.word	0xffffffff


	//   ....[12]....
        /*008c*/ 	.word	0xffffffff


	//   ....[13]....
        /*0090*/ 	.word	0xffffffff


	//   ....[14]....
        /*0094*/ 	.word	0xffffffff


	//   ....[15]....
        /*0098*/ 	.word	0xffffffff


	//   ....[16]....
        /*009c*/ 	.word	0xffffffff


	//   ....[17]....
        /*00a0*/ 	.word	0xffffffff


	//   ....[18]....
        /*00a4*/ 	.word	0xffffffff


	//   ....[19]....
        /*00a8*/ 	.word	0xffffffff


	//----- nvinfo : EIATTR_COOP_GROUP_INSTR_OFFSETS
	.align		4
.L_447:
        /*00ac*/ 	.byte	0x04, 0x28
        /*00ae*/ 	.short	(.L_449 - .L_448)


	//   ....[0]....
.L_448:
        /*00b0*/ 	.word	0x00002280


	//   ....[1]....
        /*00b4*/ 	.word	0x00002290


	//   ....[2]....
        /*00b8*/ 	.word	0x000022a0


	//   ....[3]....
        /*00bc*/ 	.word	0x000022b0


	//   ....[4]....
        /*00c0*/ 	.word	0x00002300


	//   ....[5]....
        /*00c4*/ 	.word	0x00002310


	//   ....[6]....
        /*00c8*/ 	.word	0x00002320


	//   ....[7]....
        /*00cc*/ 	.word	0x00002330


	//   ....[8]....
        /*00d0*/ 	.word	0x00002380


	//   ....[9]....
        /*00d4*/ 	.word	0x00002390


	//   ....[10]....
        /*00d8*/ 	.word	0x000023a0


	//   ....[11]....
        /*00dc*/ 	.word	0x000023b0


	//   ....[12]....
        /*00e0*/ 	.word	0x00002400


	//   ....[13]....
        /*00e4*/ 	.word	0x00002410


	//   ....[14]....
        /*00e8*/ 	.word	0x00002420


	//   ....[15]....
        /*00ec*/ 	.word	0x00002430


	//   ....[16]....
        /*00f0*/ 	.word	0x00002480


	//   ....[17]....
        /*00f4*/ 	.word	0x00002490


	//   ....[18]....
        /*00f8*/ 	.word	0x000024a0


	//   ....[19]....
        /*00fc*/ 	.word	0x000024b0


	//----- nvinfo : EIATTR_EXIT_INSTR_OFFSETS
	.align		4
.L_449:
        /*0100*/ 	.byte	0x04, 0x1c
        /*0102*/ 	.short	(.L_451 - .L_450)


	//   ....[0]....
.L_450:
        /*0104*/ 	.word	0x000025a0


	//   ....[1]....
        /*0108*/ 	.word	0x00002780


	//----- nvinfo : EIATTR_MAX_THREADS
	.align		4
.L_451:
        /*010c*/ 	.byte	0x04, 0x05
        /*010e*/ 	.short	(.L_453 - .L_452)
.L_452:
        /*0110*/ 	.word	0x00000080
        /*0114*/ 	.word	0x00000001
        /*0118*/ 	.word	0x00000001
.L_453:


//--------------------- .nv.info._Z30router_gemm_kernel_bf16_outputI13__nv_bfloat16Li128ELi8ELi3ELi384ELi7168EEvPS0_PKT_S4_ --------------------------
	.section	.nv.info._Z30router_gemm_kernel_bf16_outputI13__nv_bfloat16Li128ELi8ELi3ELi384ELi7168EEvPS0_PKT_S4_,"",@"SHT_CUDA_INFO"
	.sectionflags	@""
	.align	4


	//----- nvinfo : EIATTR_CUDA_API_VERSION
	.align		4
        /*0000*/ 	.byte	0x04, 0x37
        /*0002*/ 	.short	(.L_455 - .L_454)
.L_454:
        /*0004*/ 	.word	0x00000082


	//----- nvinfo : EIATTR_SW2861232_WAR
	.align		4
.L_455:
        /*0008*/ 	.byte	0x01, 0x35
	.zero		2


	//----- nvinfo : EIATTR_PARAM_CBANK
	.align		4
        /*000c*/ 	.byte	0x04, 0x0a
        /*000e*/ 	.short	(.L_457 - .L_456)
	.align		4
.L_456:
        /*0010*/ 	.word	index@(.nv.constant0._Z30router_gemm_kernel_bf16_outputI13__nv_bfloat16Li128ELi8ELi3ELi384ELi7168EEvPS0_PKT_S4_)
        /*0014*/ 	.short	0x0160
        /*0016*/ 	.short	0x0018


	//----- nvinfo : EIATTR_CBANK_PARAM_SIZE
	.align		4
.L_457:
        /*0018*/ 	.byte	0x03, 0x19
        /*001a*/ 	.short	0x0018


	//----- nvinfo : EIATTR_KPARAM_INFO
	.align		4
        /*001c*/ 	.byte	0x04, 0x17
        /*001e*/ 	.short	(.L_459 - .L_458)
.L_458:
        /*0020*/ 	.word	0x00000000
        /*0024*/ 	.short	0x0002
        /*0026*/ 	.short	0x0010
        /*0028*/ 	.byte	0x00, 0xf0, 0x21, 0x00


	//----- nvinfo : EIATTR_KPARAM_INFO
	.align		4
.L_459:
        /*002c*/ 	.byte	0x04, 0x17
        /*002e*/ 	.short	(.L_461 - .L_460)
.L_460:
        /*0030*/ 	.word	0x00000000
        /*0034*/ 	.short	0x0001
        /*0036*/ 	.short	0x0008
        /*0038*/ 	.byte	0x00, 0xf0, 0x21, 0x00


	//----- nvinfo : EIATTR_KPARAM_INFO
	.align		4
.L_461:
        /*003c*/ 	.byte	0x04, 0x17
        /*003e*/ 	.short	(.L_463 - .L_462)
.L_462:
        /*0040*/ 	.word	0x00000000
        /*0044*/ 	.short	0x0000
        /*0046*/ 	.short	0x0000
        /*0048*/ 	.byte	0x00, 0xf0, 0x21, 0x00


	//----- nvinfo : EIATTR_MAXREG_COUNT
	.align		4
.L_463:
        /*004c*/ 	.byte	0x03, 0x1b
        /*004e*/ 	.short	0x00ff


	//----- nvinfo : EIATTR_NUM_BARRIERS
	.align		4
        /*0050*/ 	.byte	0x02, 0x4c
        /*0052*/ 	.byte	0x01
	.zero		1


	//----- nvinfo : EIATTR_MERCURY_ISA_VERSION
	.align		4
        /*0054*/ 	.byte	0x03, 0x5f
        /*0056*/ 	.short	0x0000


	//----- nvinfo : EIATTR_COOP_GROUP_MASK_REGIDS
	.align		4
        /*0058*/ 	.byte	0x04, 0x29
        /*005a*/ 	.short	(.L_465 - .L_464)


	//   ....[0]....
.L_464:
        /*005c*/ 	.word	0xffffffff


	//   ....[1]....
        /*0060*/ 	.word	0xffffffff


	//   ....[2]....
        /*0064*/ 	.word	0xffffffff


	//   ....[3]....
        /*0068*/ 	.word	0xffffffff


	//   ....[4]....
        /*006c*/ 	.word	0xffffffff


	//   ....[5]....
        /*0070*/ 	.word	0xffffffff


	//   ....[6]....
        /*0074*/ 	.word	0xffffffff


	//   ....[7]....
        /*0078*/ 	.word	0xffffffff


	//   ....[8]....
        /*007c*/ 	.word	0xffffffff


	//   ....[9]....
        /*0080*/ 	.word	0xffffffff


	//   ....[10]....
        /*0084*/ 	.word	0xffffffff


	//   ....[11]....
        /*0088*/ 	.word	0xffffffff


	//   ....[12]....
        /*008c*/ 	.word	0xffffffff


	//   ....[13]....
        /*0090*/ 	.word	0xffffffff


	//   ....[14]....
        /*0094*/ 	.word	0xffffffff


	//----- nvinfo : EIATTR_COOP_GROUP_INSTR_OFFSETS
	.align		4
.L_465:
        /*0098*/ 	.byte	0x04, 0x28
        /*009a*/ 	.short	(.L_467 - .L_466)


	//   ....[0]....
.L_466:
        /*009c*/ 	.word	0x00001b10


	//   ....[1]....
        /*00a0*/ 	.word	0x00001b20


	//   ....[2]....
        /*00a4*/ 	.word	0x00001b30


	//   ....[3]....
        /*00a8*/ 	.word	0x00001b70


	//   ....[4]....
        /*00ac*/ 	.word	0x00001b80


	//   ....[5]....
        /*00b0*/ 	.word	0x00001b90


	//   ....[6]....
        /*00b4*/ 	.word	0x00001bd0


	//   ....[7]....
        /*00b8*/ 	.word	0x00001be0


	//   ....[8]....
        /*00bc*/ 	.word	0x00001bf0


	//   ....[9]....
        /*00c0*/ 	.word	0x00001c30


	//   ....[10]....
        /*00c4*/ 	.word	0x00001c40


	//   ....[11]....
        /*00c8*/ 	.word	0x00001c50


	//   ....[12]....
        /*00cc*/ 	.word	0x00001c90


	//   ....[13]....
        /*00d0*/ 	.word	0x00001ca0


	//   ....[14]....
        /*00d4*/ 	.word	0x00001cb0


	//----- nvinfo : EIATTR_EXIT_INSTR_OFFSETS
	.align		4
.L_467:
        /*00d8*/ 	.byte	0x04, 0x1c
        /*00da*/ 	.short	(.L_469 - .L_468)


	//   ....[0]....
.L_468:
        /*00dc*/ 	.word	0x00001d80


	//   ....[1]....
        /*00e0*/ 	.word	0x00001ef0


	//----- nvinfo : EIATTR_MAX_THREADS
	.align		4
.L_469:
        /*00e4*/ 	.byte	0x04, 0x05
        /*00e6*/ 	.short	(.L_471 - .L_470)
.L_470:
        /*00e8*/ 	.word	0x00000080
        /*00ec*/ 	.word	0x00000001
        /*00f0*/ 	.word	0x00000001
.L_471:


//--------------------- .nv.info._Z30router_gemm_kernel_bf16_outputI13__nv_bfloat16Li128ELi8ELi2ELi384ELi7168EEvPS0_PKT_S4_ --------------------------
	.section	.nv.info._Z30router_gemm_kernel_bf16_outputI13__nv_bfloat16Li128ELi8ELi2ELi384ELi7168EEvPS0_PKT_S4_,"",@"SHT_CUDA_INFO"
	.sectionflags	@""
	.align	4


	//----- nvinfo : EIATTR_CUDA_API_VERSION
	.align		4
        /*0000*/ 	.byte	0x04, 0x37
        /*0002*/ 	.short	(.L_473 - .L_472)
.L_472:
        /*0004*/ 	.word	0x00000082


	//----- nvinfo : EIATTR_SW2861232_WAR
	.align		4
.L_473:
        /*0008*/ 	.byte	0x01, 0x35
	.zero		2


	//----- nvinfo : EIATTR_PARAM_CBANK
	.align		4
        /*000c*/ 	.byte	0x04, 0x0a
        /*000e*/ 	.short	(.L_475 - .L_474)
	.align		4
.L_474:
        /*0010*/ 	.word	index@(.nv.constant0._Z30router_gemm_kernel_bf16_outputI13__nv_bfloat16Li128ELi8ELi2ELi384ELi7168EEvPS0_PKT_S4_)
        /*0014*/ 	.short	0x0160
        /*0016*/ 	.short	0x0018


	//----- nvinfo : EIATTR_CBANK_PARAM_SIZE
	.align		4
.L_475:
        /*0018*/ 	.byte	0x03, 0x19
        /*001a*/ 	.short	0x0018


	//----- nvinfo : EIATTR_KPARAM_INFO
	.align		4
        /*001c*/ 	.byte	0x04, 0x17
        /*001e*/ 	.short	(.L_477 - .L_476)
.L_476:
        /*0020*/ 	.word	0x00000000
        /*0024*/ 	.short	0x0002
        /*0026*/ 	.short	0x0010
        /*0028*/ 	.byte	0x00, 0xf0, 0x21, 0x00


	//----- nvinfo : EIATTR_KPARAM_INFO
	.align		4
.L_477:
        /*002c*/ 	.byte	0x04, 0x17
        /*002e*/ 	.short	(.L_479 - .L_478)
.L_478:
        /*0030*/ 	.word	0x00000000
        /*0034*/ 	.short	0x0001
        /*0036*/ 	.short	0x0008
        /*0038*/ 	.byte	0x00, 0xf0, 0x21, 0x00


	//----- nvinfo : EIATTR_KPARAM_INFO
	.align		4
.L_479:
        /*003c*/ 	.byte	0x04, 0x17
        /*003e*/ 	.short	(.L_481 - .L_480)
.L_480:
        /*0040*/ 	.word	0x00000000
        /*0044*/ 	.short	0x0000
        /*0046*/ 	.short	0x0000
        /*0048*/ 	.byte	0x00, 0xf0, 0x21, 0x00


	//----- nvinfo : EIATTR_MAXREG_COUNT
	.align		4
.L_481:
        /*004c*/ 	.byte	0x03, 0x1b
        /*004e*/ 	.short	0x00ff


	//----- nvinfo : EIATTR_NUM_BARRIERS
	.align		4
        /*0050*/ 	.byte	0x02, 0x4c
        /*0052*/ 	.byte	0x01
	.zero		1


	//----- nvinfo : EIATTR_MERCURY_ISA_VERSION
	.align		4
        /*0054*/ 	.byte	0x03, 0x5f
        /*0056*/ 	.short	0x0000


	//----- nvinfo : EIATTR_COOP_GROUP_MASK_REGIDS
	.align		4
        /*0058*/ 	.byte	0x04, 0x29
        /*005a*/ 	.short	(.L_483 - .L_482)


	//   ....[0]....
.L_482:
        /*005c*/ 	.word	0xffffffff


	//   ....[1]....
        /*0060*/ 	.word	0xffffffff


	//   ....[2]....
        /*0064*/ 	.word	0xffffffff


	//   ....[3]....
        /*0068*/ 	.word	0xffffffff


	//   ....[4]....
        /*006c*/ 	.word	0xffffffff


	//   ....[5]....
        /*0070*/ 	.word	0xffffffff


	//   ....[6]....
        /*0074*/ 	.word	0xffffffff


	//   ....[7]....
        /*0078*/ 	.word	0xffffffff


	//   ....[8]....
        /*007c*/ 	.word	0xffffffff


	//   ....[9]....
        /*0080*/ 	.word	0xffffffff


	//----- nvinfo : EIATTR_COOP_GROUP_INSTR_OFFSETS
	.align		4
.L_483:
        /*0084*/ 	.byte	0x04, 0x28
        /*0086*/ 	.short	(.L_485 - .L_484)


	//   ....[0]....
.L_484:
        /*0088*/ 	.word	0x000013a0


	//   ....[1]....
        /*008c*/ 	.word	0x000013b0


	//   ....[2]....
        /*0090*/ 	.word	0x000013e0


	//   ....[3]....
        /*0094*/ 	.word	0x000013f0


	//   ....[4]....
        /*0098*/ 	.word	0x00001420


	//   ....[5]....
        /*009c*/ 	.word	0x00001430


	//   ....[6]....
        /*00a0*/ 	.word	0x00001460


	//   ....[7]....
        /*00a4*/ 	.word	0x00001470


	//   ....[8]....
        /*00a8*/ 	.word	0x000014b0


	//   ....[9]....
        /*00ac*/ 	.word	0x000014c0


	//----- nvinfo : EIATTR_EXIT_INSTR_OFFSETS
	.align		4
.L_485:
        /*00b0*/ 	.byte	0x04, 0x1c
        /*00b2*/ 	.short	(.L_487 - .L_486)


	//   ....[0]....
.L_486:
        /*00b4*/ 	.word	0x00001560


	//   ....[1]....
        /*00b8*/ 	.word	0x00001660


	//----- nvinfo : EIATTR_MAX_THREADS
	.align		4
.L_487:
        /*00bc*/ 	.byte	0x04, 0x05
        /*00be*/ 	.short	(.L_489 - .L_488)
.L_488:
        /*00c0*/ 	.word	0x00000080
        /*00c4*/ 	.word	0x00000001
        /*00c8*/ 	.word	0x00000001
.L_489:


//--------------------- .nv.info._Z30router_gemm_kernel_bf16_outputI13__nv_bfloat16Li128ELi8ELi1ELi384ELi7168EEvPS0_PKT_S4_ --------------------------
	.section	.nv.info._Z30router_gemm_kernel_bf16_outputI13__nv_bfloat16Li128ELi8ELi1ELi384ELi7168EEvPS0_PKT_S4_,"",@"SHT_CUDA_INFO"
	.sectionflags	@""
	.align	4


	//----- nvinfo : EIATTR_CUDA_API_VERSION
	.align		4
        /*0000*/ 	.byte	0x04, 0x37
        /*0002*/ 	.short	(.L_491 - .L_490)
.L_490:
        /*0004*/ 	.word	0x00000082


	//----- nvinfo : EIATTR_SW2861232_WAR
	.align		4
.L_491:
        /*0008*/ 	.byte	0x01, 0x35
	.zero		2


	//----- nvinfo : EIATTR_PARAM_CBANK
	.align		4
        /*000c*/ 	.byte	0x04, 0x0a
        /*000e*/ 	.short	(.L_493 - .L_492)
	.align		4
.L_492:
        /*0010*/ 	.word	index@(.nv.constant0._Z30router_gemm_kernel_bf16_outputI13__nv_bfloat16Li128ELi8ELi1ELi384ELi7168EEvPS0_PKT_S4_)
        /*0014*/ 	.short	0x0160
        /*0016*/ 	.short	0x0018


	//----- nvinfo : EIATTR_CBANK_PARAM_SIZE
	.align		4
.L_493:
        /*0018*/ 	.byte	0x03, 0x19
        /*001a*/ 	.short	0x0018


	//----- nvinfo : EIATTR_KPARAM_INFO
	.align		4
        /*001c*/ 	.byte	0x04, 0x17
        /*001e*/ 	.short	(.L_495 - .L_494)
.L_494:
        /*0020*/ 	.word	0x00000000
        /*0024*/ 	.short	0x0002
        /*0026*/ 	.short	0x0010
        /*0028*/ 	.byte	0x00, 0xf0, 0x21, 0x00


	//----- nvinfo : EIATTR_KPARAM_INFO
	.align		4
.L_495:
        /*002c*/ 	.byte	0x04, 0x17
        /*002e*/ 	.short	(.L_497 - .L_496)
.L_496:
        /*0030*/ 	.word	0x00000000
        /*0034*/ 	.short	0x0001
        /*0036*/ 	.short	0x0008
        /*0038*/ 	.byte	0x00, 0xf0, 0x21, 0x00


	//----- nvinfo : EIATTR_KPARAM_INFO
	.align		4
.L_497:
        /*003c*/ 	.byte	0x04, 0x17
        /*003e*/ 	.short	(.L_499 - .L_498)
.L_498:
        /*0040*/ 	.word	0x00000000
        /*0044*/ 	.short	0x0000
        /*0046*/ 	.short	0x0000
        /*0048*/ 	.byte	0x00, 0xf0, 0x21, 0x00


	//----- nvinfo : EIATTR_MAXREG_COUNT
	.align		4
.L_499:
        /*004c*/ 	.byte	0x03, 0x1b
        /*004e*/ 	.short	0x00ff


	//----- nvinfo : EIATTR_NUM_BARRIERS
	.align		4
        /*0050*/ 	.byte	0x02, 0x4c
        /*0052*/ 	.byte	0x01
	.zero		1


	//----- nvinfo : EIATTR_MERCURY_ISA_VERSION
	.align		4
        /*0054*/ 	.byte	0x03, 0x5f
        /*0056*/ 	.short	0x0000


	//----- nvinfo : EIATTR_COOP_GROUP_MASK_REGIDS
	.align		4
        /*0058*/ 	.byte	0x04, 0x29
        /*005a*/ 	.short	(.L_501 - .L_500)


	//   ....[0]....
.L_500:
        /*005c*/ 	.word	0xffffffff


	//   ....[1]....
        /*0060*/ 	.word	0xffffffff


	//   ....[2]....
        /*0064*/ 	.word	0xffffffff


	//   ....[3]....
        /*0068*/ 	.word	0xffffffff


	//   ....[4]....
        /*006c*/ 	.word	0xffffffff


	//----- nvinfo : EIATTR_COOP_GROUP_INSTR_OFFSETS
	.align		4
.L_501:
        /*0070*/ 	.byte	0x04, 0x28
        /*0072*/ 	.short	(.L_503 - .L_502)


	//   ....[0]....
.L_502:
        /*0074*/ 	.word	0x00000c30


	//   ....[1]....
        /*0078*/ 	.word	0x00000c50


	//   ....[2]....
        /*007c*/ 	.word	0x00000c70


	//   ....[3]....
        /*0080*/ 	.word	0x00000c90


	//   ....[4]....
        /*0084*/ 	.word	0x00000cc0


	//----- nvinfo : EIATTR_EXIT_INSTR_OFFSETS
	.align		4
.L_503:
        /*0088*/ 	.byte	0x04, 0x1c
        /*008a*/ 	.short	(.L_505 - .L_504)


	//   ....[0]....
.L_504:
        /*008c*/ 	.word	0x00000d40


	//   ....[1]....
        /*0090*/ 	.word	0x00000dd0


	//----- nvinfo : EIATTR_MAX_THREADS
	.align		4
.L_505:
        /*0094*/ 	.byte	0x04, 0x05
        /*0096*/ 	.short	(.L_507 - .L_506)
.L_506:
        /*0098*/ 	.word	0x00000080
        /*009c*/ 	.word	0x00000001
        /*00a0*/ 	.word	0x00000001
.L_507:


//--------------------- .nv.info._Z30router_gemm_kernel_bf16_outputI13__nv_bfloat16Li128ELi8ELi16ELi256ELi7168EEvPS0_PKT_S4_ --------------------------
	.section	.nv.info._Z30router_gemm_kernel_bf16_outputI13__nv_bfloat16Li128ELi8ELi16ELi256ELi7168EEvPS0_PKT_S4_,"",@"SHT_CUDA_INFO"
	.sectionflags	@""
	.align	4


	//----- nvinfo : EIATTR_CUDA_API_VERSION
	.align		4
        /*0000*/ 	.byte	0x04, 0x37
        /*0002*/ 	.short	(.L_509 - .L_508)
.L_508:
        /*0004*/ 	.word	0x00000082


	//----- nvinfo : EIATTR_SW2861232_WAR
	.align		4
.L_509:
        /*0008*/ 	.byte	0x01, 0x35
	.zero		2


	//----- nvinfo : EIATTR_PARAM_CBANK
	.align		4
        /*000c*/ 	.byte	0x04, 0x0a
        /*000e*/ 	.short	(.L_511 - .L_510)
	.align		4
.L_510:
        /*0010*/ 	.word	index@(.nv.constant0._Z30router_gemm_kernel_bf16_outputI13__nv_bfloat16Li128ELi8ELi16ELi256ELi7168EEvPS0_PKT_S4_)
        /*0014*/ 	.short	0x0160
        /*0016*/ 	.short	0x0018


	//----- nvinfo : EIATTR_CBANK_PARAM_SIZE
	.align		4
.L_511:
        /*0018*/ 	.byte	0x03, 0x19
        /*001a*/ 	.short	0x0018


	//----- nvinfo : EIATTR_KPARAM_INFO
	.align		4
        /*001c*/ 	.byte	0x04, 0x17
        /*001e*/ 	.short	(.L_513 - .L_512)
.L_512:
        /*0020*/ 	.word	0x00000000
        /*0024*/ 	.short	0x0002
        /*0026*/ 	.short	0x0010
        /*0028*/ 	.byte	0x00, 0xf0, 0x21, 0x00


	//----- nvinfo : EIATTR_KPARAM_INFO
	.align		4
.L_513:
        /*002c*/ 	.byte	0x04, 0x17
        /*002e*/ 	.short	(.L_515 - .L_514)
.L_514:
        /*0030*/ 	.word	0x00000000
        /*0034*/ 	.short	0x0001
        /*0036*/ 	.short	0x0008
        /*0038*/ 	.byte	0x00, 0xf0, 0x21, 0x00


	//----- nvinfo : EIATTR_KPARAM_INFO
	.align		4
.L_515:
        /*003c*/ 	.byte	0x04, 0x17
        /*003e*/ 	.short	(.L_517 - .L_516)
.L_516:
        /*0040*/ 	.word	0x00000000
        /*0044*/ 	.short	0x0000
        /*0046*/ 	.short	0x0000
        /*0048*/ 	.byte	0x00, 0xf0, 0x21, 0x00


	//----- nvinfo : EIATTR_MAXREG_COUNT
	.align		4
.L_517:
        /*004c*/ 	.byte	0x03, 0x1b
        /*004e*/ 	.short	0x00ff


	//----- nvinfo : EIATTR_NUM_BARRIERS
	.align		4
        /*0050*/ 	.byte	0x02, 0x4c
        /*0052*/ 	.byte	0x01
	.zero		1


	//----- nvinfo : EIATTR_MERCURY_ISA_VERSION
	.align		4
        /*0054*/ 	.byte	0x03, 0x5f
        /*0056*/ 	.short	0x0000


	//----- nvinfo : EIATTR_COOP_GROUP_MASK_REGIDS
	.align		4
        /*0058*/ 	.byte	0x04, 0x29
        /*005a*/ 	.short	(.L_519 - .L_518)


	//   ....[0]....
.L_518:
        /*005c*/ 	.word	0xffffffff


	//   ....[1]....
        /*0060*/ 	.word	0xffffffff


	//   ....[2]....
        /*0064*/ 	.word	0xffffffff


	//   ....[3]....
        /*0068*/ 	.word	0xffffffff


	//   ....[4]....
        /*006c*/ 	.word	0xffffffff


	//   ....[5]....
        /*0070*/ 	.word	0xffffffff


	//   ....[6]....
        /*0074*/ 	.word	0xffffffff


	//   ....[7]....
        /*0078*/ 	.word	0xffffffff


	//   ....[8]....
        /*007c*/ 	.word	0xffffffff


	//   ....[9]....
        /*0080*/ 	.word	0xffffffff


	//   ....[10]....
        /*0084*/ 	.word	0xffffffff


	//   ....[11]....
        /*0088*/ 	.word	0xffffffff


	//   ....[12]....
        /*008c*/ 	.word	0xffffffff


	//   ....[13]....
        /*0090*/ 	.word	0xffffffff


	//   ....[14]....
        /*0094*/ 	.word	0xffffffff


	//   ....[15]....
        /*0098*/ 	.word	0xffffffff


	//   ....[16]....
        /*009c*/ 	.word	0xffffffff


	//   ....[17]....
        /*00a0*/ 	.word	0xffffffff


	//   ....[18]....
        /*00a4*/ 	.word	0xffffffff


	//   ....[19]....
        /*00a8*/ 	.word	0xffffffff


	//   ....[20]....
        /*00ac*/ 	.word	0xffffffff


	//   ....[21]....
        /*00b0*/ 	.word	0xffffffff


	//   ....[22]....
        /*00b4*/ 	.word	0xffffffff


	//   ....[23]....
        /*00b8*/ 	.word	0xffffffff


	//   ....[24]....
        /*00bc*/ 	.word	0xffffffff


	//   ....[25]....
        /*00c0*/ 	.word	0xffffffff


	//   ....[26]....
        /*00c4*/ 	.word	0xffffffff


	//   ....[27]....
        /*00c8*/ 	.word	0xffffffff


	//   ....[28]....
        /*00cc*/ 	.word	0xffffffff


	//   ....[29]....
        /*00d0*/ 	.word	0xffffffff


	//   ....[30]....
        /*00d4*/ 	.word	0xffffffff


	//   ....[31]....
        /*00d8*/ 	.word	0xffffffff


	//   ....[32]....
        /*00dc*/ 	.word	0xffffffff


	//   ....[33]....
        /*00e0*/ 	.word	0xffffffff


	//   ....[34]....
        /*00e4*/ 	.word	0xffffffff


	//   ....[35]....
        /*00e8*/ 	.word	0xffffffff


	//   ....[36]....
        /*00ec*/ 	.word	0xffffffff


	//   ....[37]....
        /*00f0*/ 	.word	0xffffffff


	//   ....[38]....
        /*00f4*/ 	.word	0xffffffff


	//   ....[39]....
        /*00f8*/ 	.word	0xffffffff


	//   ....[40]....
        /*00fc*/ 	.word	0xffffffff


	//   ....[41]....
        /*0100*/ 	.word	0xffffffff


	//   ....[42]....
        /*0104*/ 	.word	0xffffffff


	//   ....[43]....
        /*0108*/ 	.word	0xffffffff


	//   ....[44]....
        /*010c*/ 	.word	0xffffffff


	//   ....[45]....
        /*0110*/ 	.word	0xffffffff


	//   ....[46]....
        /*0114*/ 	.word	0xffffffff


	//   ....[47]....
        /*0118*/ 	.word	0xffffffff


	//   ....[48]....
        /*011c*/ 	.word	0xffffffff


	//   ....[49]....
        /*0120*/ 	.word	0xffffffff


	//   ....[50]....
        /*0124*/ 	.word	0xffffffff


	//   ....[51]....
        /*0128*/ 	.word	0xffffffff


	//   ....[52]....
        /*012c*/ 	.word	0xffffffff


	//   ....[53]....
        /*0130*/ 	.word	0xffffffff


	//   ....[54]....
        /*0134*/ 	.word	0xffffffff


	//   ....[55]....
        /*0138*/ 	.word	0xffffffff


	//   ....[56]....
        /*013c*/ 	.word	0xffffffff


	//   ....[57]....
        /*0140*/ 	.word	0xffffffff


	//   ....[58]....
        /*0144*/ 	.word	0xffffffff


	//   ....[59]....
        /*0148*/ 	.word	0xffffffff


	//   ....[60]....
        /*014c*/ 	.word	0xffffffff


	//   ....[61]....
        /*0150*/ 	.word	0xffffffff


	//   ....[62]....
        /*0154*/ 	.word	0xffffffff


	//   ....[63]....
        /*0158*/ 	.word	0xffffffff


	//   ....[64]....
        /*015c*/ 	.word	0xffffffff


	//   ....[65]....
        /*0160*/ 	.word	0xffffffff


	//   ....[66]....
        /*0164*/ 	.word	0xffffffff


	//   ....[67]....
        /*0168*/ 	.word	0xffffffff


	//   ....[68]....
        /*016c*/ 	.word	0xffffffff


	//   ....[69]....
        /*0170*/ 	.word	0xffffffff


	//   ....[70]....
        /*0174*/ 	.word	0xffffffff


	//   ....[71]....
        /*0178*/ 	.word	0xffffffff


	//   ....[72]....
        /*017c*/ 	.word	0xffffffff


	//   ....[73]....
        /*0180*/ 	.word	0xffffffff


	//   ....[74]....
        /*0184*/ 	.word	0xffffffff


	//   ....[75]....
        /*0188*/ 	.word	0xffffffff


	//   ....[76]....
        /*018c*/ 	.word	0xffffffff


	//   ....[77]....
        /*0190*/ 	.word	0xffffffff


	//   ....[78]....
        /*0194*/ 	.word	0xffffffff


	//   ....[79]....
        /*0198*/ 	.word	0xffffffff


	//----- nvinfo : EIATTR_COOP_GROUP_INSTR_OFFSETS
	.align		4
.L_519:
        /*019c*/ 	.byte	0x04, 0x28
        /*019e*/ 	.short	(.L_521 - .L_520)


	//   ....[0]....
.L_520:
        /*01a0*/ 	.word	0x00006630


	//   ....[1]....
        /*01a4*/ 	.word	0x00006840


	//   ....[2]....
        /*01a8*/ 	.word	0x00006a50


	//   ....[3]....
        /*01ac*/ 	.word	0x00006c30


	//   ....[4]....
        /*01b0*/ 	.word	0x00006ce0


	//   ....[5]....
        /*01b4*/ 	.word	0x00006e90


	//   ....[6]....
        /*01b8*/ 	.word	0x000070b0


	//   ....[7]....
        /*01bc*/ 	.word	0x00007cf0


	//   ....[8]....
        /*01c0*/ 	.word	0x00007d10


	//   ....[9]....
        /*01c4*/ 	.word	0x00007d20


	//   ....[10]....
        /*01c8*/ 	.word	0x00007d30


	//   ....[11]....
        /*01cc*/ 	.word	0x00007d40


	//   ....[12]....
        /*01d0*/ 	.word	0x00007d50


	//   ....[13]....
        /*01d4*/ 	.word	0x00007d60


	//   ....[14]....
        /*01d8*/ 	.word	0x00007d70


	//   ....[15]....
        /*01dc*/ 	.word	0x00007d80


	//   ....[16]....
        /*01e0*/ 	.word	0x00007d90


	//   ....[17]....
        /*01e4*/ 	.word	0x00007da0


	//   ....[18]....
        /*01e8*/ 	.word	0x00007db0


	//   ....[19]....
        /*01ec*/ 	.word	0x00007dc0


	//   ....[20]....
        /*01f0*/ 	.word	0x00007dd0


	//   ....[21]....
        /*01f4*/ 	.word	0x00007ec0


	//   ....[22]....
        /*01f8*/ 	.word	0x00007ed0


	//   ....[23]....
        /*01fc*/ 	.word	0x00007ee0


	//   ....[24]....
        /*0200*/ 	.word	0x00007ef0


	//   ....[25]....
        /*0204*/ 	.word	0x00007f00


	//   ....[26]....
        /*0208*/ 	.word	0x00007f10


	//   ....[27]....
        /*020c*/ 	.word	0x00007f20


	//   ....[28]....
        /*0210*/ 	.word	0x00007f30


	//   ....[29]....
        /*0214*/ 	.word	0x00007f40


	//   ....[30]....
        /*0218*/ 	.word	0x00007f50


	//   ....[31]....
        /*021c*/ 	.word	0x00007f60


	//   ....[32]....
        /*0220*/ 	.word	0x00007f70


	//   ....[33]....
        /*0224*/ 	.word	0x00007f80


	//   ....[34]....
        /*0228*/ 	.word	0x00007f90


	//   ....[35]....
        /*022c*/ 	.word	0x00007fa0


	//   ....[36]....
        /*0230*/ 	.word	0x000080a0


	//   ....[37]....
        /*0234*/ 	.word	0x000080b0


	//   ....[38]....
        /*0238*/ 	.word	0x000080c0


	//   ....[39]....
        /*023c*/ 	.word	0x000080d0


	//   ....[40]....
        /*0240*/ 	.word	0x000080e0


	//   ....[41]....
        /*0244*/ 	.word	0x000080f0


	//   ....[42]....
        /*0248*/ 	.word	0x00008100


	//   ....[43]....
        /*024c*/ 	.word	0x00008110


	//   ....[44]....
        /*0250*/ 	.word	0x00008120


	//   ....[45]....
        /*0254*/ 	.word	0x00008130


	//   ....[46]....
        /*0258*/ 	.word	0x00008140


	//   ....[47]....
        /*025c*/ 	.word	0x00008150


	//   ....[48]....
        /*0260*/ 	.word	0x00008160


	//   ....[49]....
        /*0264*/ 	.word	0x00008170


	//   ....[50]....
        /*0268*/ 	.word	0x00008180


	//   ....[51]....
        /*026c*/ 	.word	0x00008280


	//   ....[52]....
        /*0270*/ 	.word	0x00008290


	//   ....[53]....
        /*0274*/ 	.word	0x000082a0


	//   ....[54]....
        /*0278*/ 	.word	0x000082b0


	//   ....[55]....
        /*027c*/ 	.word	0x000082c0


	//   ....[56]....
        /*0280*/ 	.word	0x000082d0


	//   ....[57]....
        /*0284*/ 	.word	0x000082e0


	//   ....[58]....
        /*0288*/ 	.word	0x000082f0


	//   ....[59]....
        /*028c*/ 	.word	0x00008300


	//   ....[60]....
        /*0290*/ 	.word	0x00008310


	//   ....[61]....
        /*0294*/ 	.word	0x00008320


	//   ....[62]....
        /*0298*/ 	.word	0x00008330


	//   ....[63]....
        /*029c*/ 	.word	0x00008340


	//   ....[64]....
        /*02a0*/ 	.word	0x00008350


	//   ....[65]....
        /*02a4*/ 	.word	0x00008360


	//   ....[66]....
        /*02a8*/ 	.word	0x00008450


	//   ....[67]....
        /*02ac*/ 	.word	0x00008470


	//   ....[68]....
        /*02b0*/ 	.word	0x00008480


	//   ....[69]....
        /*02b4*/ 	.word	0x00008490


	//   ....[70]....
        /*02b8*/ 	.word	0x000084a0


	//   ....[71]....
        /*02bc*/ 	.word	0x000084b0


	//   ....[72]....
        /*02c0*/ 	.word	0x000084c0


	//   ....[73]....
        /*02c4*/ 	.word	0x000084d0


	//   ....[74]....
        /*02c8*/ 	.word	0x000084e0


	//   ....[75]....
        /*02cc*/ 	.word	0x000084f0


	//   ....[76]....
        /*02d0*/ 	.word	0x00008500


	//   ....[77]....
        /*02d4*/ 	.word	0x00008510


	//   ....[78]....
        /*02d8*/ 	.word	0x00008520


	//   ....[79]....
        /*02dc*/ 	.word	0x00008530


	//----- nvinfo : EIATTR_EXIT_INSTR_OFFSETS
	.align		4
.L_521:
        /*02e0*/ 	.byte	0x04, 0x1c
        /*02e2*/ 	.short	(.L_523 - .L_522)


	//   ....[0]....
.L_522:
        /*02e4*/ 	.word	0x00008720


	//   ....[1]....
        /*02e8*/ 	.word	0x00008e90


	//----- nvinfo : EIATTR_MAX_THREADS
	.align		4
.L_523:
        /*02ec*/ 	.byte	0x04, 0x05
        /*02ee*/ 	.short	(.L_525 - .L_524)
.L_524:
        /*02f0*/ 	.word	0x00000080
        /*02f4*/ 	.word	0x00000001
        /*02f8*/ 	.word	0x00000001
.L_525:


//--------------------- .nv.info._Z30router_gemm_kernel_bf16_outputI13__nv_bfloat16Li128ELi8ELi15ELi256ELi7168EEvPS0_PKT_S4_ --------------------------
	.section	.nv.info._Z30router_gemm_kernel_bf16_outputI13__nv_bfloat16Li128ELi8ELi15ELi256ELi7168EEvPS0_PKT_S4_,"",@"SHT_CUDA_INFO"
	.sectionflags	@""
	.align	4


	//----- nvinfo : EIATTR_CUDA_API_VERSION
	.align		4
        /*0000*/ 	.byte	0x04, 0x37
        /*0002*/ 	.short	(.L_527 - .L_526)
.L_526:
        /*0004*/ 	.word	0x00000082


	//----- nvinfo : EIATTR_SW2861232_WAR
	.align		4
.L_527:
        /*0008*/ 	.byte	0x01, 0x35
	.zero		2


	//----- nvinfo : EIATTR_PARAM_CBANK
	.align		4
        /*000c*/ 	.byte	0x04, 0x0a
        /*000e*/ 	.short	(.L_529 - .L_528)
	.align		4
.L_528:
        /*0010*/ 	.word	index@(.nv.constant0._Z30router_gemm_kernel_bf16_outputI13__nv_bfloat16Li128ELi8ELi15ELi256ELi7168EEvPS0_PKT_S4_)
        /*0014*/ 	.short	0x0160
        /*0016*/ 	.short	0x0018


	//----- nvinfo : EIATTR_CBANK_PARAM_SIZE
	.align		4
.L_529:
        /*0018*/ 	.byte	0x03, 0x19
        /*001a*/ 	.short	0x0018


	//----- nvinfo : EIATTR_KPARAM_INFO
	.align		4
        /*001c*/ 	.byte	0x04, 0x17
        /*001e*/ 	.short	(.L_531 - .L_530)
.L_530:
        /*0020*/ 	.word	0x00000000
        /*0024*/ 	.short	0x0002
        /*0026*/ 	.short	0x0010
        /*0028*/ 	.byte	0x00, 0xf0, 0x21, 0x00


	//----- nvinfo : EIATTR_KPARAM_INFO
	.align		4
.L_531:
        /*002c*/ 	.byte	0x04, 0x17
        /*002e*/ 	.short	(.L_533 - .L_532)
.L_532:
        /*0030*/ 	.word	0x00000000
        /*0034*/ 	.short	0x0001
        /*0036*/ 	.short	0x0008
        /*0038*/ 	.byte	0x00, 0xf0, 0x21, 0x00


	//----- nvinfo : EIATTR_KPARAM_INFO
	.align		4
.L_533:
        /*003c*/ 	.byte	0x04, 0x17
        /*003e*/ 	.short	(.L_535 - .L_534)
.L_534:
        /*0040*/ 	.word	0x00000000
        /*0044*/ 	.short	0x0000
        /*0046*/ 	.short	0x0000
        /*0048*/ 	.byte	0x00, 0xf0, 0x21, 0x00


	//----- nvinfo : EIATTR_MAXREG_COUNT
	.align		4
.L_535:
        /*004c*/ 	.byte	0x03, 0x1b
        /*004e*/ 	.short	0x00ff


	//----- nvinfo : EIATTR_NUM_BARRIERS
	.align		4
        /*0050*/ 	.byte	0x02, 0x4c
        /*0052*/ 	.byte	0x01
	.zero		1


	//----- nvinfo : EIATTR_MERCURY_ISA_VERSION
	.align		4
        /*0054*/ 	.byte	0x03, 0x5f
        /*0056*/ 	.short	0x0000


	//----- nvinfo : EIATTR_COOP_GROUP_MASK_REGIDS
	.align		4
        /*0058*/ 	.byte	0x04, 0x29
        /*005a*/ 	.short	(.L_537 - .L_536)


	//   ....[0]....
.L_536:
        /*005c*/ 	.word	0xffffffff


	//   ....[1]....
        /*0060*/ 	.word	0xffffffff


	//   ....[2]....
        /*0064*/ 	.word	0xffffffff


	//   ....[3]....
        /*0068*/ 	.word	0xffffffff


	//   ....[4]....
        /*006c*/ 	.word	0xffffffff


	//   ....[5]....
        /*0070*/ 	.word	0xffffffff


	//   ....[6]....
        /*0074*/ 	.word	0xffffffff


	//   ....[7]....
        /*0078*/ 	.word	0xffffffff


	//   ....[8]....
        /*007c*/ 	.word	0xffffffff


	//   ....[9]....
        /*0080*/ 	.word	0xffffffff


	//   ....[10]....
        /*0084*/ 	.word	0xffffffff


	//   ....[11]....
        /*0088*/ 	.word	0xffffffff


	//   ....[12]....
        /*008c*/ 	.word	0xffffffff


	//   ....[13]....
        /*0090*/ 	.word	0xffffffff


	//   ....[14]....
        /*0094*/ 	.word	0xffffffff


	//   ....[15]....
        /*0098*/ 	.word	0xffffffff


	//   ....[16]....
        /*009c*/ 	.word	0xffffffff


	//   ....[17]....
        /*00a0*/ 	.word	0xffffffff


	//   ....[18]....
        /*00a4*/ 	.word	0xffffffff


	//   ....[19]....
        /*00a8*/ 	.word	0xffffffff


	//   ....[20]....
        /*00ac*/ 	.word	0xffffffff


	//   ....[21]....
        /*00b0*/ 	.word	0xffffffff


	//   ....[22]....
        /*00b4*/ 	.word	0xffffffff


	//   ....[23]....
        /*00b8*/ 	.word	0xffffffff


	//   ....[24]....
        /*00bc*/ 	.word	0xffffffff


	//   ....[25]....
        /*00c0*/ 	.word	0xffffffff


	//   ....[26]....
        /*00c4*/ 	.word	0xffffffff


	//   ....[27]....
        /*00c8*/ 	.word	0xffffffff


	//   ....[28]....
        /*00cc*/ 	.word	0xffffffff


	//   ....[29]....
        /*00d0*/ 	.word	0xffffffff


	//   ....[30]....
        /*00d4*/ 	.word	0xffffffff


	//   ....[31]....
        /*00d8*/ 	.word	0xffffffff


	//   ....[32]....
        /*00dc*/ 	.word	0xffffffff


	//   ....[33]....
        /*00e0*/ 	.word	0xffffffff


	//   ....[34]....
        /*00e4*/ 	.word	0xffffffff


	//   ....[35]....
        /*00e8*/ 	.word	0xffffffff


	//   ....[36]....
        /*00ec*/ 	.word	0xffffffff


	//   ....[37]....
        /*00f0*/ 	.word	0xffffffff


	//   ....[38]....
        /*00f4*/ 	.word	0xffffffff


	//   ....[39]....
        /*00f8*/ 	.word	0xffffffff


	//   ....[40]....
        /*00fc*/ 	.word	0xffffffff


	//   ....[41]....
        /*0100*/ 	.word	0xffffffff


	//   ....[42]....
        /*0104*/ 	.word	0xffffffff


	//   ....[43]....
        /*0108*/ 	.word	0xffffffff


	//   ....[44]....
        /*010c*/ 	.word	0xffffffff


	//   ....[45]....
        /*0110*/ 	.word	0xffffffff


	//   ....[46]....
        /*0114*/ 	.word	0xffffffff


	//   ....[47]....
        /*0118*/ 	.word	0xffffffff


	//   ....[48]....
        /*011c*/ 	.word	0xffffffff


	//   ....[49]....
        /*0120*/ 	.word	0xffffffff


	//   ....[50]....
        /*0124*/ 	.word	0xffffffff


	//   ....[51]....
        /*0128*/ 	.word	0xffffffff


	//   ....[52]....
        /*012c*/ 	.word	0xffffffff


	//   ....[53]....
        /*0130*/ 	.word	0xffffffff


	//   ....[54]....
        /*0134*/ 	.word	0xffffffff


	//   ....[55]....
        /*0138*/ 	.word	0xffffffff


	//   ....[56]....
        /*013c*/ 	.word	0xffffffff


	//   ....[57]....
        /*0140*/ 	.word	0xffffffff


	//   ....[58]....
        /*0144*/ 	.word	0xffffffff


	//   ....[59]....
        /*0148*/ 	.word	0xffffffff


	//   ....[60]....
        /*014c*/ 	.word	0xffffffff


	//   ....[61]....
        /*0150*/ 	.word	0xffffffff


	//   ....[62]....
        /*0154*/ 	.word	0xffffffff


	//   ....[63]....
        /*0158*/ 	.word	0xffffffff


	//   ....[64]....
        /*015c*/ 	.word	0xffffffff


	//   ....[65]....
        /*0160*/ 	.word	0xffffffff


	//   ....[66]....
        /*0164*/ 	.word	0xffffffff


	//   ....[67]....
        /*0168*/ 	.word	0xffffffff


	//   ....[68]....
        /*016c*/ 	.word	0xffffffff


	//   ....[69]....
        /*0170*/ 	.word	0xffffffff


	//   ....[70]....
        /*0174*/ 	.word	0xffffffff


	//   ....[71]....
        /*0178*/ 	.word	0xffffffff


	//   ....[72]....
        /*017c*/ 	.word	0xffffffff


	//   ....[73]....
        /*0180*/ 	.word	0xffffffff


	//   ....[74]....
        /*0184*/ 	.word	0xffffffff


	//----- nvinfo : EIATTR_COOP_GROUP_INSTR_OFFSETS
	.align		4
.L_537:
        /*0188*/ 	.byte	0x04, 0x28
        /*018a*/ 	.short	(.L_539 - .L_538)


	//   ....[0]....
.L_538:
        /*018c*/ 	.word	0x00006a00


	//   ....[1]....
        /*0190*/ 	.word	0x00006b40


	//   ....[2]....
        /*0194*/ 	.word	0x00006bc0


	//   ....[3]....
        /*0198*/ 	.word	0x00006bf0


	//   ....[4]....
        /*019c*/ 	.word	0x00006c20


	//   ....[5]....
        /*01a0*/ 	.word	0x00006ca0


	//   ....[6]....
        /*01a4*/ 	.word	0x00006e00


	//   ....[7]....
        /*01a8*/ 	.word	0x00006eb0


	//   ....[8]....
        /*01ac*/ 	.word	0x00007550


	//   ....[9]....
        /*01b0*/ 	.word	0x00007560


	//   ....[10]....
        /*01b4*/ 	.word	0x00007570


	//   ....[11]....
        /*01b8*/ 	.word	0x00007580


	//   ....[12]....
        /*01bc*/ 	.word	0x00007590


	//   ....[13]....
        /*01c0*/ 	.word	0x000075a0


	//   ....[14]....
        /*01c4*/ 	.word	0x000075b0


	//   ....[15]....
        /*01c8*/ 	.word	0x000075c0


	//   ....[16]....
        /*01cc*/ 	.word	0x000075d0


	//   ....[17]....
        /*01d0*/ 	.word	0x00007670


	//   ....[18]....
        /*01d4*/ 	.word	0x00007680


	//   ....[19]....
        /*01d8*/ 	.word	0x00007690


	//   ....[20]....
        /*01dc*/ 	.word	0x000076a0


	//   ....[21]....
        /*01e0*/ 	.word	0x000076b0


	//   ....[22]....
        /*01e4*/ 	.word	0x000076c0


	//   ....[23]....
        /*01e8*/ 	.word	0x000076d0


	//   ....[24]....
        /*01ec*/ 	.word	0x000076e0


	//   ....[25]....
        /*01f0*/ 	.word	0x000076f0


	//   ....[26]....
        /*01f4*/ 	.word	0x00007700


	//   ....[27]....
        /*01f8*/ 	.word	0x00007710


	//   ....[28]....
        /*01fc*/ 	.word	0x00007720


	//   ....[29]....
        /*0200*/ 	.word	0x00007730


	//   ....[30]....
        /*0204*/ 	.word	0x00007740


	//   ....[31]....
        /*0208*/ 	.word	0x00007820


	//   ....[32]....
        /*020c*/ 	.word	0x00007840


	//   ....[33]....
        /*0210*/ 	.word	0x00007850


	//   ....[34]....
        /*0214*/ 	.word	0x00007860


	//   ....[35]....
        /*0218*/ 	.word	0x00007870


	//   ....[36]....
        /*021c*/ 	.word	0x00007880


	//   ....[37]....
        /*0220*/ 	.word	0x00007890


	//   ....[38]....
        /*0224*/ 	.word	0x000078a0


	//   ....[39]....
        /*0228*/ 	.word	0x000078b0


	//   ....[40]....
        /*022c*/ 	.word	0x000078c0


	//   ....[41]....
        /*0230*/ 	.word	0x000078d0


	//   ....[42]....
        /*0234*/ 	.word	0x000078e0


	//   ....[43]....
        /*0238*/ 	.word	0x000078f0


	//   ....[44]....
        /*023c*/ 	.word	0x00007900


	//   ....[45]....
        /*0240*/ 	.word	0x00007910


	//   ....[46]....
        /*0244*/ 	.word	0x00007a00


	//   ....[47]....
        /*0248*/ 	.word	0x00007a20


	//   ....[48]....
        /*024c*/ 	.word	0x00007a30


	//   ....[49]....
        /*0250*/ 	.word	0x00007a40


	//   ....[50]....
        /*0254*/ 	.word	0x00007a50


	//   ....[51]....
        /*0258*/ 	.word	0x00007a60


	//   ....[52]....
        /*025c*/ 	.word	0x00007a70


	//   ....[53]....
        /*0260*/ 	.word	0x00007a80


	//   ....[54]....
        /*0264*/ 	.word	0x00007a90


	//   ....[55]....
        /*0268*/ 	.word	0x00007aa0


	//   ....[56]....
        /*026c*/ 	.word	0x00007ab0


	//   ....[57]....
        /*0270*/ 	.word	0x00007ac0


	//   ....[58]....
        /*0274*/ 	.word	0x00007ad0


	//   ....[59]....
        /*0278*/ 	.word	0x00007ae0


	//   ....[60]....
        /*027c*/ 	.word	0x00007af0


	//   ....[61]....
        /*0280*/ 	.word	0x00007c30


	//   ....[62]....
        /*0284*/ 	.word	0x00007c40


	//   ....[63]....
        /*0288*/ 	.word	0x00007c50


	//   ....[64]....
        /*028c*/ 	.word	0x00007c60


	//   ....[65]....
        /*0290*/ 	.word	0x00007c70


	//   ....[66]....
        /*0294*/ 	.word	0x00007c80


	//   ....[67]....
        /*0298*/ 	.word	0x00007c90


	//   ....[68]....
        /*029c*/ 	.word	0x00007ca0


	//   ....[69]....
        /*02a0*/ 	.word	0x00007cb0


	//   ....[70]....
        /*02a4*/ 	.word	0x00007cc0


	//   ....[71]....
        /*02a8*/ 	.word	0x00007cd0


	//   ....[72]....
        /*02ac*/ 	.word	0x00007ce0


	//   ....[73]....
        /*02b0*/ 	.word	0x00007cf0


	//   ....[74]....
        /*02b4*/ 	.word	0x00007d00


	//----- nvinfo : EIATTR_EXIT_INSTR_OFFSETS
	.align		4
.L_539:
        /*02b8*/ 	.byte	0x04, 0x1c
        /*02ba*/ 	.short	(.L_541 - .L_540)


	//   ....[0]....
.L_540:
        /*02bc*/ 	.word	0x00007f00


	//   ....[1]....
        /*02c0*/ 	.word	0x000085f0


	//----- nvinfo : EIATTR_MAX_THREADS
	.align		4
.L_541:
        /*02c4*/ 	.byte	0x04, 0x05
        /*02c6*/ 	.short	(.L_543 - .L_542)
.L_542:
        /*02c8*/ 	.word	0x00000080
        /*02cc*/ 	.word	0x00000001
        /*02d0*/ 	.word	0x00000001
.L_543:


//--------------------- .nv.info._Z30router_gemm_kernel_bf16_outputI13__nv_bfloat16Li128ELi8ELi14ELi256ELi7168EEvPS0_PKT_S4_ --------------------------
	.section	.nv.info._Z30router_gemm_kernel_bf16_outputI13__nv_bfloat16Li128ELi8ELi14ELi256ELi7168EEvPS0_PKT_S4_,"",@"SHT_CUDA_INFO"
	.sectionflags	@""
	.align	4


	//----- nvinfo : EIATTR_CUDA_API_VERSION
	.align		4
        /*0000*/ 	.byte	0x04, 0x37
        /*0002*/ 	.short	(.L_545 - .L_544)
.L_544:
        /*0004*/ 	.word	0x00000082


	//----- nvinfo : EIATTR_SW2861232_WAR
	.align		4
.L_545:
        /*0008*/ 	.byte	0x01, 0x35
	.zero		2


	//----- nvinfo : EIATTR_PARAM_CBANK
	.align		4
        /*000c*/ 	.byte	0x04, 0x0a
        /*000e*/ 	.short	(.L_547 - .L_546)
	.align		4
.L_546:
        /*0010*/ 	.word	index@(.nv.constant0._Z30router_gemm_kernel_bf16_outputI13__nv_bfloat16Li128ELi8ELi14ELi256ELi7168EEvPS0_PKT_S4_)
        /*0014*/ 	.short	0x0160
        /*0016*/ 	.short	0x0018


	//----- nvinfo : EIATTR_CBANK_PARAM_SIZE
	.align		4
.L_547:
        /*0018*/ 	.byte	0x03, 0x19
        /*001a*/ 	.short	0x0018


	//----- nvinfo : EIATTR_KPARAM_INFO
	.align		4
        /*001c*/ 	.byte	0x04, 0x17
        /*001e*/ 	.short	(.L_549 - .L_548)
.L_548:
        /*0020*/ 	.word	0x00000000
        /*0024*/ 	.short	0x0002
        /*0026*/ 	.short	0x0010
        /*0028*/ 	.byte	0x00, 0xf0, 0x21, 0x00


	//----- nvinfo : EIATTR_KPARAM_INFO
	.align		4
.L_549:
        /*002c*/ 	.byte	0x04, 0x17
        /*002e*/ 	.short	(.L_551 - .L_550)
.L_550:
        /*0030*/ 	.word	0x00000000
        /*0034*/ 	.short	0x0001
        /*0036*/ 	.short	0x0008
        /*0038*/ 	.byte	0x00, 0xf0, 0x21, 0x00


	//----- nvinfo : EIATTR_KPARAM_INFO
	.align		4
.L_551:
        /*003c*/ 	.byte	0x04, 0x17
        /*003e*/ 	.short	(.L_553 - .L_552)
.L_552:
        /*0040*/ 	.word	0x00000000
        /*0044*/ 	.short	0x0000
        /*0046*/ 	.short	0x0000
        /*0048*/ 	.byte	0x00, 0xf0, 0x21, 0x00


	//----- nvinfo : EIATTR_MAXREG_COUNT
	.align		4
.L_553:
        /*004c*/ 	.byte	0x03, 0x1b
        /*004e*/ 	.short	0x00ff


	//----- nvinfo : EIATTR_NUM_BARRIERS
	.align		4
        /*0050*/ 	.byte	0x02, 0x4c
        /*0052*/ 	.byte	0x01
	.zero		1


	//----- nvinfo : EIATTR_MERCURY_ISA_VERSION
	.align		4
        /*0054*/ 	.byte	0x03, 0x5f
        /*0056*/ 	.short	0x0000


	//----- nvinfo : EIATTR_COOP_GROUP_MASK_REGIDS
	.align		4
        /*0058*/ 	.byte	0x04, 0x29
        /*005a*/ 	.short	(.L_555 - .L_554)


	//   ....[0]....
.L_554:
        /*005c*/ 	.word	0xffffffff


	//   ....[1]....
        /*0060*/ 	.word	0xffffffff


	//   ....[2]....
        /*0064*/ 	.word	0xffffffff


	//   ....[3]....
        /*0068*/ 	.word	0xffffffff


	//   ....[4]....
        /*006c*/ 	.word	0xffffffff


	//   ....[5]....
        /*0070*/ 	.word	0xffffffff


	//   ....[6]....
        /*0074*/ 	.word	0xffffffff


	//   ....[7]....
        /*0078*/ 	.word	0xffffffff


	//   ....[8]....
        /*007c*/ 	.word	0xffffffff


	//   ....[9]....
        /*0080*/ 	.word	0xffffffff


	//   ....[10]....
        /*0084*/ 	.word	0xffffffff


	//   ....[11]....
        /*0088*/ 	.word	0xffffffff


	//   ....[12]....
        /*008c*/ 	.word	0xffffffff


	//   ....[13]....
        /*0090*/ 	.word	0xffffffff


	//   ....[14]....
        /*0094*/ 	.word	0xffffffff


	//   ....[15]....
        /*0098*/ 	.word	0xffffffff


	//   ....[16]....
        /*009c*/ 	.word	0xffffffff


	//   ....[17]....
        /*00a0*/ 	.word	0xffffffff


	//   ....[18]....
        /*00a4*/ 	.word	0xffffffff


	//   ....[19]....
        /*00a8*/ 	.word	0xffffffff


	//   ....[20]....
        /*00ac*/ 	.word	0xffffffff


	//   ....[21]....
        /*00b0*/ 	.word	0xffffffff


	//   ....[22]....
        /*00b4*/ 	.word	0xffffffff


	//   ....[23]....
        /*00b8*/ 	.word	0xffffffff


	//   ....[24]....
        /*00bc*/ 	.word	0xffffffff


	//   ....[25]....
        /*00c0*/ 	.word	0xffffffff


	//   ....[26]....
        /*00c4*/ 	.word	0xffffffff


	//   ....[27]....
        /*00c8*/ 	.word	0xffffffff


	//   ....[28]....
        /*00cc*/ 	.word	0xffffffff


	//   ....[29]....
        /*00d0*/ 	.word	0xffffffff


	//   ....[30]....
        /*00d4*/ 	.word	0xffffffff


	//   ....[31]....
        /*00d8*/ 	.word	0xffffffff


	//   ....[32]....
        /*00dc*/ 	.word	0xffffffff


	//   ....[33]....
        /*00e0*/ 	.word	0xffffffff


	//   ....[34]....
        /*00e4*/ 	.word	0xffffffff


	//   ....[35]....
        /*00e8*/ 	.word	0xffffffff


	//   ....[36]....
        /*00ec*/ 	.word	0xffffffff


	//   ....[37]....
        /*00f0*/ 	.word	0xffffffff


	//   ....[38]....
        /*00f4*/ 	.word	0xffffffff


	//   ....[39]....
        /*00f8*/ 	.word	0xffffffff


	//   ....[40]....
        /*00fc*/ 	.word	0xffffffff


	//   ....[41]....
        /*0100*/ 	.word	0xffffffff


	//   ....[42]....
        /*0104*/ 	.word	0xffffffff


	//   ....[43]....
        /*0108*/ 	.word	0xffffffff


	//   ....[44]....
        /*010c*/ 	.word	0xffffffff


	//   ....[45]....
        /*0110*/ 	.word	0xffffffff


	//   ....[46]....
        /*0114*/ 	.word	0xffffffff


	//   ....[47]....
        /*0118*/ 	.word	0xffffffff


	//   ....[48]....
        /*011c*/ 	.word	0xffffffff


	//   ....[49]....
        /*0120*/ 	.word	0xffffffff


	//   ....[50]....
        /*0124*/ 	.word	0xffffffff


	//   ....[51]....
        /*0128*/ 	.word	0xffffffff


	//   ....[52]....
        /*012c*/ 	.word	0xffffffff


	//   ....[53]....
        /*0130*/ 	.word	0xffffffff


	//   ....[54]....
        /*0134*/ 	.word	0xffffffff


	//   ....[55]....
        /*0138*/ 	.word	0xffffffff


	//   ....[56]....
        /*013c*/ 	.word	0xffffffff


	//   ....[57]....
        /*0140*/ 	.word	0xffffffff


	//   ....[58]....
        /*0144*/ 	.word	0xffffffff


	//   ....[59]....
        /*0148*/ 	.word	0xffffffff


	//   ....[60]....
        /*014c*/ 	.word	0xffffffff


	//   ....[61]....
        /*0150*/ 	.word	0xffffffff


	//   ....[62]....
        /*0154*/ 	.word	0xffffffff


	//   ....[63]....
        /*0158*/ 	.word	0xffffffff


	//   ....[64]....
        /*015c*/ 	.word	0xffffffff


	//   ....[65]....
        /*0160*/ 	.word	0xffffffff


	//   ....[66]....
        /*0164*/ 	.word	0xffffffff


	//   ....[67]....
        /*0168*/ 	.word	0xffffffff


	//   ....[68]....
        /*016c*/ 	.word	0xffffffff


	//   ....[69]....
        /*0170*/ 	.word	0xffffffff


	//----- nvinfo : EIATTR_COOP_GROUP_INSTR_OFFSETS
	.align		4
.L_555:
        /*0174*/ 	.byte	0x04, 0x28
        /*0176*/ 	.short	(.L_557 - .L_556)


	//   ....[0]....
.L_556:
        /*0178*/ 	.word	0x00005e90


	//   ....[1]....
        /*017c*/ 	.word	0x00006330


	//   ....[2]....
        /*0180*/ 	.word	0x00006360


	//   ....[3]....
        /*0184*/ 	.word	0x000063f0


	//   ....[4]....
        /*0188*/ 	.word	0x00006420


	//   ....[5]....
        /*018c*/ 	.word	0x00006d80


	//   ....[6]....
        /*0190*/ 	.word	0x00006d90


	//   ....[7]....
        /*0194*/ 	.word	0x00006da0


	//   ....[8]....
        /*0198*/ 	.word	0x00006db0


	//   ....[9]....
        /*019c*/ 	.word	0x00006dc0


	//   ....[10]....
        /*01a0*/ 	.word	0x00006dd0


	//   ....[11]....
        /*01a4*/ 	.word	0x00006de0


	//   ....[12]....
        /*01a8*/ 	.word	0x00006df0


	//   ....[13]....
        /*01ac*/ 	.word	0x00006e00


	//   ....[14]....
        /*01b0*/ 	.word	0x00006e10


	//   ....[15]....
        /*01b4*/ 	.word	0x00006ec0


	//   ....[16]....
        /*01b8*/ 	.word	0x00006ed0


	//   ....[17]....
        /*01bc*/ 	.word	0x00006ee0


	//   ....[18]....
        /*01c0*/ 	.word	0x00006ef0


	//   ....[19]....
        /*01c4*/ 	.word	0x00006f00


	//   ....[20]....
        /*01c8*/ 	.word	0x00006f10


	//   ....[21]....
        /*01cc*/ 	.word	0x00006f20


	//   ....[22]....
        /*01d0*/ 	.word	0x00006f30


	//   ....[23]....
        /*01d4*/ 	.word	0x00006f40


	//   ....[24]....
        /*01d8*/ 	.word	0x00006f50


	//   ....[25]....
        /*01dc*/ 	.word	0x00006f60


	//   ....[26]....
        /*01e0*/ 	.word	0x00006f70


	//   ....[27]....
        /*01e4*/ 	.word	0x00006f80


	//   ....[28]....
        /*01e8*/ 	.word	0x00006f90


	//   ....[29]....
        /*01ec*/ 	.word	0x00007070


	//   ....[30]....
        /*01f0*/ 	.word	0x00007090


	//   ....[31]....
        /*01f4*/ 	.word	0x000070a0


	//   ....[32]....
        /*01f8*/ 	.word	0x000070b0


	//   ....[33]....
        /*01fc*/ 	.word	0x000070c0


	//   ....[34]....
        /*0200*/ 	.word	0x000070d0


	//   ....[35]....
        /*0204*/ 	.word	0x000070e0


	//   ....[36]....
        /*0208*/ 	.word	0x000070f0


	//   ....[37]....
        /*020c*/ 	.word	0x00007100


	//   ....[38]....
        /*0210*/ 	.word	0x00007110


	//   ....[39]....
        /*0214*/ 	.word	0x00007120


	//   ....[40]....
        /*0218*/ 	.word	0x00007130


	//   ....[41]....
        /*021c*/ 	.word	0x00007140


	//   ....[42]....
        /*0220*/ 	.word	0x00007150


	//   ....[43]....
        /*0224*/ 	.word	0x00007230


	//   ....[44]....
        /*0228*/ 	.word	0x00007250


	//   ....[45]....
        /*022c*/ 	.word	0x00007260


	//   ....[46]....
        /*0230*/ 	.word	0x00007270


	//   ....[47]....
        /*0234*/ 	.word	0x00007280


	//   ....[48]....
        /*0238*/ 	.word	0x00007290


	//   ....[49]....
        /*023c*/ 	.word	0x000072a0


	//   ....[50]....
        /*0240*/ 	.word	0x000072b0


	//   ....[51]....
        /*0244*/ 	.word	0x000072c0


	//   ....[52]....
        /*0248*/ 	.word	0x000072d0


	//   ....[53]....
        /*024c*/ 	.word	0x000072e0


	//   ....[54]....
        /*0250*/ 	.word	0x000072f0


	//   ....[55]....
        /*0254*/ 	.word	0x00007300


	//   ....[56]....
        /*0258*/ 	.word	0x00007310


	//   ....[57]....
        /*025c*/ 	.word	0x000073f0


	//   ....[58]....
        /*0260*/ 	.word	0x00007410


	//   ....[59]....
        /*0264*/ 	.word	0x00007420


	//   ....[60]....
        /*0268*/ 	.word	0x00007430


	//   ....[61]....
        /*026c*/ 	.word	0x00007440


	//   ....[62]....
        /*0270*/ 	.word	0x00007450


	//   ....[63]....
        /*0274*/ 	.word	0x00007460


	//   ....[64]....
        /*0278*/ 	.word	0x00007470


	//   ....[65]....
        /*027c*/ 	.word	0x00007480


	//   ....[66]....
        /*0280*/ 	.word	0x00007490


	//   ....[67]....
        /*0284*/ 	.word	0x000074a0


	//   ....[68]....
        /*0288*/ 	.word	0x000074b0


	//   ....[69]....
        /*028c*/ 	.word	0x000074c0


	//----- nvinfo : EIATTR_EXIT_INSTR_OFFSETS
	.align		4
.L_557:
        /*0290*/ 	.byte	0x04, 0x1c
        /*0292*/ 	.short	(.L_559 - .L_558)


	//   ....[0]....
.L_558:
        /*0294*/ 	.word	0x000076e0


	//   ....[1]....
        /*0298*/ 	.word	0x00007d50


	//----- nvinfo : EIATTR_MAX_THREADS
	.align		4
.L_559:
        /*029c*/ 	.byte	0x04, 0x05
        /*029e*/ 	.short	(.L_561 - .L_560)
.L_560:
        /*02a0*/ 	.word	0x00000080
        /*02a4*/ 	.word	0x00000001
        /*02a8*/ 	.word	0x00000001
.L_561:


//--------------------- .nv.info._Z30router_gemm_kernel_bf16_outputI13__nv_bfloat16Li128ELi8ELi13ELi256ELi7168EEvPS0_PKT_S4_ --------------------------
	.section	.nv.info._Z30router_gemm_kernel_bf16_outputI13__nv_bfloat16Li128ELi8ELi13ELi256ELi7168EEvPS0_PKT_S4_,"",@"SHT_CUDA_INFO"
	.sectionflags	@""
	.align	4


	//----- nvinfo : EIATTR_CUDA_API_VERSION
	.align		4
        /*0000*/ 	.byte	0x04, 0x37
        /*0002*/ 	.short	(.L_563 - .L_562)
.L_562:
        /*0004*/ 	.word	0x00000082


	//----- nvinfo : EIATTR_SW2861232_WAR
	.align		4
.L_563:
        /*0008*/ 	.byte	0x01, 0x35
	.zero		2


	//----- nvinfo : EIATTR_PARAM_CBANK
	.align		4
        /*000c*/ 	.byte	0x04, 0x0a
        /*000e*/ 	.short	(.L_565 - .L_564)
	.align		4
.L_564:
        /*0010*/ 	.word	index@(.nv.constant0._Z30router_gemm_kernel_bf16_outputI13__nv_bfloat16Li128ELi8ELi13ELi256ELi7168EEvPS0_PKT_S4_)
        /*0014*/ 	.short	0x0160
        /*0016*/ 	.short	0x0018


	//----- nvinfo : EIATTR_CBANK_PARAM_SIZE
	.align		4
.L_565:
        /*0018*/ 	.byte	0x03, 0x19
        /*001a*/ 	.short	0x0018


	//----- nvinfo : EIATTR_KPARAM_INFO
	.align		4
        /*001c*/ 	.byte	0x04, 0x17
        /*001e*/ 	.short	(.L_567 - .L_566)
.L_566:
        /*0020*/ 	.word	0x00000000
        /*0024*/ 	.short	0x0002
        /*0026*/ 	.short	0x0010
        /*0028*/ 	.byte	0x00, 0xf0, 0x21, 0x00


	//----- nvinfo : EIATTR_KPARAM_INFO
	.align		4
.L_567:
        /*002c*/ 	.byte	0x04, 0x17
        /*002e*/ 	.short	(.L_569 - .L_568)
.L_568:
        /*0030*/ 	.word	0x00000000
        /*0034*/ 	.short	0x0001
        /*0036*/ 	.short	0x0008
        /*0038*/ 	.byte	0x00, 0xf0, 0x21, 0x00


	//----- nvinfo : EIATTR_KPARAM_INFO
	.align		4
.L_569:
        /*003c*/ 	.byte	0x04, 0x17
        /*003e*/ 	.short	(.L_571 - .L_570)
.L_570:
        /*0040*/ 	.word	0x00000000
        /*0044*/ 	.short	0x0000
        /*0046*/ 	.short	0x0000
        /*0048*/ 	.byte	0x00, 0xf0, 0x21, 0x00


	//----- nvinfo : EIATTR_MAXREG_COUNT
	.align		4
.L_571:
        /*004c*/ 	.byte	0x03, 0x1b
        /*004e*/ 	.short	0x00ff


	//----- nvinfo : EIATTR_NUM_BARRIERS
	.align		4
        /*0050*/ 	.byte	0x02, 0x4c
        /*0052*/ 	.byte	0x01
	.zero		1


	//----- nvinfo : EIATTR_MERCURY_ISA_VERSION
	.align		4
        /*0054*/ 	.byte	0x03, 0x5f
        /*0056*/ 	.short	0x0000


	//----- nvinfo : EIATTR_COOP_GROUP_MASK_REGIDS
	.align		4
        /*0058*/ 	.byte	0x04, 0x29
        /*005a*/ 	.short	(.L_573 - .L_572)


	//   ....[0]....
.L_572:
        /*005c*/ 	.word	0xffffffff


	//   ....[1]....
        /*0060*/ 	.word	0xffffffff


	//   ....[2]....
        /*0064*/ 	.word	0xffffffff


	//   ....[3]....
        /*0068*/ 	.word	0xffffffff


	//   ....[4]....
        /*006c*/ 	.word	0xffffffff


	//   ....[5]....
        /*0070*/ 	.word	0xffffffff


	//   ....[6]....
        /*0074*/ 	.word	0xffffffff


	//   ....[7]....
        /*0078*/ 	.word	0xffffffff


	//   ....[8]....
        /*007c*/ 	.word	0xffffffff


	//   ....[9]....
        /*0080*/ 	.word	0xffffffff


	//   ....[10]....
        /*0084*/ 	.word	0xffffffff


	//   ....[11]....
        /*0088*/ 	.word	0xffffffff


	//   ....[12]....
        /*008c*/ 	.word	0xffffffff


	//   ....[13]....
        /*0090*/ 	.word	0xffffffff


	//   ....[14]....
        /*0094*/ 	.word	0xffffffff


	//   ....[15]....
        /*0098*/ 	.word	0xffffffff


	//   ....[16]....
        /*009c*/ 	.word	0xffffffff


	//   ....[17]....
        /*00a0*/ 	.word	0xffffffff


	//   ....[18]....
        /*00a4*/ 	.word	0xffffffff


	//   ....[19]....
        /*00a8*/ 	.word	0xffffffff


	//   ....[20]....
        /*00ac*/ 	.word	0xffffffff


	//   ....[21]....
        /*00b0*/ 	.word	0xffffffff


	//   ....[22]....
        /*00b4*/ 	.word	0xffffffff


	//   ....[23]....
        /*00b8*/ 	.word	0xffffffff


	//   ....[24]....
        /*00bc*/ 	.word	0xffffffff


	//   ....[25]....
        /*00c0*/ 	.word	0xffffffff


	//   ....[26]....
        /*00c4*/ 	.word	0xffffffff


	//   ....[27]....
        /*00c8*/ 	.word	0xffffffff


	//   ....[28]....
        /*00cc*/ 	.word	0xffffffff


	//   ....[29]....
        /*00d0*/ 	.word	0xffffffff


	//   ....[30]....
        /*00d4*/ 	.word	0xffffffff


	//   ....[31]....
        /*00d8*/ 	.word	0xffffffff


	//   ....[32]....
        /*00dc*/ 	.word	0xffffffff


	//   ....[33]....
        /*00e0*/ 	.word	0xffffffff


	//   ....[34]....
        /*00e4*/ 	.word	0xffffffff


	//   ....[35]....
        /*00e8*/ 	.word	0xffffffff


	//   ....[36]....
        /*00ec*/ 	.word	0xffffffff


	//   ....[37]....
        /*00f0*/ 	.word	0xffffffff


	//   ....[38]....
        /*00f4*/ 	.word	0xffffffff


	//   ....[39]....
        /*00f8*/ 	.word	0xffffffff


	//   ....[40]....
        /*00fc*/ 	.word	0xffffffff


	//   ....[41]....
        /*0100*/ 	.word	0xffffffff


	//   ....[42]....
        /*0104*/ 	.word	0xffffffff


	//   ....[43]....
        /*0108*/ 	.word	0xffffffff


	//   ....[44]....
        /*010c*/ 	.word	0xffffffff


	//   ....[45]....
        /*0110*/ 	.word	0xffffffff


	//   ....[46]....
        /*0114*/ 	.word	0xffffffff


	//   ....[47]....
        /*0118*/ 	.word	0xffffffff


	//   ....[48]....
        /*011c*/ 	.word	0xffffffff


	//   ....[49]....
        /*0120*/ 	.word	0xffffffff


	//   ....[50]....
        /*0124*/ 	.word	0xffffffff


	//   ....[51]....
        /*0128*/ 	.word	0xffffffff


	//   ....[52]....
        /*012c*/ 	.word	0xffffffff


	//   ....[53]....
        /*0130*/ 	.word	0xffffffff


	//   ....[54]....
        /*0134*/ 	.word	0xffffffff


	//   ....[55]....
        /*0138*/ 	.word	0xffffffff


	//   ....[56]....
        /*013c*/ 	.word	0xffffffff


	//   ....[57]....
        /*0140*/ 	.word	0xffffffff


	//   ....[58]....
        /*0144*/ 	.word	0xffffffff


	//   ....[59]....
        /*0148*/ 	.word	0xffffffff


	//   ....[60]....
        /*014c*/ 	.word	0xffffffff


	//   ....[61]....
        /*0150*/ 	.word	0xffffffff


	//   ....[62]....
        /*0154*/ 	.word	0xffffffff


	//   ....[63]....
        /*0158*/ 	.word	0xffffffff


	//   ....[64]....
        /*015c*/ 	.word	0xffffffff


	//----- nvinfo : EIATTR_COOP_GROUP_INSTR_OFFSETS
	.align		4
.L_573:
        /*0160*/ 	.byte	0x04, 0x28
        /*0162*/ 	.short	(.L_575 - .L_574)


	//   ....[0]....
.L_574:
        /*0164*/ 	.word	0x00006570


	//   ....[1]....
        /*0168*/ 	.word	0x00006580


	//   ....[2]....
        /*016c*/ 	.word	0x00006590


	//   ....[3]....
        /*0170*/ 	.word	0x000065a0


	//   ....[4]....
        /*0174*/ 	.word	0x000065b0


	//   ....[5]....
        /*0178*/ 	.word	0x000065c0


	//   ....[6]....
        /*017c*/ 	.word	0x000065d0


	//   ....[7]....
        /*0180*/ 	.word	0x000065e0


	//   ....[8]....
        /*0184*/ 	.word	0x000065f0


	//   ....[9]....
        /*0188*/ 	.word	0x00006600


	//   ....[10]....
        /*018c*/ 	.word	0x00006610


	//   ....[11]....
        /*0190*/ 	.word	0x00006620


	//   ....[12]....
        /*0194*/ 	.word	0x00006630


	//   ....[13]....
        /*0198*/ 	.word	0x00006710


	//   ....[14]....
        /*019c*/ 	.word	0x00006720


	//   ....[15]....
        /*01a0*/ 	.word	0x00006730


	//   ....[16]....
        /*01a4*/ 	.word	0x00006740


	//   ....[17]....
        /*01a8*/ 	.word	0x00006750


	//   ....[18]....
        /*01ac*/ 	.word	0x00006760


	//   ....[19]....
        /*01b0*/ 	.word	0x00006770


	//   ....[20]....
        /*01b4*/ 	.word	0x00006780


	//   ....[21]....
        /*01b8*/ 	.word	0x00006790


	//   ....[22]....
        /*01bc*/ 	.word	0x000067a0


	//   ....[23]....
        /*01c0*/ 	.word	0x000067b0


	//   ....[24]....
        /*01c4*/ 	.word	0x000067c0


	//   ....[25]....
        /*01c8*/ 	.word	0x000067d0


	//   ....[26]....
        /*01cc*/ 	.word	0x000068b0


	//   ....[27]....
        /*01d0*/ 	.word	0x000068c0


	//   ....[28]....
        /*01d4*/ 	.word	0x000068d0


	//   ....[29]....
        /*01d8*/ 	.word	0x000068e0


	//   ....[30]....
        /*01dc*/ 	.word	0x000068f0


	//   ....[31]....
        /*01e0*/ 	.word	0x00006900


	//   ....[32]....
        /*01e4*/ 	.word	0x00006910


	//   ....[33]....
        /*01e8*/ 	.word	0x00006920


	//   ....[34]....
        /*01ec*/ 	.word	0x00006930


	//   ....[35]....
        /*01f0*/ 	.word	0x00006940


	//   ....[36]....
        /*01f4*/ 	.word	0x00006950


	//   ....[37]....
        /*01f8*/ 	.word	0x00006960


	//   ....[38]....
        /*01fc*/ 	.word	0x00006970


	//   ....[39]....
        /*0200*/ 	.word	0x00006a50


	//   ....[40]....
        /*0204*/ 	.word	0x00006a60


	//   ....[41]....
        /*0208*/ 	.word	0x00006a70


	//   ....[42]....
        /*020c*/ 	.word	0x00006a80


	//   ....[43]....
        /*0210*/ 	.word	0x00006a90


	//   ....[44]....
        /*0214*/ 	.word	0x00006aa0


	//   ....[45]....
        /*0218*/ 	.word	0x00006ab0


	//   ....[46]....
        /*021c*/ 	.word	0x00006ac0


	//   ....[47]....
        /*0220*/ 	.word	0x00006ad0


	//   ....[48]....
        /*0224*/ 	.word	0x00006ae0


	//   ....[49]....
        /*0228*/ 	.word	0x00006af0


	//   ....[50]....
        /*022c*/ 	.word	0x00006b00


	//   ....[51]....
        /*0230*/ 	.word	0x00006b10


	//   ....[52]....
        /*0234*/ 	.word	0x00006bf0


	//   ....[53]....
        /*0238*/ 	.word	0x00006c00


	//   ....[54]....
        /*023c*/ 	.word	0x00006c10


	//   ....[55]....
        /*0240*/ 	.word	0x00006c20


	//   ....[56]....
        /*0244*/ 	.word	0x00006c30


	//   ....[57]....
        /*0248*/ 	.word	0x00006c40


	//   ....[58]....
        /*024c*/ 	.word	0x00006c50


	//   ....[59]....
        /*0250*/ 	.word	0x00006c60


	//   ....[60]....
        /*0254*/ 	.word	0x00006c70


	//   ....[61]....
        /*0258*/ 	.word	0x00006c80


	//   ....[62]....
        /*025c*/ 	.word	0x00006c90


	//   ....[63]....
        /*0260*/ 	.word	0x00006ca0


	//   ....[64]....
        /*0264*/ 	.word	0x00006cb0


	//----- nvinfo : EIATTR_EXIT_INSTR_OFFSETS
	.align		4
.L_575:
        /*0268*/ 	.byte	0x04, 0x1c
        /*026a*/ 	.short	(.L_577 - .L_576)


	//   ....[0]....
.L_576:
        /*026c*/ 	.word	0x00006ec0


	//   ....[1]....
        /*0270*/ 	.word	0x000074c0


	//----- nvinfo : EIATTR_MAX_THREADS
	.align		4
.L_577:
        /*0274*/ 	.byte	0x04, 0x05
        /*0276*/ 	.short	(.L_579 - .L_578)
.L_578:
        /*0278*/ 	.word	0x00000080
        /*027c*/ 	.word	0x00000001
        /*0280*/ 	.word	0x00000001
.L_579:


//--------------------- .nv.info._Z30router_gemm_kernel_bf16_outputI13__nv_bfloat16Li128ELi8ELi12ELi256ELi7168EEvPS0_PKT_S4_ --------------------------
	.section	.nv.info._Z30router_gemm_kernel_bf16_outputI13__nv_bfloat16Li128ELi8ELi12ELi256ELi7168EEvPS0_PKT_S4_,"",@"SHT_CUDA_INFO"
	.sectionflags	@""
	.align	4


	//----- nvinfo : EIATTR_CUDA_API_VERSION
	.align		4
        /*0000*/ 	.byte	0x04, 0x37
        /*0002*/ 	.short	(.L_581 - .L_580)
.L_580:
        /*0004*/ 	.word	0x00000082


	//----- nvinfo : EIATTR_SW2861232_WAR
	.align		4
.L_581:
        /*0008*/ 	.byte	0x01, 0x35
	.zero		2


	//----- nvinfo : EIATTR_PARAM_CBANK
	.align		4
        /*000c*/ 	.byte	0x04, 0x0a
        /*000e*/ 	.short	(.L_583 - .L_582)
	.align		4
.L_582:
        /*0010*/ 	.word	index@(.nv.constant0._Z30router_gemm_kernel_bf16_outputI13__nv_bfloat16Li128ELi8ELi12ELi256ELi7168EEvPS0_PKT_S4_)
        /*0014*/ 	.short	0x0160
        /*0016*/ 	.short	0x0018


	//----- nvinfo : EIATTR_CBANK_PARAM_SIZE
	.align		4
.L_583:
        /*0018*/ 	.byte	0x03, 0x19
        /*001a*/ 	.short	0x0018


	//----- nvinfo : EIATTR_KPARAM_INFO
	.align		4
        /*001c*/ 	.byte	0x04, 0x17
        /*001e*/ 	.short	(.L_585 - .L_584)
.L_584:
        /*0020*/ 	.word	0x00000000
        /*0024*/ 	.short	0x0002
        /*0026*/ 	.short	0x0010
        /*0028*/ 	.byte	0x00, 0xf0, 0x21, 0x00


	//----- nvinfo : EIATTR_KPARAM_INFO
	.align		4
.L_585:
        /*002c*/ 	.byte	0x04, 0x17
        /*002e*/ 	.short	(.L_587 - .L_586)
.L_586:
        /*0030*/ 	.word	0x00000000
        /*0034*/ 	.short	0x0001
        /*0036*/ 	.short	0x0008
        /*0038*/ 	.byte	0x00, 0xf0, 0x21, 0x00


	//----- nvinfo : EIATTR_KPARAM_INFO
	.align		4
.L_587:
        /*003c*/ 	.byte	0x04, 0x17
        /*003e*/ 	.short	(.L_589 - .L_588)
.L_588:
        /*0040*/ 	.word	0x00000000
        /*0044*/ 	.short	0x0000
        /*0046*/ 	.short	0x0000
        /*0048*/ 	.byte	0x00, 0xf0, 0x21, 0x00


	//----- nvinfo : EIATTR_MAXREG_COUNT
	.align		4
.L_589:
        /*004c*/ 	.byte	0x03, 0x1b
        /*004e*/ 	.short	0x00ff


	//----- nvinfo : EIATTR_NUM_BARRIERS
	.align		4
        /*0050*/ 	.byte	0x02, 0x4c
        /*0052*/ 	.byte	0x01
	.zero		1


	//----- nvinfo : EIATTR_MERCURY_ISA_VERSION
	.align		4
        /*0054*/ 	.byte	0x03, 0x5f
        /*0056*/ 	.short	0x0000


	//----- nvinfo : EIATTR_COOP_GROUP_MASK_REGIDS
	.align		4
        /*0058*/ 	.byte	0x04, 0x29
        /*005a*/ 	.short	(.L_591 - .L_590)


	//   ....[0]....
.L_590:
        /*005c*/ 	.word	0xffffffff


	//   ....[1]....
        /*0060*/ 	.word	0xffffffff


	//   ....[2]....
        /*0064*/ 	.word	0xffffffff


	//   ....[3]....
        /*0068*/ 	.word	0xffffffff


	//   ....[4]....
        /*006c*/ 	.word	0xffffffff


	//   ....[5]....
        /*0070*/ 	.word	0xffffffff


	//   ....[6]....
        /*0074*/ 	.word	0xffffffff


	//   ....[7]....
        /*0078*/ 	.word	0xffffffff


	//   ....[8]....
        /*007c*/ 	.word	0xffffffff


	//   ....[9]....
        /*0080*/ 	.word	0xffffffff


	//   ....[10]....
        /*0084*/ 	.word	0xffffffff


	//   ....[11]....
        /*0088*/ 	.word	0xffffffff


	//   ....[12]....
        /*008c*/ 	.word	0xffffffff


	//   ....[13]....
        /*0090*/ 	.word	0xffffffff


	//   ....[14]....
        /*0094*/ 	.word	0xffffffff


	//   ....[15]....
        /*0098*/ 	.word	0xffffffff


	//   ....[16]....
        /*009c*/ 	.word	0xffffffff


	//   ....[17]....
        /*00a0*/ 	.word	0xffffffff


	//   ....[18]....
        /*00a4*/ 	.word	0xffffffff


	//   ....[19]....
        /*00a8*/ 	.word	0xffffffff


	//   ....[20]....
        /*00ac*/ 	.word	0xffffffff


	//   ....[21]....
        /*00b0*/ 	.word	0xffffffff


	//   ....[22]....
        /*00b4*/ 	.word	0xffffffff


	//   ....[23]....
        /*00b8*/ 	.word	0xffffffff


	//   ....[24]....
        /*00bc*/ 	.word	0xffffffff


	//   ....[25]....
        /*00c0*/ 	.word	0xffffffff


	//   ....[26]....
        /*00c4*/ 	.word	0xffffffff


	//   ....[27]....
        /*00c8*/ 	.word	0xffffffff


	//   ....[28]....
        /*00cc*/ 	.word	0xffffffff


	//   ....[29]....
        /*00d0*/ 	.word	0xffffffff


	//   ....[30]....
        /*00d4*/ 	.word	0xffffffff


	//   ....[31]....
        /*00d8*/ 	.word	0xffffffff


	//   ....[32]....
        /*00dc*/ 	.word	0xffffffff


	//   ....[33]....
        /*00e0*/ 	.word	0xffffffff


	//   ....[34]....
        /*00e4*/ 	.word	0xffffffff


	//   ....[35]....
        /*00e8*/ 	.word	0xffffffff


	//   ....[36]....
        /*00ec*/ 	.word	0xffffffff


	//   ....[37]....
        /*00f0*/ 	.word	0xffffffff


	//   ....[38]....
        /*00f4*/ 	.word	0xffffffff


	//   ....[39]....
        /*00f8*/ 	.word	0xffffffff


	//   ....[40]....
        /*00fc*/ 	.word	0xffffffff


	//   ....[41]....
        /*0100*/ 	.word	0xffffffff


	//   ....[42]....
        /*0104*/ 	.word	0xffffffff


	//   ....[43]....
        /*0108*/ 	.word	0xffffffff


	//   ....[44]....
        /*010c*/ 	.word	0xffffffff


	//   ....[45]....
        /*0110*/ 	.word	0xffffffff


	//   ....[46]....
        /*0114*/ 	.word	0xffffffff


	//   ....[47]....
        /*0118*/ 	.word	0xffffffff


	//   ....[48]....
        /*011c*/ 	.word	0xffffffff


	//   ....[49]....
        /*0120*/ 	.word	0xffffffff


	//   ....[50]....
        /*0124*/ 	.word	0xffffffff


	//   ....[51]....
        /*0128*/ 	.word	0xffffffff


	//   ....[52]....
        /*012c*/ 	.word	0xffffffff


	//   ....[53]....
        /*0130*/ 	.word	0xffffffff


	//   ....[54]....
        /*0134*/ 	.word	0xffffffff


	//   ....[55]....
        /*0138*/ 	.word	0xffffffff


	//   ....[56]....
        /*013c*/ 	.word	0xffffffff


	//   ....[57]....
        /*0140*/ 	.word	0xffffffff


	//   ....[58]....
        /*0144*/ 	.word	0xffffffff


	//   ....[59]....
        /*0148*/ 	.word	0xffffffff


	//----- nvinfo : EIATTR_COOP_GROUP_INSTR_OFFSETS
	.align		4
.L_591:
        /*014c*/ 	.byte	0x04, 0x28
        /*014e*/ 	.short	(.L_593 - .L_592)


	//   ....[0]....
.L_592:
        /*0150*/ 	.word	0x000054f0


	//   ....[1]....
        /*0154*/ 	.word	0x000055d0


	//   ....[2]....
        /*0158*/ 	.word	0x00005e40


	//   ....[3]....
        /*015c*/ 	.word	0x00005e50


	//   ....[4]....
        /*0160*/ 	.word	0x00005e60


	//   ....[5]....
        /*0164*/ 	.word	0x00005e70


	//   ....[6]....
        /*0168*/ 	.word	0x00005e80


	//   ....[7]....
        /*016c*/ 	.word	0x00005e90


	//   ....[8]....
        /*0170*/ 	.word	0x00005ea0


	//   ....[9]....
        /*0174*/ 	.word	0x00005eb0


	//   ....[10]....
        /*0178*/ 	.word	0x00005ec0


	//   ....[11]....
        /*017c*/ 	.word	0x00005ed0


	//   ....[12]....
        /*0180*/ 	.word	0x00005f80


	//   ....[13]....
        /*0184*/ 	.word	0x00005f90


	//   ....[14]....
        /*0188*/ 	.word	0x00005fa0


	//   ....[15]....
        /*018c*/ 	.word	0x00005fb0


	//   ....[16]....
        /*0190*/ 	.word	0x00005fc0


	//   ....[17]....
        /*0194*/ 	.word	0x00005fd0


	//   ....[18]....
        /*0198*/ 	.word	0x00005fe0


	//   ....[19]....
        /*019c*/ 	.word	0x00005ff0


	//   ....[20]....
        /*01a0*/ 	.word	0x00006000


	//   ....[21]....
        /*01a4*/ 	.word	0x00006010


	//   ....[22]....
        /*01a8*/ 	.word	0x00006020


	//   ....[23]....
        /*01ac*/ 	.word	0x00006030


	//   ....[24]....
        /*01b0*/ 	.word	0x00006100


	//   ....[25]....
        /*01b4*/ 	.word	0x00006110


	//   ....[26]....
        /*01b8*/ 	.word	0x00006120


	//   ....[27]....
        /*01bc*/ 	.word	0x00006130


	//   ....[28]....
        /*01c0*/ 	.word	0x00006140


	//   ....[29]....
        /*01c4*/ 	.word	0x00006150


	//   ....[30]....
        /*01c8*/ 	.word	0x00006160


	//   ....[31]....
        /*01cc*/ 	.word	0x00006170


	//   ....[32]....
        /*01d0*/ 	.word	0x00006180


	//   ....[33]....
        /*01d4*/ 	.word	0x00006190


	//   ....[34]....
        /*01d8*/ 	.word	0x000061a0


	//   ....[35]....
        /*01dc*/ 	.word	0x000061b0


	//   ....[36]....
        /*01e0*/ 	.word	0x00006280


	//   ....[37]....
        /*01e4*/ 	.word	0x00006290


	//   ....[38]....
        /*01e8*/ 	.word	0x000062a0


	//   ....[39]....
        /*01ec*/ 	.word	0x000062b0


	//   ....[40]....
        /*01f0*/ 	.word	0x000062c0


	//   ....[41]....
        /*01f4*/ 	.word	0x000062d0


	//   ....[42]....
        /*01f8*/ 	.word	0x000062e0


	//   ....[43]....
        /*01fc*/ 	.word	0x000062f0


	//   ....[44]....
        /*0200*/ 	.word	0x00006300


	//   ....[45]....
        /*0204*/ 	.word	0x00006310


	//   ....[46]....
        /*0208*/ 	.word	0x00006320


	//   ....[47]....
        /*020c*/ 	.word	0x00006330


	//   ....[48]....
        /*0210*/ 	.word	0x00006400


	//   ....[49]....
        /*0214*/ 	.word	0x00006410


	//   ....[50]....
        /*0218*/ 	.word	0x00006420


	//   ....[51]....
        /*021c*/ 	.word	0x00006430


	//   ....[52]....
        /*0220*/ 	.word	0x00006440


	//   ....[53]....
        /*0224*/ 	.word	0x00006450


	//   ....[54]....
        /*0228*/ 	.word	0x00006460


	//   ....[55]....
        /*022c*/ 	.word	0x00006470


	//   ....[56]....
        /*0230*/ 	.word	0x00006480


	//   ....[57]....
        /*0234*/ 	.word	0x00006490


	//   ....[58]....
        /*0238*/ 	.word	0x000064a0


	//   ....[59]....
        /*023c*/ 	.word	0x000064b0


	//----- nvinfo : EIATTR_EXIT_INSTR_OFFSETS
	.align		4
.L_593:
        /*0240*/ 	.byte	0x04, 0x1c
        /*0242*/ 	.short	(.L_595 - .L_594)


	//   ....[0]....
.L_594:
        /*0244*/ 	.word	0x000066a0


	//   ....[1]....
        /*0248*/ 	.word	0x00006c10


	//----- nvinfo : EIATTR_MAX_THREADS
	.align		4
.L_595:
        /*024c*/ 	.byte	0x04, 0x05
        /*024e*/ 	.short	(.L_597 - .L_596)
.L_596:
        /*0250*/ 	.word	0x00000080
        /*0254*/ 	.word	0x00000001
        /*0258*/ 	.word	0x00000001
.L_597:


//--------------------- .nv.info._Z30router_gemm_kernel_bf16_outputI13__nv_bfloat16Li128ELi8ELi11ELi256ELi7168EEvPS0_PKT_S4_ --------------------------
	.section	.nv.info._Z30router_gemm_kernel_bf16_outputI13__nv_bfloat16Li128ELi8ELi11ELi256ELi7168EEvPS0_PKT_S4_,"",@"SHT_CUDA_INFO"
	.sectionflags	@""
	.align	4


	//----- nvinfo : EIATTR_CUDA_API_VERSION
	.align		4
        /*0000*/ 	.byte	0x04, 0x37
        /*0002*/ 	.short	(.L_599 - .L_598)
.L_598:
        /*0004*/ 	.word	0x00000082


	//----- nvinfo : EIATTR_SW2861232_WAR
	.align		4
.L_599:
        /*0008*/ 	.byte	0x01, 0x35
	.zero		2


	//----- nvinfo : EIATTR_PARAM_CBANK
	.align		4
        /*000c*/ 	.byte	0x04, 0x0a
        /*000e*/ 	.short	(.L_601 - .L_600)
	.align		4
.L_600:
        /*0010*/ 	.word	index@(.nv.constant0._Z30router_gemm_kernel_bf16_outputI13__nv_bfloat16Li128ELi8ELi11ELi256ELi7168EEvPS0_PKT_S4_)
        /*0014*/ 	.short	0x0160
        /*0016*/ 	.short	0x0018


	//----- nvinfo : EIATTR_CBANK_PARAM_SIZE
	.align		4
.L_601:
        /*0018*/ 	.byte	0x03, 0x19
        /*001a*/ 	.short	0x0018


	//----- nvinfo : EIATTR_KPARAM_INFO
	.align		4
        /*001c*/ 	.byte	0x04, 0x17
        /*001e*/ 	.short	(.L_603 - .L_602)
.L_602:
        /*0020*/ 	.word	0x00000000
        /*0024*/ 	.short	0x0002
        /*0026*/ 	.short	0x0010
        /*0028*/ 	.byte	0x00, 0xf0, 0x21, 0x00


	//----- nvinfo : EIATTR_KPARAM_INFO
	.align		4
.L_603:
        /*002c*/ 	.byte	0x04, 0x17
        /*002e*/ 	.short	(.L_605 - .L_604)
.L_604:
        /*0030*/ 	.word	0x00000000
        /*0034*/ 	.short	0x0001
        /*0036*/ 	.short	0x0008
        /*0038*/ 	.byte	0x00, 0xf0, 0x21, 0x00


	//----- nvinfo : EIATTR_KPARAM_INFO
	.align		4
.L_605:
        /*003c*/ 	.byte	0x04, 0x17
        /*003e*/ 	.short	(.L_607 - .L_606)
.L_606:
        /*0040*/ 	.word	0x00000000
        /*0044*/ 	.short	0x0000
        /*0046*/ 	.short	0x0000
        /*0048*/ 	.byte	0x00, 0xf0, 0x21, 0x00


	//----- nvinfo : EIATTR_MAXREG_COUNT
	.align		4
.L_607:
        /*004c*/ 	.byte	0x03, 0x1b
        /*004e*/ 	.short	0x00ff


	//----- nvinfo : EIATTR_NUM_BARRIERS
	.align		4
        /*0050*/ 	.byte	0x02, 0x4c
        /*0052*/ 	.byte	0x01
	.zero		1


	//----- nvinfo : EIATTR_MERCURY_ISA_VERSION
	.align		4
        /*0054*/ 	.byte	0x03, 0x5f
        /*0056*/ 	.short	0x0000


	//----- nvinfo : EIATTR_COOP_GROUP_MASK_REGIDS
	.align		4
        /*0058*/ 	.byte	0x04, 0x29
        /*005a*/ 	.short	(.L_609 - .L_608)


	//   ....[0]....
.L_608:
        /*005c*/ 	.word	0xffffffff


	//   ....[1]....
        /*0060*/ 	.word	0xffffffff


	//   ....[2]....
        /*0064*/ 	.word	0xffffffff


	//   ....[3]....
        /*0068*/ 	.word	0xffffffff


	//   ....[4]....
        /*006c*/ 	.word	0xffffffff


	//   ....[5]....
        /*0070*/ 	.word	0xffffffff


	//   ....[6]....
        /*0074*/ 	.word	0xffffffff


	//   ....[7]....
        /*0078*/ 	.word	0xffffffff


	//   ....[8]....
        /*007c*/ 	.word	0xffffffff


	//   ....[9]....
        /*0080*/ 	.word	0xffffffff


	//   ....[10]....
        /*0084*/ 	.word	0xffffffff


	//   ....[11]....
        /*0088*/ 	.word	0xffffffff


	//   ....[12]....
        /*008c*/ 	.word	0xffffffff


	//   ....[13]....
        /*0090*/ 	.word	0xffffffff


	//   ....[14]....
        /*0094*/ 	.word	0xffffffff


	//   ....[15]....
        /*0098*/ 	.word	0xffffffff


	//   ....[16]....
        /*009c*/ 	.word	0xffffffff


	//   ....[17]....
        /*00a0*/ 	.word	0xffffffff


	//   ....[18]....
        /*00a4*/ 	.word	0xffffffff


	//   ....[19]....
        /*00a8*/ 	.word	0xffffffff


	//   ....[20]....
        /*00ac*/ 	.word	0xffffffff


	//   ....[21]....
        /*00b0*/ 	.word	0xffffffff


	//   ....[22]....
        /*00b4*/ 	.word	0xffffffff


	//   ....[23]....
        /*00b8*/ 	.word	0xffffffff


	//   ....[24]....
        /*00bc*/ 	.word	0xffffffff


	//   ....[25]....
        /*00c0*/ 	.word	0xffffffff


	//   ....[26]....
        /*00c4*/ 	.word	0xffffffff


	//   ....[27]....
        /*00c8*/ 	.word	0xffffffff


	//   ....[28]....
        /*00cc*/ 	.word	0xffffffff


	//   ....[29]....
        /*00d0*/ 	.word	0xffffffff


	//   ....[30]....
        /*00d4*/ 	.word	0xffffffff


	//   ....[31]....
        /*00d8*/ 	.word	0xffffffff


	//   ....[32]....
        /*00dc*/ 	.word	0xffffffff


	//   ....[33]....
        /*00e0*/ 	.word	0xffffffff


	//   ....[34]....
        /*00e4*/ 	.word	0xffffffff


	//   ....[35]....
        /*00e8*/ 	.word	0xffffffff


	//   ....[36]....
        /*00ec*/ 	.word	0xffffffff


	//   ....[37]....
        /*00f0*/ 	.word	0xffffffff


	//   ....[38]....
        /*00f4*/ 	.word	0xffffffff


	//   ....[39]....
        /*00f8*/ 	.word	0xffffffff


	//   ....[40]....
        /*00fc*/ 	.word	0xffffffff


	//   ....[41]....
        /*0100*/ 	.word	0xffffffff


	//   ....[42]....
        /*0104*/ 	.word	0xffffffff


	//   ....[43]....
        /*0108*/ 	.word	0xffffffff


	//   ....[44]....
        /*010c*/ 	.word	0xffffffff


	//   ....[45]....
        /*0110*/ 	.word	0xffffffff


	//   ....[46]....
        /*0114*/ 	.word	0xffffffff


	//   ....[47]....
        /*0118*/ 	.word	0xffffffff


	//   ....[48]....
        /*011c*/ 	.word	0xffffffff


	//   ....[49]....
        /*0120*/ 	.word	0xffffffff


	//   ....[50]....
        /*0124*/ 	.word	0xffffffff


	//   ....[51]....
        /*0128*/ 	.word	0xffffffff


	//   ....[52]....
        /*012c*/ 	.word	0xffffffff


	//   ....[53]....
        /*0130*/ 	.word	0xffffffff


	//   ....[54]....
        /*0134*/ 	.word	0xffffffff


	//----- nvinfo : EIATTR_COOP_GROUP_INSTR_OFFSETS
	.align		4
.L_609:
        /*0138*/ 	.byte	0x04, 0x28
        /*013a*/ 	.short	(.L_611 - .L_610)


	//   ....[0]....
.L_610:
        /*013c*/ 	.word	0x000055c0


	//   ....[1]....
        /*0140*/ 	.word	0x000056a0


	//   ....[2]....
        /*0144*/ 	.word	0x000056c0


	//   ....[3]....
        /*0148*/ 	.word	0x000056d0


	//   ....[4]....
        /*014c*/ 	.word	0x000056e0


	//   ....[5]....
        /*0150*/ 	.word	0x000056f0


	//   ....[6]....
        /*0154*/ 	.word	0x00005700


	//   ....[7]....
        /*0158*/ 	.word	0x00005710


	//   ....[8]....
        /*015c*/ 	.word	0x00005720


	//   ....[9]....
        /*0160*/ 	.word	0x00005730


	//   ....[10]....
        /*0164*/ 	.word	0x00005740


	//   ....[11]....
        /*0168*/ 	.word	0x000057f0


	//   ....[12]....
        /*016c*/ 	.word	0x00005800


	//   ....[13]....
        /*0170*/ 	.word	0x00005810


	//   ....[14]....
        /*0174*/ 	.word	0x00005820


	//   ....[15]....
        /*0178*/ 	.word	0x00005830


	//   ....[16]....
        /*017c*/ 	.word	0x00005840


	//   ....[17]....
        /*0180*/ 	.word	0x00005850


	//   ....[18]....
        /*0184*/ 	.word	0x00005860


	//   ....[19]....
        /*0188*/ 	.word	0x00005870


	//   ....[20]....
        /*018c*/ 	.word	0x00005880


	//   ....[21]....
        /*0190*/ 	.word	0x00005890


	//   ....[22]....
        /*0194*/ 	.word	0x00005950


	//   ....[23]....
        /*0198*/ 	.word	0x00005960


	//   ....[24]....
        /*019c*/ 	.word	0x00005970


	//   ....[25]....
        /*01a0*/ 	.word	0x00005980


	//   ....[26]....
        /*01a4*/ 	.word	0x00005990


	//   ....[27]....
        /*01a8*/ 	.word	0x000059a0


	//   ....[28]....
        /*01ac*/ 	.word	0x000059b0


	//   ....[29]....
        /*01b0*/ 	.word	0x000059c0


	//   ....[30]....
        /*01b4*/ 	.word	0x000059d0


	//   ....[31]....
        /*01b8*/ 	.word	0x000059e0


	//   ....[32]....
        /*01bc*/ 	.word	0x000059f0


	//   ....[33]....
        /*01c0*/ 	.word	0x00005ab0


	//   ....[34]....
        /*01c4*/ 	.word	0x00005ac0


	//   ....[35]....
        /*01c8*/ 	.word	0x00005ad0


	//   ....[36]....
        /*01cc*/ 	.word	0x00005ae0


	//   ....[37]....
        /*01d0*/ 	.word	0x00005af0


	//   ....[38]....
        /*01d4*/ 	.word	0x00005b00


	//   ....[39]....
        /*01d8*/ 	.word	0x00005b10


	//   ....[40]....
        /*01dc*/ 	.word	0x00005b20


	//   ....[41]....
        /*01e0*/ 	.word	0x00005b30


	//   ....[42]....
        /*01e4*/ 	.word	0x00005b40


	//   ....[43]....
        /*01e8*/ 	.word	0x00005b50


	//   ....[44]....
        /*01ec*/ 	.word	0x00005c10


	//   ....[45]....
        /*01f0*/ 	.word	0x00005c20


	//   ....[46]....
        /*01f4*/ 	.word	0x00005c30


	//   ....[47]....
        /*01f8*/ 	.word	0x00005c40


	//   ....[48]....
        /*01fc*/ 	.word	0x00005c50


	//   ....[49]....
        /*0200*/ 	.word	0x00005c60


	//   ....[50]....
        /*0204*/ 	.word	0x00005c70


	//   ....[51]....
        /*0208*/ 	.word	0x00005c80


	//   ....[52]....
        /*020c*/ 	.word	0x00005c90


	//   ....[53]....
        /*0210*/ 	.word	0x00005ca0


	//   ....[54]....
        /*0214*/ 	.word	0x00005cb0


	//----- nvinfo : EIATTR_EXIT_INSTR_OFFSETS
	.align		4
.L_611:
        /*0218*/ 	.byte	0x04, 0x1c
        /*021a*/ 	.short	(.L_613 - .L_612)


	//   ....[0]....
.L_612:
        /*021c*/ 	.word	0x00005e80


	//   ....[1]....
        /*0220*/ 	.word	0x00006380


	//----- nvinfo : EIATTR_MAX_THREADS
	.align		4
.L_613:
        /*0224*/ 	.byte	0x04, 0x05
        /*0226*/ 	.short	(.L_615 - .L_614)
.L_614:
        /*0228*/ 	.word	0x00000080
        /*022c*/ 	.word	0x00000001
        /*0230*/ 	.word	0x00000001
.L_615:


//--------------------- .nv.info._Z30router_gemm_kernel_bf16_outputI13__nv_bfloat16Li128ELi8ELi10ELi256ELi7168EEvPS0_PKT_S4_ --------------------------
	.section	.nv.info._Z30router_gemm_kernel_bf16_outputI13__nv_bfloat16Li128ELi8ELi10ELi256ELi7168EEvPS0_PKT_S4_,"",@"SHT_CUDA_INFO"
	.sectionflags	@""
	.align	4


	//----- nvinfo : EIATTR_CUDA_API_VERSION
	.align		4
        /*0000*/ 	.byte	0x04, 0x37
        /*0002*/ 	.short	(.L_617 - .L_616)
.L_616:
        /*0004*/ 	.word	0x00000082


	//----- nvinfo : EIATTR_SW2861232_WAR
	.align		4
.L_617:
        /*0008*/ 	.byte	0x01, 0x35
	.zero		2


	//----- nvinfo : EIATTR_PARAM_CBANK
	.align		4
        /*000c*/ 	.byte	0x04, 0x0a
        /*000e*/ 	.short	(.L_619 - .L_618)
	.align		4
.L_618:
        /*0010*/ 	.word	index@(.nv.constant0._Z30router_gemm_kernel_bf16_outputI13__nv_bfloat16Li128ELi8ELi10ELi256ELi7168EEvPS0_PKT_S4_)
        /*0014*/ 	.short	0x0160
        /*0016*/ 	.short	0x0018


	//----- nvinfo : EIATTR_CBANK_PARAM_SIZE
	.align		4
.L_619:
        /*0018*/ 	.byte	0x03, 0x19
        /*001a*/ 	.short	0x0018


	//----- nvinfo : EIATTR_KPARAM_INFO
	.align		4
        /*001c*/ 	.byte	0x04, 0x17
        /*001e*/ 	.short	(.L_621 - .L_620)
.L_620:
        /*0020*/ 	.word	0x00000000
        /*0024*/ 	.short	0x0002
        /*0026*/ 	.short	0x0010
        /*0028*/ 	.byte	0x00, 0xf0, 0x21, 0x00


	//----- nvinfo : EIATTR_KPARAM_INFO
	.align		4
.L_621:
        /*002c*/ 	.byte	0x04, 0x17
        /*002e*/ 	.short	(.L_623 - .L_622)
.L_622:
        /*0030*/ 	.word	0x00000000
        /*0034*/ 	.short	0x0001
        /*0036*/ 	.short	0x0008
        /*0038*/ 	.byte	0x00, 0xf0, 0x21, 0x00


	//----- nvinfo : EIATTR_KPARAM_INFO
	.align		4
.L_623:
        /*003c*/ 	.byte	0x04, 0x17
        /*003e*/ 	.short	(.L_625 - .L_624)
.L_624:
        /*0040*/ 	.word	0x00000000
        /*0044*/ 	.short	0x0000
        /*0046*/ 	.short	0x0000
        /*0048*/ 	.byte	0x00, 0xf0, 0x21, 0x00


	//----- nvinfo : EIATTR_MAXREG_COUNT
	.align		4
.L_625:
        /*004c*/ 	.byte	0x03, 0x1b
        /*004e*/ 	.short	0x00ff


	//----- nvinfo : EIATTR_NUM_BARRIERS
	.align		4
        /*0050*/ 	.byte	0x02, 0x4c
        /*0052*/ 	.byte	0x01
	.zero		1


	//----- nvinfo : EIATTR_MERCURY_ISA_VERSION
	.align		4
        /*0054*/ 	.byte	0x03, 0x5f
        /*0056*/ 	.short	0x0000


	//----- nvinfo : EIATTR_COOP_GROUP_MASK_REGIDS
	.align		4
        /*0058*/ 	.byte	0x04, 0x29
        /*005a*/ 	.short	(.L_627 - .L_626)


	//   ....[0]....
.L_626:
        /*005c*/ 	.word	0xffffffff


	//   ....[1]....
        /*0060*/ 	.word	0xffffffff


	//   ....[2]....
        /*0064*/ 	.word	0xffffffff


	//   ....[3]....
        /*0068*/ 	.word	0xffffffff


	//   ....[4]....
        /*006c*/ 	.word	0xffffffff


	//   ....[5]....
        /*0070*/ 	.word	0xffffffff


	//   ....[6]....
        /*0074*/ 	.word	0xffffffff


	//   ....[7]....
        /*0078*/ 	.word	0xffffffff


	//   ....[8]....
        /*007c*/ 	.word	0xffffffff


	//   ....[9]....
        /*0080*/ 	.word	0xffffffff


	//   ....[10]....
        /*0084*/ 	.word	0xffffffff


	//   ....[11]....
        /*0088*/ 	.word	0xffffffff


	//   ....[12]....
        /*008c*/ 	.word	0xffffffff


	//   ....[13]....
        /*0090*/ 	.word	0xffffffff


	//   ....[14]....
        /*0094*/ 	.word	0xffffffff


	//   ....[15]....
        /*0098*/ 	.word	0xffffffff


	//   ....[16]....
        /*009c*/ 	.word	0xffffffff


	//   ....[17]....
        /*00a0*/ 	.word	0xffffffff


	//   ....[18]....
        /*00a4*/ 	.word	0xffffffff


	//   ....[19]....
        /*00a8*/ 	.word	0xffffffff


	//   ....[20]....
        /*00ac*/ 	.word	0xffffffff


	//   ....[21]....
        /*00b0*/ 	.word	0xffffffff


	//   ....[22]....
        /*00b4*/ 	.word	0xffffffff


	//   ....[23]....
        /*00b8*/ 	.word	0xffffffff


	//   ....[24]....
        /*00bc*/ 	.word	0xffffffff


	//   ....[25]....
        /*00c0*/ 	.word	0xffffffff


	//   ....[26]....
        /*00c4*/ 	.word	0xffffffff


	//   ....[27]....
        /*00c8*/ 	.word	0xffffffff


	//   ....[28]....
        /*00cc*/ 	.word	0xffffffff


	//   ....[29]....
        /*00d0*/ 	.word	0xffffffff


	//   ....[30]....
        /*00d4*/ 	.word	0xffffffff


	//   ....[31]....
        /*00d8*/ 	.word	0xffffffff


	//   ....[32]....
        /*00dc*/ 	.word	0xffffffff


	//   ....[33]....
        /*00e0*/ 	.word	0xffffffff


	//   ....[34]....
        /*00e4*/ 	.word	0xffffffff


	//   ....[35]....
        /*00e8*/ 	.word	0xffffffff


	//   ....[36]....
        /*00ec*/ 	.word	0xffffffff


	//   ....[37]....
        /*00f0*/ 	.word	0xffffffff


	//   ....[38]....
        /*00f4*/ 	.word	0xffffffff


	//   ....[39]....
        /*00f8*/ 	.word	0xffffffff


	//   ....[40]....
        /*00fc*/ 	.word	0xffffffff


	//   ....[41]....
        /*0100*/ 	.word	0xffffffff


	//   ....[42]....
        /*0104*/ 	.word	0xffffffff


	//   ....[43]....
        /*0108*/ 	.word	0xffffffff


	//   ....[44]....
        /*010c*/ 	.word	0xffffffff


	//   ....[45]....
        /*0110*/ 	.word	0xffffffff


	//   ....[46]....
        /*0114*/ 	.word	0xffffffff


	//   ....[47]....
        /*0118*/ 	.word	0xffffffff


	//   ....[48]....
        /*011c*/ 	.word	0xffffffff


	//   ....[49]....
        /*0120*/ 	.word	0xffffffff


	//----- nvinfo : EIATTR_COOP_GROUP_INSTR_OFFSETS
	.align		4
.L_627:
        /*0124*/ 	.byte	0x04, 0x28
        /*0126*/ 	.short	(.L_629 - .L_628)


	//   ....[0]....
.L_628:
        /*0128*/ 	.word	0x00004f20


	//   ....[1]....
        /*012c*/ 	.word	0x00004f30


	//   ....[2]....
        /*0130*/ 	.word	0x00004f40


	//   ....[3]....
        /*0134*/ 	.word	0x00004f50


	//   ....[4]....
        /*0138*/ 	.word	0x00004f60


	//   ....[5]....
        /*013c*/ 	.word	0x00004f70


	//   ....[6]....
        /*0140*/ 	.word	0x00004f80


	//   ....[7]....
        /*0144*/ 	.word	0x00004f90


	//   ....[8]....
        /*0148*/ 	.word	0x00004fa0


	//   ....[9]....
        /*014c*/ 	.word	0x00004fb0


	//   ....[10]....
        /*0150*/ 	.word	0x00005060


	//   ....[11]....
        /*0154*/ 	.word	0x00005070


	//   ....[12]....
        /*0158*/ 	.word	0x00005080


	//   ....[13]....
        /*015c*/ 	.word	0x00005090


	//   ....[14]....
        /*0160*/ 	.word	0x000050a0


	//   ....[15]....
        /*0164*/ 	.word	0x000050b0


	//   ....[16]....
        /*0168*/ 	.word	0x000050c0


	//   ....[17]....
        /*016c*/ 	.word	0x000050d0


	//   ....[18]....
        /*0170*/ 	.word	0x000050e0


	//   ....[19]....
        /*0174*/ 	.word	0x000050f0


	//   ....[20]....
        /*0178*/ 	.word	0x000051a0


	//   ....[21]....
        /*017c*/ 	.word	0x000051b0


	//   ....[22]....
        /*0180*/ 	.word	0x000051c0


	//   ....[23]....
        /*0184*/ 	.word	0x000051d0


	//   ....[24]....
        /*0188*/ 	.word	0x000051e0


	//   ....[25]....
        /*018c*/ 	.word	0x000051f0


	//   ....[26]....
        /*0190*/ 	.word	0x00005200


	//   ....[27]....
        /*0194*/ 	.word	0x00005210


	//   ....[28]....
        /*0198*/ 	.word	0x00005220


	//   ....[29]....
        /*019c*/ 	.word	0x00005230


	//   ....[30]....
        /*01a0*/ 	.word	0x000052e0


	//   ....[31]....
        /*01a4*/ 	.word	0x000052f0


	//   ....[32]....
        /*01a8*/ 	.word	0x00005300


	//   ....[33]....
        /*01ac*/ 	.word	0x00005310


	//   ....[34]....
        /*01b0*/ 	.word	0x00005320


	//   ....[35]....
        /*01b4*/ 	.word	0x00005330


	//   ....[36]....
        /*01b8*/ 	.word	0x00005340


	//   ....[37]....
        /*01bc*/ 	.word	0x00005350


	//   ....[38]....
        /*01c0*/ 	.word	0x00005360


	//   ....[39]....
        /*01c4*/ 	.word	0x00005370


	//   ....[40]....
        /*01c8*/ 	.word	0x00005420


	//   ....[41]....
        /*01cc*/ 	.word	0x00005430


	//   ....[42]....
        /*01d0*/ 	.word	0x00005440


	//   ....[43]....
        /*01d4*/ 	.word	0x00005450


	//   ....[44]....
        /*01d8*/ 	.word	0x00005460


	//   ....[45]....
        /*01dc*/ 	.word	0x00005470


	//   ....[46]....
        /*01e0*/ 	.word	0x00005480


	//   ....[47]....
        /*01e4*/ 	.word	0x00005490


	//   ....[48]....
        /*01e8*/ 	.word	0x000054a0


	//   ....[49]....
        /*01ec*/ 	.word	0x000054b0


	//----- nvinfo : EIATTR_EXIT_INSTR_OFFSETS
	.align		4
.L_629:
        /*01f0*/ 	.byte	0x04, 0x1c
        /*01f2*/ 	.short	(.L_631 - .L_630)


	//   ....[0]....
.L_630:
        /*01f4*/ 	.word	0x00005660


	//   ....[1]....
        /*01f8*/ 	.word	0x00005ae0


	//----- nvinfo : EIATTR_MAX_THREADS
	.align		4
.L_631:
        /*01fc*/ 	.byte	0x04, 0x05
        /*01fe*/ 	.short	(.L_633 - .L_632)
.L_632:
        /*0200*/ 	.word	0x00000080
        /*0204*/ 	.word	0x00000001
        /*0208*/ 	.word	0x00000001
.L_633:


//--------------------- .nv.info._Z30router_gemm_kernel_bf16_outputI13__nv_bfloat16Li128ELi8ELi9ELi256ELi7168EEvPS0_PKT_S4_ --------------------------
	.section	.nv.info._Z30router_gemm_kernel_bf16_outputI13__nv_bfloat16Li128ELi8ELi9ELi256ELi7168EEvPS0_PKT_S4_,"",@"SHT_CUDA_INFO"
	.sectionflags	@""
	.align	4


	//----- nvinfo : EIATTR_CUDA_API_VERSION
	.align		4
        /*0000*/ 	.byte	0x04, 0x37
        /*0002*/ 	.short	(.L_635 - .L_634)
.L_634:
        /*0004*/ 	.word	0x00000082


	//----- nvinfo : EIATTR_SW2861232_WAR
	.align		4
.L_635:
        /*0008*/ 	.byte	0x01, 0x35
	.zero		2


	//----- nvinfo : EIATTR_PARAM_CBANK
	.align		4
        /*000c*/ 	.byte	0x04, 0x0a
        /*000e*/ 	.short	(.L_637 - .L_636)
	.align		4
.L_636:
        /*0010*/ 	.word	index@(.nv.constant0._Z30router_gemm_kernel_bf16_outputI13__nv_bfloat16Li128ELi8ELi9ELi256ELi7168EEvPS0_PKT_S4_)
        /*0014*/ 	.short	0x0160
        /*0016*/ 	.short	0x0018


	//----- nvinfo : EIATTR_CBANK_PARAM_SIZE
	.align		4
.L_637:
        /*0018*/ 	.byte	0x03, 0x19
        /*001a*/ 	.short	0x0018


	//----- nvinfo : EIATTR_KPARAM_INFO
	.align		4
        /*001c*/ 	.byte	0x04, 0x17
        /*001e*/ 	.short	(.L_639 - .L_638)
.L_638:
        /*0020*/ 	.word	0x00000000
        /*0024*/ 	.short	0x0002
        /*0026*/ 	.short	0x0010
        /*0028*/ 	.byte	0x00, 0xf0, 0x21, 0x00


	//----- nvinfo : EIATTR_KPARAM_INFO
	.align		4
.L_639:
        /*002c*/ 	.byte	0x04, 0x17
        /*002e*/ 	.short	(.L_641 - .L_640)
.L_640:
        /*0030*/ 	.word	0x00000000
        /*0034*/ 	.short	0x0001
        /*0036*/ 	.short	0x0008
        /*0038*/ 	.byte	0x00, 0xf0, 0x21, 0x00


	//----- nvinfo : EIATTR_KPARAM_INFO
	.align		4
.L_641:
        /*003c*/ 	.byte	0x04, 0x17
        /*003e*/ 	.short	(.L_643 - .L_642)
.L_642:
        /*0040*/ 	.word	0x00000000
        /*0044*/ 	.short	0x0000
        /*0046*/ 	.short	0x0000
        /*0048*/ 	.byte	0x00, 0xf0, 0x21, 0x00


	//----- nvinfo : EIATTR_MAXREG_COUNT
	.align		4
.L_643:
        /*004c*/ 	.byte	0x03, 0x1b
        /*004e*/ 	.short	0x00ff


	//----- nvinfo : EIATTR_NUM_BARRIERS
	.align		4
        /*0050*/ 	.byte	0x02, 0x4c
        /*0052*/ 	.byte	0x01
	.zero		1


	//----- nvinfo : EIATTR_MERCURY_ISA_VERSION
	.align		4
        /*0054*/ 	.byte	0x03, 0x5f
        /*0056*/ 	.short	0x0000


	//----- nvinfo : EIATTR_COOP_GROUP_MASK_REGIDS
	.align		4
        /*0058*/ 	.byte	0x04, 0x29
        /*005a*/ 	.short	(.L_645 - .L_644)


	//   ....[0]....
.L_644:
        /*005c*/ 	.word	0xffffffff


	//   ....[1]....
        /*0060*/ 	.word	0xffffffff


	//   ....[2]....
        /*0064*/ 	.word	0xffffffff


	//   ....[3]....
        /*0068*/ 	.word	0xffffffff


	//   ....[4]....
        /*006c*/ 	.word	0xffffffff


	//   ....[5]....
        /*0070*/ 	.word	0xffffffff


	//   ....[6]....
        /*0074*/ 	.word	0xffffffff


	//   ....[7]....
        /*0078*/ 	.word	0xffffffff


	//   ....[8]....
        /*007c*/ 	.word	0xffffffff


	//   ....[9]....
        /*0080*/ 	.word	0xffffffff


	//   ....[10]....
        /*0084*/ 	.word	0xffffffff


	//   ....[11]....
        /*0088*/ 	.word	0xffffffff


	//   ....[12]....
        /*008c*/ 	.word	0xffffffff


	//   ....[13]....
        /*0090*/ 	.word	0xffffffff


	//   ....[14]....
        /*0094*/ 	.word	0xffffffff


	//   ....[15]....
        /*0098*/ 	.word	0xffffffff


	//   ....[16]....
        /*009c*/ 	.word	0xffffffff


	//   ....[17]....
        /*00a0*/ 	.word	0xffffffff


	//   ....[18]....
        /*00a4*/ 	.word	0xffffffff


	//   ....[19]....
        /*00a8*/ 	.word	0xffffffff


	//   ....[20]....
        /*00ac*/ 	.word	0xffffffff


	//   ....[21]....
        /*00b0*/ 	.word	0xffffffff


	//   ....[22]....
        /*00b4*/ 	.word	0xffffffff


	//   ....[23]....
        /*00b8*/ 	.word	0xffffffff


	//   ....[24]....
        /*00bc*/ 	.word	0xffffffff


	//   ....[25]....
        /*00c0*/ 	.word	0xffffffff


	//   ....[26]....
        /*00c4*/ 	.word	0xffffffff


	//   ....[27]....
        /*00c8*/ 	.word	0xffffffff


	//   ....[28]....
        /*00cc*/ 	.word	0xffffffff


	//   ....[29]....
        /*00d0*/ 	.word	0xffffffff


	//   ....[30]....
        /*00d4*/ 	.word	0xffffffff


	//   ....[31]....
        /*00d8*/ 	.word	0xffffffff


	//   ....[32]....
        /*00dc*/ 	.word	0xffffffff


	//   ....[33]....
        /*00e0*/ 	.word	0xffffffff


	//   ....[34]....
        /*00e4*/ 	.word	0xffffffff


	//   ....[35]....
        /*00e8*/ 	.word	0xffffffff


	//   ....[36]....
        /*00ec*/ 	.word	0xffffffff


	//   ....[37]....
        /*00f0*/ 	.word	0xffffffff


	//   ....[38]....
        /*00f4*/ 	.word	0xffffffff


	//   ....[39]....
        /*00f8*/ 	.word	0xffffffff


	//   ....[40]....
        /*00fc*/ 	.word	0xffffffff


	//   ....[41]....
        /*0100*/ 	.word	0xffffffff


	//   ....[42]....
        /*0104*/ 	.word	0xffffffff


	//   ....[43]....
        /*0108*/ 	.word	0xffffffff


	//   ....[44]....
        /*010c*/ 	.word	0xffffffff


	//----- nvinfo : EIATTR_COOP_GROUP_INSTR_OFFSETS
	.align		4
.L_645:
        /*0110*/ 	.byte	0x04, 0x28
        /*0112*/ 	.short	(.L_647 - .L_646)


	//   ....[0]....
.L_646:
        /*0114*/ 	.word	0x000047b0


	//   ....[1]....
        /*0118*/ 	.word	0x000047c0


	//   ....[2]....
        /*011c*/ 	.word	0x000047d0


	//   ....[3]....
        /*0120*/ 	.word	0x000047e0


	//   ....[4]....
        /*0124*/ 	.word	0x000047f0


	//   ....[5]....
        /*0128*/ 	.word	0x00004800


	//   ....[6]....
        /*012c*/ 	.word	0x00004810


	//   ....[7]....
        /*0130*/ 	.word	0x00004820


	//   ....[8]....
        /*0134*/ 	.word	0x00004830


	//   ....[9]....
        /*0138*/ 	.word	0x000048d0


	//   ....[10]....
        /*013c*/ 	.word	0x000048e0


	//   ....[11]....
        /*0140*/ 	.word	0x000048f0


	//   ....[12]....
        /*0144*/ 	.word	0x00004900


	//   ....[13]....
        /*0148*/ 	.word	0x00004910


	//   ....[14]....
        /*014c*/ 	.word	0x00004920


	//   ....[15]....
        /*0150*/ 	.word	0x00004930


	//   ....[16]....
        /*0154*/ 	.word	0x00004940


	//   ....[17]....
        /*0158*/ 	.word	0x00004950


	//   ....[18]....
        /*015c*/ 	.word	0x000049f0


	//   ....[19]....
        /*0160*/ 	.word	0x00004a00


	//   ....[20]....
        /*0164*/ 	.word	0x00004a10


	//   ....[21]....
        /*0168*/ 	.word	0x00004a20


	//   ....[22]....
        /*016c*/ 	.word	0x00004a30


	//   ....[23]....
        /*0170*/ 	.word	0x00004a40


	//   ....[24]....
        /*0174*/ 	.word	0x00004a50


	//   ....[25]....
        /*0178*/ 	.word	0x00004a60


	//   ....[26]....
        /*017c*/ 	.word	0x00004a70


	//   ....[27]....
        /*0180*/ 	.word	0x00004b10


	//   ....[28]....
        /*0184*/ 	.word	0x00004b20


	//   ....[29]....
        /*0188*/ 	.word	0x00004b30


	//   ....[30]....
        /*018c*/ 	.word	0x00004b40


	//   ....[31]....
        /*0190*/ 	.word	0x00004b50


	//   ....[32]....
        /*0194*/ 	.word	0x00004b60


	//   ....[33]....
        /*0198*/ 	.word	0x00004b70


	//   ....[34]....
        /*019c*/ 	.word	0x00004b80


	//   ....[35]....
        /*01a0*/ 	.word	0x00004b90


	//   ....[36]....
        /*01a4*/ 	.word	0x00004c30


	//   ....[37]....
        /*01a8*/ 	.word	0x00004c40


	//   ....[38]....
        /*01ac*/ 	.word	0x00004c50


	//   ....[39]....
        /*01b0*/ 	.word	0x00004c60


	//   ....[40]....
        /*01b4*/ 	.word	0x00004c70


	//   ....[41]....
        /*01b8*/ 	.word	0x00004c80


	//   ....[42]....
        /*01bc*/ 	.word	0x00004c90


	//   ....[43]....
        /*01c0*/ 	.word	0x00004ca0


	//   ....[44]....
        /*01c4*/ 	.word	0x00004cb0


	//----- nvinfo : EIATTR_EXIT_INSTR_OFFSETS
	.align		4
.L_647:
        /*01c8*/ 	.byte	0x04, 0x1c
        /*01ca*/ 	.short	(.L_649 - .L_648)


	//   ....[0]....
.L_648:
        /*01cc*/ 	.word	0x00004e40


	//   ....[1]....
        /*01d0*/ 	.word	0x00005250


	//----- nvinfo : EIATTR_MAX_THREADS
	.align		4
.L_649:
        /*01d4*/ 	.byte	0x04, 0x05
        /*01d6*/ 	.short	(.L_651 - .L_650)
.L_650:
        /*01d8*/ 	.word	0x00000080
        /*01dc*/ 	.word	0x00000001
        /*01e0*/ 	.word	0x00000001
.L_651:


//--------------------- .nv.info._Z30router_gemm_kernel_bf16_outputI13__nv_bfloat16Li128ELi8ELi8ELi256ELi7168EEvPS0_PKT_S4_ --------------------------
	.section	.nv.info._Z30router_gemm_kernel_bf16_outputI13__nv_bfloat16Li128ELi8ELi8ELi256ELi7168EEvPS0_PKT_S4_,"",@"SHT_CUDA_INFO"
	.sectionflags	@""
	.align	4


	//----- nvinfo : EIATTR_CUDA_API_VERSION
	.align		4
        /*0000*/ 	.byte	0x04, 0x37
        /*0002*/ 	.short	(.L_653 - .L_652)
.L_652:
        /*0004*/ 	.word	0x00000082


	//----- nvinfo : EIATTR_SW2861232_WAR
	.align		4
.L_653:
        /*0008*/ 	.byte	0x01, 0x35
	.zero		2


	//----- nvinfo : EIATTR_PARAM_CBANK
	.align		4
        /*000c*/ 	.byte	0x04, 0x0a
        /*000e*/ 	.short	(.L_655 - .L_654)
	.align		4
.L_654:
        /*0010*/ 	.word	index@(.nv.constant0._Z30router_gemm_kernel_bf16_outputI13__nv_bfloat16Li128ELi8ELi8ELi256ELi7168EEvPS0_PKT_S4_)
        /*0014*/ 	.short	0x0160
        /*0016*/ 	.short	0x0018


	//----- nvinfo : EIATTR_CBANK_PARAM_SIZE
	.align		4
.L_655:
        /*0018*/ 	.byte	0x03, 0x19
        /*001a*/ 	.short	0x0018


	//----- nvinfo : EIATTR_KPARAM_INFO
	.align		4
        /*001c*/ 	.byte	0x04, 0x17
        /*001e*/ 	.short	(.L_657 - .L_656)
.L_656:
        /*0020*/ 	.word	0x00000000
        /*0024*/ 	.short	0x0002
        /*0026*/ 	.short	0x0010
        /*0028*/ 	.byte	0x00, 0xf0, 0x21, 0x00


	//----- nvinfo : EIATTR_KPARAM_INFO
	.align		4
.L_657:
        /*002c*/ 	.byte	0x04, 0x17
        /*002e*/ 	.short	(.L_659 - .L_658)
.L_658:
        /*0030*/ 	.word	0x00000000
        /*0034*/ 	.short	0x0001
        /*0036*/ 	.short	0x0008
        /*0038*/ 	.byte	0x00, 0xf0, 0x21, 0x00


	//----- nvinfo : EIATTR_KPARAM_INFO
	.align		4
.L_659:
        /*003c*/ 	.byte	0x04, 0x17
        /*003e*/ 	.short	(.L_661 - .L_660)
.L_660:
        /*0040*/ 	.word	0x00000000
        /*0044*/ 	.short	0x0000
        /*0046*/ 	.short	0x0000
        /*0048*/ 	.byte	0x00, 0xf0, 0x21, 0x00


	//----- nvinfo : EIATTR_MAXREG_COUNT
	.align		4
.L_661:
        /*004c*/ 	.byte	0x03, 0x1b
        /*004e*/ 	.short	0x00ff


	//----- nvinfo : EIATTR_NUM_BARRIERS
	.align		4
        /*0050*/ 	.byte	0x02, 0x4c
        /*0052*/ 	.byte	0x01
	.zero		1


	//----- nvinfo : EIATTR_MERCURY_ISA_VERSION
	.align		4
        /*0054*/ 	.byte	0x03, 0x5f
        /*0056*/ 	.short	0x0000


	//----- nvinfo : EIATTR_COOP_GROUP_MASK_REGIDS
	.align		4
        /*0058*/ 	.byte	0x04, 0x29
        /*005a*/ 	.short	(.L_663 - .L_662)


	//   ....[0]....
.L_662:
        /*005c*/ 	.word	0xffffffff


	//   ....[1]....
        /*0060*/ 	.word	0xffffffff


	//   ....[2]....
        /*0064*/ 	.word	0xffffffff


	//   ....[3]....
        /*0068*/ 	.word	0xffffffff


	//   ....[4]....
        /*006c*/ 	.word	0xffffffff


	//   ....[5]....
        /*0070*/ 	.word	0xffffffff


	//   ....[6]....
        /*0074*/ 	.word	0xffffffff


	//   ....[7]....
        /*0078*/ 	.word	0xffffffff


	//   ....[8]....
        /*007c*/ 	.word	0xffffffff


	//   ....[9]....
        /*0080*/ 	.word	0xffffffff


	//   ....[10]....
        /*0084*/ 	.word	0xffffffff


	//   ....[11]....
        /*0088*/ 	.word	0xffffffff


	//   ....[12]....
        /*008c*/ 	.word	0xffffffff


	//   ....[13]....
        /*0090*/ 	.word	0xffffffff


	//   ....[14]....
        /*0094*/ 	.word	0xffffffff


	//   ....[15]....
        /*0098*/ 	.word	0xffffffff


	//   ....[16]....
        /*009c*/ 	.word	0xffffffff


	//   ....[17]....
        /*00a0*/ 	.word	0xffffffff


	//   ....[18]....
        /*00a4*/ 	.word	0xffffffff


	//   ....[19]....
        /*00a8*/ 	.word	0xffffffff


	//   ....[20]....
        /*00ac*/ 	.word	0xffffffff


	//   ....[21]....
        /*00b0*/ 	.word	0xffffffff


	//   ....[22]....
        /*00b4*/ 	.word	0xffffffff


	//   ....[23]....
        /*00b8*/ 	.word	0xffffffff


	//   ....[24]....
        /*00bc*/ 	.word	0xffffffff


	//   ....[25]....
        /*00c0*/ 	.word	0xffffffff


	//   ....[26]....
        /*00c4*/ 	.word	0xffffffff


	//   ....[27]....
        /*00c8*/ 	.word	0xffffffff


	//   ....[28]....
        /*00cc*/ 	.word	0xffffffff


	//   ....[29]....
        /*00d0*/ 	.word	0xffffffff


	//   ....[30]....
        /*00d4*/ 	.word	0xffffffff


	//   ....[31]....
        /*00d8*/ 	.word	0xffffffff


	//   ....[32]....
        /*00dc*/ 	.word	0xffffffff


	//   ....[33]....
        /*00e0*/ 	.word	0xffffffff


	//   ....[34]....
        /*00e4*/ 	.word	0xffffffff


	//   ....[35]....
        /*00e8*/ 	.word	0xffffffff


	//   ....[36]....
        /*00ec*/ 	.word	0xffffffff


	//   ....[37]....
        /*00f0*/ 	.word	0xffffffff


	//   ....[38]....
        /*00f4*/ 	.word	0xffffffff


	//   ....[39]....
        /*00f8*/ 	.word	0xffffffff


	//----- nvinfo : EIATTR_COOP_GROUP_INSTR_OFFSETS
	.align		4
.L_663:
        /*00fc*/ 	.byte	0x04, 0x28
        /*00fe*/ 	.short	(.L_665 - .L_664)


	//   ....[0]....
.L_664:
        /*0100*/ 	.word	0x00004040


	//   ....[1]....
        /*0104*/ 	.word	0x00004050


	//   ....[2]....
        /*0108*/ 	.word	0x00004060


	//   ....[3]....
        /*010c*/ 	.word	0x00004070


	//   ....[4]....
        /*0110*/ 	.word	0x00004080


	//   ....[5]....
        /*0114*/ 	.word	0x00004090


	//   ....[6]....
        /*0118*/ 	.word	0x000040a0


	//   ....[7]....
        /*011c*/ 	.word	0x000040b0


	//   ....[8]....
        /*0120*/ 	.word	0x00004140


	//   ....[9]....
        /*0124*/ 	.word	0x00004150


	//   ....[10]....
        /*0128*/ 	.word	0x00004160


	//   ....[11]....
        /*012c*/ 	.word	0x00004170


	//   ....[12]....
        /*0130*/ 	.word	0x00004180


	//   ....[13]....
        /*0134*/ 	.word	0x00004190


	//   ....[14]....
        /*0138*/ 	.word	0x000041a0


	//   ....[15]....
        /*013c*/ 	.word	0x000041b0


	//   ....[16]....
        /*0140*/ 	.word	0x00004240


	//   ....[17]....
        /*0144*/ 	.word	0x00004250


	//   ....[18]....
        /*0148*/ 	.word	0x00004260


	//   ....[19]....
        /*014c*/ 	.word	0x00004270


	//   ....[20]....
        /*0150*/ 	.word	0x00004280


	//   ....[21]....
        /*0154*/ 	.word	0x00004290


	//   ....[22]....
        /*0158*/ 	.word	0x000042a0


	//   ....[23]....
        /*015c*/ 	.word	0x000042b0


	//   ....[24]....
        /*0160*/ 	.word	0x00004340


	//   ....[25]....
        /*0164*/ 	.word	0x00004350


	//   ....[26]....
        /*0168*/ 	.word	0x00004360


	//   ....[27]....
        /*016c*/ 	.word	0x00004370


	//   ....[28]....
        /*0170*/ 	.word	0x00004380


	//   ....[29]....
        /*0174*/ 	.word	0x00004390


	//   ....[30]....
        /*0178*/ 	.word	0x000043a0


	//   ....[31]....
        /*017c*/ 	.word	0x000043b0


	//   ....[32]....
        /*0180*/ 	.word	0x00004440


	//   ....[33]....
        /*0184*/ 	.word	0x00004450


	//   ....[34]....
        /*0188*/ 	.word	0x00004460


	//   ....[35]....
        /*018c*/ 	.word	0x00004470


	//   ....[36]....
        /*0190*/ 	.word	0x00004480


	//   ....[37]....
        /*0194*/ 	.word	0x00004490


	//   ....[38]....
        /*0198*/ 	.word	0x000044a0


	//   ....[39]....
        /*019c*/ 	.word	0x000044b0


	//----- nvinfo : EIATTR_EXIT_INSTR_OFFSETS
	.align		4
.L_665:
        /*01a0*/ 	.byte	0x04, 0x1c
        /*01a2*/ 	.short	(.L_667 - .L_666)


	//   ....[0]....
.L_666:
        /*01a4*/ 	.word	0x00004620


	//   ....[1]....
        /*01a8*/ 	.word	0x000049c0


	//----- nvinfo : EIATTR_MAX_THREADS
	.align		4
.L_667:
        /*01ac*/ 	.byte	0x04, 0x05
        /*01ae*/ 	.short	(.L_669 - .L_668)
.L_668:
        /*01b0*/ 	.word	0x00000080
        /*01b4*/ 	.word	0x00000001
        /*01b8*/ 	.word	0x00000001
.L_669:


//--------------------- .nv.info._Z30router_gemm_kernel_bf16_outputI13__nv_bfloat16Li128ELi8ELi7ELi256ELi7168EEvPS0_PKT_S4_ --------------------------
	.section	.nv.info._Z30router_gemm_kernel_bf16_outputI13__nv_bfloat16Li128ELi8ELi7ELi256ELi7168EEvPS0_PKT_S4_,"",@"SHT_CUDA_INFO"
	.sectionflags	@""
	.align	4


	//----- nvinfo : EIATTR_CUDA_API_VERSION
	.align		4
        /*0000*/ 	.byte	0x04, 0x37
        /*0002*/ 	.short	(.L_671 - .L_670)
.L_670:
        /*0004*/ 	.word	0x00000082


	//----- nvinfo : EIATTR_SW2861232_WAR
	.align		4
.L_671:
        /*0008*/ 	.byte	0x01, 0x35
	.zero		2


	//----- nvinfo : EIATTR_PARAM_CBANK
	.align		4
        /*000c*/ 	.byte	0x04, 0x0a
        /*000e*/ 	.short	(.L_673 - .L_672)
	.align		4
.L_672:
        /*0010*/ 	.word	index@(.nv.constant0._Z30router_gemm_kernel_bf16_outputI13__nv_bfloat16Li128ELi8ELi7ELi256ELi7168EEvPS0_PKT_S4_)
        /*0014*/ 	.short	0x0160
        /*0016*/ 	.short	0x0018


	//----- nvinfo : EIATTR_CBANK_PARAM_SIZE
	.align		4
.L_673:
        /*0018*/ 	.byte	0x03, 0x19
        /*001a*/ 	.short	0x0018


	//----- nvinfo : EIATTR_KPARAM_INFO
	.align		4
        /*001c*/ 	.byte	0x04, 0x17
        /*001e*/ 	.short	(.L_675 - .L_674)
.L_674:
        /*0020*/ 	.word	0x00000000
        /*0024*/ 	.short	0x0002
        /*0026*/ 	.short	0x0010
        /*0028*/ 	.byte	0x00, 0xf0, 0x21, 0x00


	//----- nvinfo : EIATTR_KPARAM_INFO
	.align		4
.L_675:
        /*002c*/ 	.byte	0x04, 0x17
        /*002e*/ 	.short	(.L_677 - .L_676)
.L_676:
        /*0030*/ 	.word	0x00000000
        /*0034*/ 	.short	0x0001
        /*0036*/ 	.short	0x0008
        /*0038*/ 	.byte	0x00, 0xf0, 0x21, 0x00


	//----- nvinfo : EIATTR_KPARAM_INFO
	.align		4
.L_677:
        /*003c*/ 	.byte	0x04, 0x17
        /*003e*/ 	.short	(.L_679 - .L_678)
.L_678:
        /*0040*/ 	.word	0x00000000
        /*0044*/ 	.short	0x0000
        /*0046*/ 	.short	0x0000
        /*0048*/ 	.byte	0x00, 0xf0, 0x21, 0x00


	//----- nvinfo : EIATTR_MAXREG_COUNT
	.align		4
.L_679:
        /*004c*/ 	.byte	0x03, 0x1b
        /*004e*/ 	.short	0x00ff


	//----- nvinfo : EIATTR_NUM_BARRIERS
	.align		4
        /*0050*/ 	.byte	0x02, 0x4c
        /*0052*/ 	.byte	0x01
	.zero		1


	//----- nvinfo : EIATTR_MERCURY_ISA_VERSION
	.align		4
        /*0054*/ 	.byte	0x03, 0x5f
        /*0056*/ 	.short	0x0000


	//----- nvinfo : EIATTR_COOP_GROUP_MASK_REGIDS
	.align		4
        /*0058*/ 	.byte	0x04, 0x29
        /*005a*/ 	.short	(.L_681 - .L_680)


	//   ....[0]....
.L_680:
        /*005c*/ 	.word	0xffffffff


	//   ....[1]....
        /*0060*/ 	.word	0xffffffff


	//   ....[2]....
        /*0064*/ 	.word	0xffffffff


	//   ....[3]....
        /*0068*/ 	.word	0xffffffff


	//   ....[4]....
        /*006c*/ 	.word	0xffffffff


	//   ....[5]....
        /*0070*/ 	.word	0xffffffff


	//   ....[6]....
        /*0074*/ 	.word	0xffffffff


	//   ....[7]....
        /*0078*/ 	.word	0xffffffff


	//   ....[8]....
        /*007c*/ 	.word	0xffffffff


	//   ....[9]....
        /*0080*/ 	.word	0xffffffff


	//   ....[10]....
        /*0084*/ 	.word	0xffffffff


	//   ....[11]....
        /*0088*/ 	.word	0xffffffff


	//   ....[12]....
        /*008c*/ 	.word	0xffffffff


	//   ....[13]....
        /*0090*/ 	.word	0xffffffff


	//   ....[14]....
        /*0094*/ 	.word	0xffffffff


	//   ....[15]....
        /*0098*/ 	.word	0xffffffff


	//   ....[16]....
        /*009c*/ 	.word	0xffffffff


	//   ....[17]....
        /*00a0*/ 	.word	0xffffffff


	//   ....[18]....
        /*00a4*/ 	.word	0xffffffff


	//   ....[19]....
        /*00a8*/ 	.word	0xffffffff


	//   ....[20]....
        /*00ac*/ 	.word	0xffffffff


	//   ....[21]....
        /*00b0*/ 	.word	0xffffffff


	//   ....[22]....
        /*00b4*/ 	.word	0xffffffff


	//   ....[23]....
        /*00b8*/ 	.word	0xffffffff


	//   ....[24]....
        /*00bc*/ 	.word	0xffffffff


	//   ....[25]....
        /*00c0*/ 	.word	0xffffffff


	//   ....[26]....
        /*00c4*/ 	.word	0xffffffff


	//   ....[27]....
        /*00c8*/ 	.word	0xffffffff


	//   ....[28]....
        /*00cc*/ 	.word	0xffffffff


	//   ....[29]....
        /*00d0*/ 	.word	0xffffffff


	//   ....[30]....
        /*00d4*/ 	.word	0xffffffff


	//   ....[31]....
        /*00d8*/ 	.word	0xffffffff


	//   ....[32]....
        /*00dc*/ 	.word	0xffffffff


	//   ....[33]....
        /*00e0*/ 	.word	0xffffffff


	//   ....[34]....
        /*00e4*/ 	.word	0xffffffff


	//----- nvinfo : EIATTR_COOP_GROUP_INSTR_OFFSETS
	.align		4
.L_681:
        /*00e8*/ 	.byte	0x04, 0x28
        /*00ea*/ 	.short	(.L_683 - .L_682)


	//   ....[0]....
.L_682:
        /*00ec*/ 	.word	0x000038c0


	//   ....[1]....
        /*00f0*/ 	.word	0x000038e0


	//   ....[2]....
        /*00f4*/ 	.word	0x000038f0


	//   ....[3]....
        /*00f8*/ 	.word	0x00003900


	//   ....[4]....
        /*00fc*/ 	.word	0x00003910


	//   ....[5]....
        /*0100*/ 	.word	0x00003920


	//   ....[6]....
        /*0104*/ 	.word	0x00003930


	//   ....[7]....
        /*0108*/ 	.word	0x00003970


	//   ....[8]....
        /*010c*/ 	.word	0x000039b0


	//   ....[9]....
        /*0110*/ 	.word	0x000039d0


	//   ....[10]....
        /*0114*/ 	.word	0x000039e0


	//   ....[11]....
        /*0118*/ 	.word	0x000039f0


	//   ....[12]....
        /*011c*/ 	.word	0x00003a00


	//   ....[13]....
        /*0120*/ 	.word	0x00003a10


	//   ....[14]....
        /*0124*/ 	.word	0x00003a50


	//   ....[15]....
        /*0128*/ 	.word	0x00003a80


	//   ....[16]....
        /*012c*/ 	.word	0x00003ab0


	//   ....[17]....
        /*0130*/ 	.word	0x00003ac0


	//   ....[18]....
        /*0134*/ 	.word	0x00003ad0


	//   ....[19]....
        /*0138*/ 	.word	0x00003ae0


	//   ....[20]....
        /*013c*/ 	.word	0x00003af0


	//   ....[21]....
        /*0140*/ 	.word	0x00003b40


	//   ....[22]....
        /*0144*/ 	.word	0x00003b80


	//   ....[23]....
        /*0148*/ 	.word	0x00003b90


	//   ....[24]....
        /*014c*/ 	.word	0x00003ba0


	//   ....[25]....
        /*0150*/ 	.word	0x00003bb0


	//   ....[26]....
        /*0154*/ 	.word	0x00003bc0


	//   ....[27]....
        /*0158*/ 	.word	0x00003bd0


	//   ....[28]....
        /*015c*/ 	.word	0x00003c50


	//   ....[29]....
        /*0160*/ 	.word	0x00003c60


	//   ....[30]....
        /*0164*/ 	.word	0x00003c70


	//   ....[31]....
        /*0168*/ 	.word	0x00003c80


	//   ....[32]....
        /*016c*/ 	.word	0x00003c90


	//   ....[33]....
        /*0170*/ 	.word	0x00003ca0


	//   ....[34]....
        /*0174*/ 	.word	0x00003cb0


	//----- nvinfo : EIATTR_EXIT_INSTR_OFFSETS
	.align		4
.L_683:
        /*0178*/ 	.byte	0x04, 0x1c
        /*017a*/ 	.short	(.L_685 - .L_684)


	//   ....[0]....
.L_684:
        /*017c*/ 	.word	0x00003e00


	//   ....[1]....
        /*0180*/ 	.word	0x00004130


	//----- nvinfo : EIATTR_MAX_THREADS
	.align		4
.L_685:
        /*0184*/ 	.byte	0x04, 0x05
        /*0186*/ 	.short	(.L_687 - .L_686)
.L_686:
        /*0188*/ 	.word	0x00000080
        /*018c*/ 	.word	0x00000001
        /*0190*/ 	.word	0x00000001
.L_687:


//--------------------- .nv.info._Z30router_gemm_kernel_bf16_outputI13__nv_bfloat16Li128ELi8ELi6ELi256ELi7168EEvPS0_PKT_S4_ --------------------------
	.section	.nv.info._Z30router_gemm_kernel_bf16_outputI13__nv_bfloat16Li128ELi8ELi6ELi256ELi7168EEvPS0_PKT_S4_,"",@"SHT_CUDA_INFO"
	.sectionflags	@""
	.align	4


	//----- nvinfo : EIATTR_CUDA_API_VERSION
	.align		4
        /*0000*/ 	.byte	0x04, 0x37
        /*0002*/ 	.short	(.L_689 - .L_688)
.L_688:
        /*0004*/ 	.word	0x00000082


	//----- nvinfo : EIATTR_SW2861232_WAR
	.align		4
.L_689:
        /*0008*/ 	.byte	0x01, 0x35
	.zero		2


	//----- nvinfo : EIATTR_PARAM_CBANK
	.align		4
        /*000c*/ 	.byte	0x04, 0x0a
        /*000e*/ 	.short	(.L_691 - .L_690)
	.align		4
.L_690:
        /*0010*/ 	.word	index@(.nv.constant0._Z30router_gemm_kernel_bf16_outputI13__nv_bfloat16Li128ELi8ELi6ELi256ELi7168EEvPS0_PKT_S4_)
        /*0014*/ 	.short	0x0160
        /*0016*/ 	.short	0x0018


	//----- nvinfo : EIATTR_CBANK_PARAM_SIZE
	.align		4
.L_691:
        /*0018*/ 	.byte	0x03, 0x19
        /*001a*/ 	.short	0x0018


	//----- nvinfo : EIATTR_KPARAM_INFO
	.align		4
        /*001c*/ 	.byte	0x04, 0x17
        /*001e*/ 	.short	(.L_693 - .L_692)
.L_692:
        /*0020*/ 	.word	0x00000000
        /*0024*/ 	.short	0x0002
        /*0026*/ 	.short	0x0010
        /*0028*/ 	.byte	0x00, 0xf0, 0x21, 0x00


	//----- nvinfo : EIATTR_KPARAM_INFO
	.align		4
.L_693:
        /*002c*/ 	.byte	0x04, 0x17
        /*002e*/ 	.short	(.L_695 - .L_694)
.L_694:
        /*0030*/ 	.word	0x00000000
        /*0034*/ 	.short	0x0001
        /*0036*/ 	.short	0x0008
        /*0038*/ 	.byte	0x00, 0xf0, 0x21, 0x00


	//----- nvinfo : EIATTR_KPARAM_INFO
	.align		4
.L_695:
        /*003c*/ 	.byte	0x04, 0x17
        /*003e*/ 	.short	(.L_697 - .L_696)
.L_696:
        /*0040*/ 	.word	0x00000000
        /*0044*/ 	.short	0x0000
        /*0046*/ 	.short	0x0000
        /*0048*/ 	.byte	0x00, 0xf0, 0x21, 0x00


	//----- nvinfo : EIATTR_MAXREG_COUNT
	.align		4
.L_697:
        /*004c*/ 	.byte	0x03, 0x1b
        /*004e*/ 	.short	0x00ff


	//----- nvinfo : EIATTR_NUM_BARRIERS
	.align		4
        /*0050*/ 	.byte	0x02, 0x4c
        /*0052*/ 	.byte	0x01
	.zero		1


	//----- nvinfo : EIATTR_MERCURY_ISA_VERSION
	.align		4
        /*0054*/ 	.byte	0x03, 0x5f
        /*0056*/ 	.short	0x0000


	//----- nvinfo : EIATTR_COOP_GROUP_MASK_REGIDS
	.align		4
        /*0058*/ 	.byte	0x04, 0x29
        /*005a*/ 	.short	(.L_699 - .L_698)


	//   ....[0]....
.L_698:
        /*005c*/ 	.word	0xffffffff


	//   ....[1]....
        /*0060*/ 	.word	0xffffffff


	//   ....[2]....
        /*0064*/ 	.word	0xffffffff


	//   ....[3]....
        /*0068*/ 	.word	0xffffffff


	//   ....[4]....
        /*006c*/ 	.word	0xffffffff


	//   ....[5]....
        /*0070*/ 	.word	0xffffffff


	//   ....[6]....
        /*0074*/ 	.word	0xffffffff


	//   ....[7]....
        /*0078*/ 	.word	0xffffffff


	//   ....[8]....
        /*007c*/ 	.word	0xffffffff


	//   ....[9]....
        /*0080*/ 	.word	0xffffffff


	//   ....[10]....
        /*0084*/ 	.word	0xffffffff


	//   ....[11]....
        /*0088*/ 	.word	0xffffffff


	//   ....[12]....
        /*008c*/ 	.word	0xffffffff


	//   ....[13]....
        /*0090*/ 	.word	0xffffffff


	//   ....[14]....
        /*0094*/ 	.word	0xffffffff


	//   ....[15]....
        /*0098*/ 	.word	0xffffffff


	//   ....[16]....
        /*009c*/ 	.word	0xffffffff


	//   ....[17]....
        /*00a0*/ 	.word	0xffffffff


	//   ....[18]....
        /*00a4*/ 	.word	0xffffffff


	//   ....[19]....
        /*00a8*/ 	.word	0xffffffff


	//   ....[20]....
        /*00ac*/ 	.word	0xffffffff


	//   ....[21]....
        /*00b0*/ 	.word	0xffffffff


	//   ....[22]....
        /*00b4*/ 	.word	0xffffffff


	//   ....[23]....
        /*00b8*/ 	.word	0xffffffff


	//   ....[24]....
        /*00bc*/ 	.word	0xffffffff


	//   ....[25]....
        /*00c0*/ 	.word	0xffffffff


	//   ....[26]....
        /*00c4*/ 	.word	0xffffffff


	//   ....[27]....
        /*00c8*/ 	.word	0xffffffff


	//   ....[28]....
        /*00cc*/ 	.word	0xffffffff


	//   ....[29]....
        /*00d0*/ 	.word	0xffffffff


	//----- nvinfo : EIATTR_COOP_GROUP_INSTR_OFFSETS
	.align		4
.L_699:
        /*00d4*/ 	.byte	0x04, 0x28
        /*00d6*/ 	.short	(.L_701 - .L_700)


	//   ....[0]....
.L_700:
        /*00d8*/ 	.word	0x00003160


	//   ....[1]....
        /*00dc*/ 	.word	0x00003170


	//   ....[2]....
        /*00e0*/ 	.word	0x00003180


	//   ....[3]....
        /*00e4*/ 	.word	0x00003190


	//   ....[4]....
        /*00e8*/ 	.word	0x000031a0


	//   ....[5]....
        /*00ec*/ 	.word	0x000031b0


	//   ....[6]....
        /*00f0*/ 	.word	0x00003220


	//   ....[7]....
        /*00f4*/ 	.word	0x00003230


	//   ....[8]....
        /*00f8*/ 	.word	0x00003240


	//   ....[9]....
        /*00fc*/ 	.word	0x00003250


	//   ....[10]....
        /*0100*/ 	.word	0x00003260


	//   ....[11]....
        /*0104*/ 	.word	0x00003270


	//   ....[12]....
        /*0108*/ 	.word	0x000032e0


	//   ....[13]....
        /*010c*/ 	.word	0x000032f0


	//   ....[14]....
        /*0110*/ 	.word	0x00003300


	//   ....[15]....
        /*0114*/ 	.word	0x00003310


	//   ....[16]....
        /*0118*/ 	.word	0x00003320


	//   ....[17]....
        /*011c*/ 	.word	0x00003330


	//   ....[18]....
        /*0120*/ 	.word	0x000033a0


	//   ....[19]....
        /*0124*/ 	.word	0x000033b0


	//   ....[20]....
        /*0128*/ 	.word	0x000033c0


	//   ....[21]....
        /*012c*/ 	.word	0x000033d0


	//   ....[22]....
        /*0130*/ 	.word	0x000033e0


	//   ....[23]....
        /*0134*/ 	.word	0x000033f0


	//   ....[24]....
        /*0138*/ 	.word	0x00003460


	//   ....[25]....
        /*013c*/ 	.word	0x00003470


	//   ....[26]....
        /*0140*/ 	.word	0x00003480


	//   ....[27]....
        /*0144*/ 	.word	0x00003490


	//   ....[28]....
        /*0148*/ 	.word	0x000034a0


	//   ....[29]....
        /*014c*/ 	.word	0x000034b0


	//----- nvinfo : EIATTR_EXIT_INSTR_OFFSETS
	.align		4
.L_701:
        /*0150*/ 	.byte	0x04, 0x1c
        /*0152*/ 	.short	(.L_703 - .L_702)


	//   ....[0]....
.L_702:
        /*0154*/ 	.word	0x000035e0


	//   ....[1]....
        /*0158*/ 	.word	0x000038a0


	//----- nvinfo : EIATTR_MAX_THREADS
	.align		4
.L_703:
        /*015c*/ 	.byte	0x04, 0x05
        /*015e*/ 	.short	(.L_705 - .L_704)
.L_704:
        /*0160*/ 	.word	0x00000080
        /*0164*/ 	.word	0x00000001
        /*0168*/ 	.word	0x00000001
.L_705:


//--------------------- .nv.info._Z30router_gemm_kernel_bf16_outputI13__nv_bfloat16Li128ELi8ELi5ELi256ELi7168EEvPS0_PKT_S4_ --------------------------
	.section	.nv.info._Z30router_gemm_kernel_bf16_outputI13__nv_bfloat16Li128ELi8ELi5ELi256ELi7168EEvPS0_PKT_S4_,"",@"SHT_CUDA_INFO"
	.sectionflags	@""
	.align	4


	//----- nvinfo : EIATTR_CUDA_API_VERSION
	.align		4
        /*0000*/ 	.byte	0x04, 0x37
        /*0002*/ 	.short	(.L_707 - .L_706)
.L_706:
        /*0004*/ 	.word	0x00000082


	//----- nvinfo : EIATTR_SW2861232_WAR
	.align		4
.L_707:
        /*0008*/ 	.byte	0x01, 0x35
	.zero		2


	//----- nvinfo : EIATTR_PARAM_CBANK
	.align		4
        /*000c*/ 	.byte	0x04, 0x0a
        /*000e*/ 	.short	(.L_709 - .L_708)
	.align		4
.L_708:
        /*0010*/ 	.word	index@(.nv.constant0._Z30router_gemm_kernel_bf16_outputI13__nv_bfloat16Li128ELi8ELi5ELi256ELi7168EEvPS0_PKT_S4_)
        /*0014*/ 	.short	0x0160
        /*0016*/ 	.short	0x0018


	//----- nvinfo : EIATTR_CBANK_PARAM_SIZE
	.align		4
.L_709:
        /*0018*/ 	.byte	0x03, 0x19
        /*001a*/ 	.short	0x0018


	//----- nvinfo : EIATTR_KPARAM_INFO
	.align		4
        /*001c*/ 	.byte	0x04, 0x17
        /*001e*/ 	.short	(.L_711 - .L_710)
.L_710:
        /*0020*/ 	.word	0x00000000
        /*0024*/ 	.short	0x0002
        /*0026*/ 	.short	0x0010
        /*0028*/ 	.byte	0x00, 0xf0, 0x21, 0x00


	//----- nvinfo : EIATTR_KPARAM_INFO
	.align		4
.L_711:
        /*002c*/ 	.byte	0x04, 0x17
        /*002e*/ 	.short	(.L_713 - .L_712)
.L_712:
        /*0030*/ 	.word	0x00000000
        /*0034*/ 	.short	0x0001
        /*0036*/ 	.short	0x0008
        /*0038*/ 	.byte	0x00, 0xf0, 0x21, 0x00


	//----- nvinfo : EIATTR_KPARAM_INFO
	.align		4
.L_713:
        /*003c*/ 	.byte	0x04, 0x17
        /*003e*/ 	.short	(.L_715 - .L_714)
.L_714:
        /*0040*/ 	.word	0x00000000
        /*0044*/ 	.short	0x0000
        /*0046*/ 	.short	0x0000
        /*0048*/ 	.byte	0x00, 0xf0, 0x21, 0x00


	//----- nvinfo : EIATTR_MAXREG_COUNT
	.align		4
.L_715:
        /*004c*/ 	.byte	0x03, 0x1b
        /*004e*/ 	.short	0x00ff


	//----- nvinfo : EIATTR_NUM_BARRIERS
	.align		4
        /*0050*/ 	.byte	0x02, 0x4c
        /*0052*/ 	.byte	0x01
	.zero		1


	//----- nvinfo : EIATTR_MERCURY_ISA_VERSION
	.align		4
        /*0054*/ 	.byte	0x03, 0x5f
        /*0056*/ 	.short	0x0000


	//----- nvinfo : EIATTR_COOP_GROUP_MASK_REGIDS
	.align		4
        /*0058*/ 	.byte	0x04, 0x29
        /*005a*/ 	.short	(.L_717 - .L_716)


	//   ....[0]....
.L_716:
        /*005c*/ 	.word	0xffffffff


	//   ....[1]....
        /*0060*/ 	.word	0xffffffff


	//   ....[2]....
        /*0064*/ 	.word	0xffffffff


	//   ....[3]....
        /*0068*/ 	.word	0xffffffff


	//   ....[4]....
        /*006c*/ 	.word	0xffffffff


	//   ....[5]....
        /*0070*/ 	.word	0xffffffff


	//   ....[6]....
        /*0074*/ 	.word	0xffffffff


	//   ....[7]....
        /*0078*/ 	.word	0xffffffff


	//   ....[8]....
        /*007c*/ 	.word	0xffffffff


	//   ....[9]....
        /*0080*/ 	.word	0xffffffff


	//   ....[10]....
        /*0084*/ 	.word	0xffffffff


	//   ....[11]....
        /*0088*/ 	.word	0xffffffff


	//   ....[12]....
        /*008c*/ 	.word	0xffffffff


	//   ....[13]....
        /*0090*/ 	.word	0xffffffff


	//   ....[14]....
        /*0094*/ 	.word	0xffffffff


	//   ....[15]....
        /*0098*/ 	.word	0xffffffff


	//   ....[16]....
        /*009c*/ 	.word	0xffffffff


	//   ....[17]....
        /*00a0*/ 	.word	0xffffffff


	//   ....[18]....
        /*00a4*/ 	.word	0xffffffff


	//   ....[19]....
        /*00a8*/ 	.word	0xffffffff


	//   ....[20]....
        /*00ac*/ 	.word	0xffffffff


	//   ....[21]....
        /*00b0*/ 	.word	0xffffffff


	//   ....[22]....
        /*00b4*/ 	.word	0xffffffff


	//   ....[23]....
        /*00b8*/ 	.word	0xffffffff


	//   ....[24]....
        /*00bc*/ 	.word	0xffffffff


	//----- nvinfo : EIATTR_COOP_GROUP_INSTR_OFFSETS
	.align		4
.L_717:
        /*00c0*/ 	.byte	0x04, 0x28
        /*00c2*/ 	.short	(.L_719 - .L_718)


	//   ....[0]....
.L_718:
        /*00c4*/ 	.word	0x000029f0


	//   ....[1]....
        /*00c8*/ 	.word	0x00002a00


	//   ....[2]....
        /*00cc*/ 	.word	0x00002a10


	//   ....[3]....
        /*00d0*/ 	.word	0x00002a20


	//   ....[4]....
        /*00d4*/ 	.word	0x00002a30


	//   ....[5]....
        /*00d8*/ 	.word	0x00002a80


	//   ....[6]....
        /*00dc*/ 	.word	0x00002aa0


	//   ....[7]....
        /*00e0*/ 	.word	0x00002ab0


	//   ....[8]....
        /*00e4*/ 	.word	0x00002ac0


	//   ....[9]....
        /*00e8*/ 	.word	0x00002ad0


	//   ....[10]....
        /*00ec*/ 	.word	0x00002b10


	//   ....[11]....
        /*00f0*/ 	.word	0x00002b40


	//   ....[12]....
        /*00f4*/ 	.word	0x00002b50


	//   ....[13]....
        /*00f8*/ 	.word	0x00002b60


	//   ....[14]....
        /*00fc*/ 	.word	0x00002b70


	//   ....[15]....
        /*0100*/ 	.word	0x00002bc0


	//   ....[16]....
        /*0104*/ 	.word	0x00002be0


	//   ....[17]....
        /*0108*/ 	.word	0x00002bf0


	//   ....[18]....
        /*010c*/ 	.word	0x00002c00


	//   ....[19]....
        /*0110*/ 	.word	0x00002c10


	//   ....[20]....
        /*0114*/ 	.word	0x00002c60


	//   ....[21]....
        /*0118*/ 	.word	0x00002c80


	//   ....[22]....
        /*011c*/ 	.word	0x00002c90


	//   ....[23]....
        /*0120*/ 	.word	0x00002ca0


	//   ....[24]....
        /*0124*/ 	.word	0x00002cb0


	//----- nvinfo : EIATTR_EXIT_INSTR_OFFSETS
	.align		4
.L_719:
        /*0128*/ 	.byte	0x04, 0x1c
        /*012a*/ 	.short	(.L_721 - .L_720)


	//   ....[0]....
.L_720:
        /*012c*/ 	.word	0x00002dc0


	//   ....[1]....
        /*0130*/ 	.word	0x00003010


	//----- nvinfo : EIATTR_MAX_THREADS
	.align		4
.L_721:
        /*0134*/ 	.byte	0x04, 0x05
        /*0136*/ 	.short	(.L_723 - .L_722)
.L_722:
        /*0138*/ 	.word	0x00000080
        /*013c*/ 	.word	0x00000001
        /*0140*/ 	.word	0x00000001
.L_723:


//--------------------- .nv.info._Z30router_gemm_kernel_bf16_outputI13__nv_bfloat16Li128ELi8ELi4ELi256ELi7168EEvPS0_PKT_S4_ --------------------------
	.section	.nv.info._Z30router_gemm_kernel_bf16_outputI13__nv_bfloat16Li128ELi8ELi4ELi256ELi7168EEvPS0_PKT_S4_,"",@"SHT_CUDA_INFO"
	.sectionflags	@""
	.align	4


	//----- nvinfo : EIATTR_CUDA_API_VERSION
	.align		4
        /*0000*/ 	.byte	0x04, 0x37
        /*0002*/ 	.short	(.L_725 - .L_724)
.L_724:
        /*0004*/ 	.word	0x00000082


	//----- nvinfo : EIATTR_SW2861232_WAR
	.align		4
.L_725:
        /*0008*/ 	.byte	0x01, 0x35
	.zero		2


	//----- nvinfo : EIATTR_PARAM_CBANK
	.align		4
        /*000c*/ 	.byte	0x04, 0x0a
        /*000e*/ 	.short	(.L_727 - .L_726)
	.align		4
.L_726:
        /*0010*/ 	.word	index@(.nv.constant0._Z30router_gemm_kernel_bf16_outputI13__nv_bfloat16Li128ELi8ELi4ELi256ELi7168EEvPS0_PKT_S4_)
        /*0014*/ 	.short	0x0160
        /*0016*/ 	.short	0x0018


	//----- nvinfo : EIATTR_CBANK_PARAM_SIZE
	.align		4
.L_727:
        /*0018*/ 	.byte	0x03, 0x19
        /*001a*/ 	.short	0x0018


	//----- nvinfo : EIATTR_KPARAM_INFO
	.align		4
        /*001c*/ 	.byte	0x04, 0x17
        /*001e*/ 	.short	(.L_729 - .L_728)
.L_728:
        /*0020*/ 	.word	0x00000000
        /*0024*/ 	.short	0x0002
        /*0026*/ 	.short	0x0010
        /*0028*/ 	.byte	0x00, 0xf0, 0x21, 0x00


	//----- nvinfo : EIATTR_KPARAM_INFO
	.align		4
.L_729:
        /*002c*/ 	.byte	0x04, 0x17
        /*002e*/ 	.short	(.L_731 - .L_730)
.L_730:
        /*0030*/ 	.word	0x00000000
        /*0034*/ 	.short	0x0001
        /*0036*/ 	.short	0x0008
        /*0038*/ 	.byte	0x00, 0xf0, 0x21, 0x00


	//----- nvinfo : EIATTR_KPARAM_INFO
	.align		4
.L_731:
        /*003c*/ 	.byte	0x04, 0x17
        /*003e*/ 	.short	(.L_733 - .L_732)
.L_732:
        /*0040*/ 	.word	0x00000000
        /*0044*/ 	.short	0x0000
        /*0046*/ 	.short	0x0000
        /*0048*/ 	.byte	0x00, 0xf0, 0x21, 0x00


	//----- nvinfo : EIATTR_MAXREG_COUNT
	.align		4
.L_733:
        /*004c*/ 	.byte	0x03, 0x1b
        /*004e*/ 	.short	0x00ff


	//----- nvinfo : EIATTR_NUM_BARRIERS
	.align		4
        /*0050*/ 	.byte	0x02, 0x4c
        /*0052*/ 	.byte	0x01
	.zero		1


	//----- nvinfo : EIATTR_MERCURY_ISA_VERSION
	.align		4
        /*0054*/ 	.byte	0x03, 0x5f
        /*0056*/ 	.short	0x0000


	//----- nvinfo : EIATTR_COOP_GROUP_MASK_REGIDS
	.align		4
        /*0058*/ 	.byte	0x04, 0x29
        /*005a*/ 	.short	(.L_735 - .L_734)


	//   ....[0]....
.L_734:
        /*005c*/ 	.word	0xffffffff


	//   ....[1]....
        /*0060*/ 	.word	0xffffffff


	//   ....[2]....
        /*0064*/ 	.word	0xffffffff


	//   ....[3]....
        /*0068*/ 	.word	0xffffffff


	//   ....[4]....
        /*006c*/ 	.word	0xffffffff


	//   ....[5]....
        /*0070*/ 	.word	0xffffffff


	//   ....[6]....
        /*0074*/ 	.word	0xffffffff


	//   ....[7]....
        /*0078*/ 	.word	0xffffffff


	//   ....[8]....
        /*007c*/ 	.word	0xffffffff


	//   ....[9]....
        /*0080*/ 	.word	0xffffffff


	//   ....[10]....
        /*0084*/ 	.word	0xffffffff


	//   ....[11]....
        /*0088*/ 	.word	0xffffffff


	//   ....[12]....
        /*008c*/ 	.word	0xffffffff


	//   ....[13]....
        /*0090*/ 	.word	0xffffffff


	//   ....[14]....
        /*0094*/ 	.word	0xffffffff


	//   ....[15]....
        /*0098*/ 	.word	0xffffffff


	//   ....[16]....
        /*009c*/ 	.word	0xffffffff


	//   ....[17]....
        /*00a0*/ 	.word	0xffffffff


	//   ....[18]....
        /*00a4*/ 	.word	0xffffffff


	//   ....[19]....
        /*00a8*/ 	.word	0xffffffff


	//----- nvinfo : EIATTR_COOP_GROUP_INSTR_OFFSETS
	.align		4
.L_735:
        /*00ac*/ 	.byte	0x04, 0x28
        /*00ae*/ 	.short	(.L_737 - .L_736)


	//   ....[0]....
.L_736:
        /*00b0*/ 	.word	0x00002280


	//   ....[1]....
        /*00b4*/ 	.word	0x00002290


	//   ....[2]....
        /*00b8*/ 	.word	0x000022a0


	//   ....[3]....
        /*00bc*/ 	.word	0x000022b0


	//   ....[4]....
        /*00c0*/ 	.word	0x00002300


	//   ....[5]....
        /*00c4*/ 	.word	0x00002310


	//   ....[6]....
        /*00c8*/ 	.word	0x00002320


	//   ....[7]....
        /*00cc*/ 	.word	0x00002330


	//   ....[8]....
        /*00d0*/ 	.word	0x00002380


	//   ....[9]....
        /*00d4*/ 	.word	0x00002390


	//   ....[10]....
        /*00d8*/ 	.word	0x000023a0


	//   ....[11]....
        /*00dc*/ 	.word	0x000023b0


	//   ....[12]....
        /*00e0*/ 	.word	0x00002400


	//   ....[13]....
        /*00e4*/ 	.word	0x00002410


	//   ....[14]....
        /*00e8*/ 	.word	0x00002420


	//   ....[15]....
        /*00ec*/ 	.word	0x00002430


	//   ....[16]....
        /*00f0*/ 	.word	0x00002480


	//   ....[17]....
        /*00f4*/ 	.word	0x00002490


	//   ....[18]....
        /*00f8*/ 	.word	0x000024a0


	//   ....[19]....
        /*00fc*/ 	.word	0x000024b0


	//----- nvinfo : EIATTR_EXIT_INSTR_OFFSETS
	.align		4
.L_737:
        /*0100*/ 	.byte	0x04, 0x1c
        /*0102*/ 	.short	(.L_739 - .L_738)


	//   ....[0]....
.L_738:
        /*0104*/ 	.word	0x000025a0


	//   ....[1]....
        /*0108*/ 	.word	0x00002780


	//----- nvinfo : EIATTR_MAX_THREADS
	.align		4
.L_739:
        /*010c*/ 	.byte	0x04, 0x05
        /*010e*/ 	.short	(.L_741 - .L_740)
.L_740:
        /*0110*/ 	.word	0x00000080
        /*0114*/ 	.word	0x00000001
        /*0118*/ 	.word	0x00000001
.L_741:


//--------------------- .nv.info._Z30router_gemm_kernel_bf16_outputI13__nv_bfloat16Li128ELi8ELi3ELi256ELi7168EEvPS0_PKT_S4_ --------------------------
	.section	.nv.info._Z30router_gemm_kernel_bf16_outputI13__nv_bfloat16Li128ELi8ELi3ELi256ELi7168EEvPS0_PKT_S4_,"",@"SHT_CUDA_INFO"
	.sectionflags	@""
	.align	4


	//----- nvinfo : EIATTR_CUDA_API_VERSION
	.align		4
        /*0000*/ 	.byte	0x04, 0x37
        /*0002*/ 	.short	(.L_743 - .L_742)
.L_742:
        /*0004*/ 	.word	0x00000082


	//----- nvinfo : EIATTR_SW2861232_WAR
	.align		4
.L_743:
        /*0008*/ 	.byte	0x01, 0x35
	.zero		2


	//----- nvinfo : EIATTR_PARAM_CBANK
	.align		4
        /*000c*/ 	.byte	0x04, 0x0a
        /*000e*/ 	.short	(.L_745 - .L_744)
	.align		4
.L_744:
        /*0010*/ 	.word	index@(.nv.constant0._Z30router_gemm_kernel_bf16_outputI13__nv_bfloat16Li128ELi8ELi3ELi256ELi7168EEvPS0_PKT_S4_)
        /*0014*/ 	.short	0x0160
        /*0016*/ 	.short	0x0018


	//----- nvinfo : EIATTR_CBANK_PARAM_SIZE
	.align		4
.L_745:
        /*0018*/ 	.byte	0x03, 0x19
        /*001a*/ 	.short	0x0018


	//----- nvinfo : EIATTR_KPARAM_INFO
	.align		4
        /*001c*/ 	.byte	0x04, 0x17
        /*001e*/ 	.short	(.L_747 - .L_746)
.L_746:
        /*0020*/ 	.word	0x00000000
        /*0024*/ 	.short	0x0002
        /*0026*/ 	.short	0x0010
        /*0028*/ 	.byte	0x00, 0xf0, 0x21, 0x00


	//----- nvinfo : EIATTR_KPARAM_INFO
	.align		4
.L_747:
        /*002c*/ 	.byte	0x04, 0x17
        /*002e*/ 	.short	(.L_749 - .L_748)
.L_748:
        /*0030*/ 	.word	0x00000000
        /*0034*/ 	.short	0x0001
        /*0036*/ 	.short	0x0008
        /*0038*/ 	.byte	0x00, 0xf0, 0x21, 0x00


	//----- nvinfo : EIATTR_KPARAM_INFO
	.align		4
.L_749:
        /*003c*/ 	.byte	0x04, 0x17
        /*003e*/ 	.short	(.L_751 - .L_750)
.L_750:
        /*0040*/ 	.word	0x00000000
        /*0044*/ 	.short	0x0000
        /*0046*/ 	.short	0x0000
        /*0048*/ 	.byte	0x00, 0xf0, 0x21, 0x00


	//----- nvinfo : EIATTR_MAXREG_COUNT
	.align		4
.L_751:
        /*004c*/ 	.byte	0x03, 0x1b
        /*004e*/ 	.short	0x00ff


	//----- nvinfo : EIATTR_NUM_BARRIERS
	.align		4
        /*0050*/ 	.byte	0x02, 0x4c
        /*0052*/ 	.byte	0x01
	.zero		1


	//----- nvinfo : EIATTR_MERCURY_ISA_VERSION
	.align		4
        /*0054*/ 	.byte	0x03, 0x5f
        /*0056*/ 	.short	0x0000


	//----- nvinfo : EIATTR_COOP_GROUP_MASK_REGIDS
	.align		4
        /*0058*/ 	.byte	0x04, 0x29
        /*005a*/ 	.short	(.L_753 - .L_752)


	//   ....[0]....
.L_752:
        /*005c*/ 	.word	0xffffffff


	//   ....[1]....
        /*0060*/ 	.word	0xffffffff


	//   ....[2]....
        /*0064*/ 	.word	0xffffffff


	//   ....[3]....
        /*0068*/ 	.word	0xffffffff


	//   ....[4]....
        /*006c*/ 	.word	0xffffffff


	//   ....[5]....
        /*0070*/ 	.word	0xffffffff


	//   ....[6]....
        /*0074*/ 	.word	0xffffffff


	//   ....[7]....
        /*0078*/ 	.word	0xffffffff


	//   ....[8]....
        /*007c*/ 	.word	0xffffffff


	//   ....[9]....
        /*0080*/ 	.word	0xffffffff


	//   ....[10]....
        /*0084*/ 	.word	0xffffffff


	//   ....[11]....
        /*0088*/ 	.word	0xffffffff


	//   ....[12]....
        /*008c*/ 	.word	0xffffffff


	//   ....[13]....
        /*0090*/ 	.word	0xffffffff


	//   ....[14]....
        /*0094*/ 	.word	0xffffffff


	//----- nvinfo : EIATTR_COOP_GROUP_INSTR_OFFSETS
	.align		4
.L_753:
        /*0098*/ 	.byte	0x04, 0x28
        /*009a*/ 	.short	(.L_755 - .L_754)


	//   ....[0]....
.L_754:
        /*009c*/ 	.word	0x00001b10


	//   ....[1]....
        /*00a0*/ 	.word	0x00001b20


	//   ....[2]....
        /*00a4*/ 	.word	0x00001b30


	//   ....[3]....
        /*00a8*/ 	.word	0x00001b70


	//   ....[4]....
        /*00ac*/ 	.word	0x00001b80


	//   ....[5]....
        /*00b0*/ 	.word	0x00001b90


	//   ....[6]....
        /*00b4*/ 	.word	0x00001bd0


	//   ....[7]....
        /*00b8*/ 	.word	0x00001be0


	//   ....[8]....
        /*00bc*/ 	.word	0x00001bf0


	//   ....[9]....
        /*00c0*/ 	.word	0x00001c30


	//   ....[10]....
        /*00c4*/ 	.word	0x00001c40


	//   ....[11]....
        /*00c8*/ 	.word	0x00001c50


	//   ....[12]....
        /*00cc*/ 	.word	0x00001c90


	//   ....[13]....
        /*00d0*/ 	.word	0x00001ca0


	//   ....[14]....
        /*00d4*/ 	.word	0x00001cb0


	//----- nvinfo : EIATTR_EXIT_INSTR_OFFSETS
	.align		4
.L_755:
        /*00d8*/ 	.byte	0x04, 0x1c
        /*00da*/ 	.short	(.L_757 - .L_756)


	//   ....[0]....
.L_756:
        /*00dc*/ 	.word	0x00001d80


	//   ....[1]....
        /*00e0*/ 	.word	0x00001ef0


	//----- nvinfo : EIATTR_MAX_THREADS
	.align		4
.L_757:
        /*00e4*/ 	.byte	0x04, 0x05
        /*00e6*/ 	.short	(.L_759 - .L_758)
.L_758:
        /*00e8*/ 	.word	0x00000080
        /*00ec*/ 	.word	0x00000001
        /*00f0*/ 	.word	0x00000001
.L_759:


//--------------------- .nv.info._Z30router_gemm_kernel_bf16_outputI13__nv_bfloat16Li128ELi8ELi2ELi256ELi7168EEvPS0_PKT_S4_ --------------------------
	.section	.nv.info._Z30router_gemm_kernel_bf16_outputI13__nv_bfloat16Li128ELi8ELi2ELi256ELi7168EEvPS0_PKT_S4_,"",@"SHT_CUDA_INFO"
	.sectionflags	@""
	.align	4


	//----- nvinfo : EIATTR_CUDA_API_VERSION
	.align		4
        /*0000*/ 	.byte	0x04, 0x37
        /*0002*/ 	.short	(.L_761 - .L_760)
.L_760:
        /*0004*/ 	.word	0x00000082


	//----- nvinfo : EIATTR_SW2861232_WAR
	.align		4
.L_761:
        /*0008*/ 	.byte	0x01, 0x35
	.zero		2


	//----- nvinfo : EIATTR_PARAM_CBANK
	.align		4
        /*000c*/ 	.byte	0x04, 0x0a
        /*000e*/ 	.short	(.L_763 - .L_762)
	.align		4
.L_762:
        /*0010*/ 	.word	index@(.nv.constant0._Z30router_gemm_kernel_bf16_outputI13__nv_bfloat16Li128ELi8ELi2ELi256ELi7168EEvPS0_PKT_S4_)
        /*0014*/ 	.short	0x0160
        /*0016*/ 	.short	0x0018


	//----- nvinfo : EIATTR_CBANK_PARAM_SIZE
	.align		4
.L_763:
        /*0018*/ 	.byte	0x03, 0x19
        /*001a*/ 	.short	0x0018


	//----- nvinfo : EIATTR_KPARAM_INFO
	.align		4
        /*001c*/ 	.byte	0x04, 0x17
        /*001e*/ 	.short	(.L_765 - .L_764)
.L_764:
        /*0020*/ 	.word	0x00000000
        /*0024*/ 	.short	0x0002
        /*0026*/ 	.short	0x0010
        /*0028*/ 	.byte	0x00, 0xf0, 0x21, 0x00


	//----- nvinfo : EIATTR_KPARAM_INFO
	.align		4
.L_765:
        /*002c*/ 	.byte	0x04, 0x17
        /*002e*/ 	.short	(.L_767 - .L_766)
.L_766:
        /*0030*/ 	.word	0x00000000
        /*0034*/ 	.short	0x0001
        /*0036*/ 	.short	0x0008
        /*0038*/ 	.byte	0x00, 0xf0, 0x21, 0x00


	//----- nvinfo : EIATTR_KPARAM_INFO
	.align		4
.L_767:
        /*003c*/ 	.byte	0x04, 0x17
        /*003e*/ 	.short	(.L_769 - .L_768)
.L_768:
        /*0040*/ 	.word	0x00000000
        /*0044*/ 	.short	0x0000
        /*0046*/ 	.short	0x0000
        /*0048*/ 	.byte	0x00, 0xf0, 0x21, 0x00


	//----- nvinfo : EIATTR_MAXREG_COUNT
	.align		4
.L_769:
        /*004c*/ 	.byte	0x03, 0x1b
        /*004e*/ 	.short	0x00ff


	//----- nvinfo : EIATTR_NUM_BARRIERS
	.align		4
        /*0050*/ 	.byte	0x02, 0x4c
        /*0052*/ 	.byte	0x01
	.zero		1


	//----- nvinfo : EIATTR_MERCURY_ISA_VERSION
	.align		4
        /*0054*/ 	.byte	0x03, 0x5f
        /*0056*/ 	.short	0x0000


	//----- nvinfo : EIATTR_COOP_GROUP_MASK_REGIDS
	.align		4
        /*0058*/ 	.byte	0x04, 0x29
        /*005a*/ 	.short	(.L_771 - .L_770)


	//   ....[0]....
.L_770:
        /*005c*/ 	.word	0xffffffff


	//   ....[1]....
        /*0060*/ 	.word	0xffffffff


	//   ....[2]....
        /*0064*/ 	.word	0xffffffff


	//   ....[3]....
        /*0068*/ 	.word	0xffffffff


	//   ....[4]....
        /*006c*/ 	.word	0xffffffff


	//   ....[5]....
        /*0070*/ 	.word	0xffffffff


	//   ....[6]....
        /*0074*/ 	.word	0xffffffff


	//   ....[7]....
        /*0078*/ 	.word	0xffffffff


	//   ....[8]....
        /*007c*/ 	.word	0xffffffff


	//   ....[9]....
        /*0080*/ 	.word	0xffffffff


	//----- nvinfo : EIATTR_COOP_GROUP_INSTR_OFFSETS
	.align		4
.L_771:
        /*0084*/ 	.byte	0x04, 0x28
        /*0086*/ 	.short	(.L_773 - .L_772)


	//   ....[0]....
.L_772:
        /*0088*/ 	.word	0x000013a0


	//   ....[1]....
        /*008c*/ 	.word	0x000013b0


	//   ....[2]....
        /*0090*/ 	.word	0x000013e0


	//   ....[3]....
        /*0094*/ 	.word	0x000013f0


	//   ....[4]....
        /*0098*/ 	.word	0x00001420


	//   ....[5]....
        /*009c*/ 	.word	0x00001430


	//   ....[6]....
        /*00a0*/ 	.word	0x00001460


	//   ....[7]....
        /*00a4*/ 	.word	0x00001470


	//   ....[8]....
        /*00a8*/ 	.word	0x000014b0


	//   ....[9]....
        /*00ac*/ 	.word	0x000014c0


	//----- nvinfo : EIATTR_EXIT_INSTR_OFFSETS
	.align		4
.L_773:
        /*00b0*/ 	.byte	0x04, 0x1c
        /*00b2*/ 	.short	(.L_775 - .L_774)


	//   ....[0]....
.L_774:
        /*00b4*/ 	.word	0x00001560


	//   ....[1]....
        /*00b8*/ 	.word	0x00001660


	//----- nvinfo : EIATTR_MAX_THREADS
	.align		4
.L_775:
        /*00bc*/ 	.byte	0x04, 0x05
        /*00be*/ 	.short	(.L_777 - .L_776)
.L_776:
        /*00c0*/ 	.word	0x00000080
        /*00c4*/ 	.word	0x00000001
        /*00c8*/ 	.word	0x00000001
.L_777:


//--------------------- .nv.info._Z30router_gemm_kernel_bf16_outputI13__nv_bfloat16Li128ELi8ELi1ELi256ELi7168EEvPS0_PKT_S4_ --------------------------
	.section	.nv.info._Z30router_gemm_kernel_bf16_outputI13__nv_bfloat16Li128ELi8ELi1ELi256ELi7168EEvPS0_PKT_S4_,"",@"SHT_CUDA_INFO"
	.sectionflags	@""
	.align	4


	//----- nvinfo : EIATTR_CUDA_API_VERSION
	.align		4
        /*0000*/ 	.byte	0x04, 0x37
        /*0002*/ 	.short	(.L_779 - .L_778)
.L_778:
        /*0004*/ 	.word	0x00000082


	//----- nvinfo : EIATTR_SW2861232_WAR
	.align		4
.L_779:
        /*0008*/ 	.byte	0x01, 0x35
	.zero		2


	//----- nvinfo : EIATTR_PARAM_CBANK
	.align		4
        /*000c*/ 	.byte	0x04, 0x0a
        /*000e*/ 	.short	(.L_781 - .L_780)
	.align		4
.L_780:
        /*0010*/ 	.word	index@(.nv.constant0._Z30router_gemm_kernel_bf16_outputI13__nv_bfloat16Li128ELi8ELi1ELi256ELi7168EEvPS0_PKT_S4_)
        /*0014*/ 	.short	0x0160
        /*0016*/ 	.short	0x0018


	//----- nvinfo : EIATTR_CBANK_PARAM_SIZE
	.align		4
.L_781:
        /*0018*/ 	.byte	0x03, 0x19
        /*001a*/ 	.short	0x0018


	//----- nvinfo : EIATTR_KPARAM_INFO
	.align		4
        /*001c*/ 	.byte	0x04, 0x17
        /*001e*/ 	.short	(.L_783 - .L_782)
.L_782:
        /*0020*/ 	.word	0x00000000
        /*0024*/ 	.short	0x0002
        /*0026*/ 	.short	0x0010
        /*0028*/ 	.byte	0x00, 0xf0, 0x21, 0x00


	//----- nvinfo : EIATTR_KPARAM_INFO
	.align		4
.L_783:
        /*002c*/ 	.byte	0x04, 0x17
        /*002e*/ 	.short	(.L_785 - .L_784)
.L_784:
        /*0030*/ 	.word	0x00000000
        /*0034*/ 	.short	0x0001
        /*0036*/ 	.short	0x0008
        /*0038*/ 	.byte	0x00, 0xf0, 0x21, 0x00


	//----- nvinfo : EIATTR_KPARAM_INFO
	.align		4
.L_785:
        /*003c*/ 	.byte	0x04, 0x17
        /*003e*/ 	.short	(.L_787 - .L_786)
.L_786:
        /*0040*/ 	.word	0x00000000
        /*0044*/ 	.short	0x0000
        /*0046*/ 	.short	0x0000
        /*0048*/ 	.byte	0x00, 0xf0, 0x21, 0x00


	//----- nvinfo : EIATTR_MAXREG_COUNT
	.align		4
.L_787:
        /*004c*/ 	.byte	0x03, 0x1b
        /*004e*/ 	.short	0x00ff


	//----- nvinfo : EIATTR_NUM_BARRIERS
	.align		4
        /*0050*/ 	.byte	0x02, 0x4c
        /*0052*/ 	.byte	0x01
	.zero		1


	//----- nvinfo : EIATTR_MERCURY_ISA_VERSION
	.align		4
        /*0054*/ 	.byte	0x03, 0x5f
        /*0056*/ 	.short	0x0000


	//----- nvinfo : EIATTR_COOP_GROUP_MASK_REGIDS
	.align		4
        /*0058*/ 	.byte	0x04, 0x29
        /*005a*/ 	.short	(.L_789 - .L_788)


	//   ....[0]....
.L_788:
        /*005c*/ 	.word	0xffffffff


	//   ....[1]....
        /*0060*/ 	.word	0xffffffff


	//   ....[2]....
        /*0064*/ 	.word	0xffffffff


	//   ....[3]....
        /*0068*/ 	.word	0xffffffff


	//   ....[4]....
        /*006c*/ 	.word	0xffffffff


	//----- nvinfo : EIATTR_COOP_GROUP_INSTR_OFFSETS
	.align		4
.L_789:
        /*0070*/ 	.byte	0x04, 0x28
        /*0072*/ 	.short	(.L_791 - .L_790)


	//   ....[0]....
.L_790:
        /*0074*/ 	.word	0x00000c30


	//   ....[1]....
        /*0078*/ 	.word	0x00000c50


	//   ....[2]....
        /*007c*/ 	.word	0x00000c70


	//   ....[3]....
        /*0080*/ 	.word	0x00000c90


	//   ....[4]....
        /*0084*/ 	.word	0x00000cc0


	//----- nvinfo : EIATTR_EXIT_INSTR_OFFSETS
	.align		4
.L_791:
        /*0088*/ 	.byte	0x04, 0x1c
        /*008a*/ 	.short	(.L_793 - .L_792)


	//   ....[0]....
.L_792:
        /*008c*/ 	.word	0x00000d40


	//   ....[1]....
        /*0090*/ 	.word	0x00000dd0


	//----- nvinfo : EIATTR_MAX_THREADS
	.align		4
.L_793:
        /*0094*/ 	.byte	0x04, 0x05
        /*0096*/ 	.short	(.L_795 - .L_794)
.L_794:
        /*0098*/ 	.word	0x00000080
        /*009c*/ 	.word	0x00000001
        /*00a0*/ 	.word	0x00000001
.L_795:


//--------------------- .nv.callgraph             --------------------------
	.section	.nv.callgraph,"",@"SHT_CUDA_CALLGRAPH"
	.align	4
	.sectionentsize	8
	.align		4
        /*0000*/ 	.word	0x00000000
	.align		4
        /*0004*/ 	.word	0xffffffff
	.align		4
        /*0008*/ 	.word	0x00000000
	.align		4
        /*000c*/ 	.word	0xfffffffe
	.align		4
        /*0010*/ 	.word	0x00000000
	.align		4
        /*0014*/ 	.word	0xfffffffd
	.align		4
        /*0018*/ 	.word	0x00000000
	.align		4
        /*001c*/ 	.word	0xfffffffc


//--------------------- .nv.rel.action            --------------------------
	.section	.nv.rel.action,"",@"SHT_CUDA_RELOCINFO"
	.align	8
	.sectionentsize	8
        /*0000*/ 	.byte	0x73, 0x00, 0x00, 0x00, 0x00, 0x00, 0x00, 0x00, 0x00, 0x00, 0x00, 0x11, 0x25, 0x00, 0x05, 0x36


//--------------------- .nv.constant4             --------------------------
	.section	.nv.constant4,"a",@progbits
	.align	8
	.align		8
.nv.constant4:
        /*0000*/ 	.dword	_ZN64_INTERNAL_f6dee865_28_dsv3_router_gemm_bf16_out_cu_fbd5a737_32154cuda3std3__45__cpo5beginE
	.align		8
        /*0008*/ 	.dword	_ZN64_INTERNAL_f6dee865_28_dsv3_router_gemm_bf16_out_cu_fbd5a737_32154cuda3std3__45__cpo3endE
	.align		8
        /*0010*/ 	.dword	_ZN64_INTERNAL_f6dee865_28_dsv3_router_gemm_bf16_out_cu_fbd5a737_32154cuda3std3__45__cpo6cbeginE
	.align		8
        /*0018*/ 	.dword	_ZN64_INTERNAL_f6dee865_28_dsv3_router_gemm_bf16_out_cu_fbd5a737_32154cuda3std3__45__cpo4cendE
	.align		8
        /*0020*/ 	.dword	_ZN64_INTERNAL_f6dee865_28_dsv3_router_gemm_bf16_out_cu_fbd5a737_32154cuda3std3__45__cpo6rbeginE
	.align		8
        /*0028*/ 	.dword	_ZN64_INTERNAL_f6dee865_28_dsv3_router_gemm_bf16_out_cu_fbd5a737_32154cuda3std3__45__cpo4rendE
	.align		8
        /*0030*/ 	.dword	_ZN64_INTERNAL_f6dee865_28_dsv3_router_gemm_bf16_out_cu_fbd5a737_32154cuda3std3__45__cpo7crbeginE
	.align		8
        /*0038*/ 	.dword	_ZN64_INTERNAL_f6dee865_28_dsv3_router_gemm_bf16_out_cu_fbd5a737_32154cuda3std3__45__cpo5crendE
	.align		8
        /*0040*/ 	.dword	_ZN64_INTERNAL_f6dee865_28_dsv3_router_gemm_bf16_out_cu_fbd5a737_32154cuda3std3__466_GLOBAL__N__f6dee865_28_dsv3_router_gemm_bf16_out_cu_fbd5a737_32156ignoreE
	.align		8
        /*0048*/ 	.dword	_ZN64_INTERNAL_f6dee865_28_dsv3_router_gemm_bf16_out_cu_fbd5a737_32154cuda3std3__419piecewise_constructE
	.align		8
        /*0050*/ 	.dword	_ZN64_INTERNAL_f6dee865_28_dsv3_router_gemm_bf16_out_cu_fbd5a737_32154cuda3std3__48in_placeE
	.align		8
        /*0058*/ 	.dword	_ZN64_INTERNAL_f6dee865_28_dsv3_router_gemm_bf16_out_cu_fbd5a737_32154cuda3std3__420unreachable_sentinelE
	.align		8
        /*0060*/ 	.dword	_ZN64_INTERNAL_f6dee865_28_dsv3_router_gemm_bf16_out_cu_fbd5a737_32154cuda3std6ranges3__45__cpo4swapE
	.align		8
        /*0068*/ 	.dword	_ZN64_INTERNAL_f6dee865_28_dsv3_router_gemm_bf16_out_cu_fbd5a737_32154cuda3std6ranges3__45__cpo9iter_moveE
	.align		8
        /*0070*/ 	.dword	_ZN64_INTERNAL_f6dee865_28_dsv3_router_gemm_bf16_out_cu_fbd5a737_32154cuda3std6ranges3__45__cpo5beginE
	.align		8
        /*0078*/ 	.dword	_ZN64_INTERNAL_f6dee865_28_dsv3_router_gemm_bf16_out_cu_fbd5a737_32154cuda3std6ranges3__45__cpo3endE
	.align		8
        /*0080*/ 	.dword	_ZN64_INTERNAL_f6dee865_28_dsv3_router_gemm_bf16_out_cu_fbd5a737_32154cuda3std6ranges3__45__cpo6cbeginE
	.align		8
        /*0088*/ 	.dword	_ZN64_INTERNAL_f6dee865_28_dsv3_router_gemm_bf16_out_cu_fbd5a737_32154cuda3std6ranges3__45__cpo4cendE
	.align		8
        /*0090*/ 	.dword	_ZN64_INTERNAL_f6dee865_28_dsv3_router_gemm_bf16_out_cu_fbd5a737_32154cuda3std6ranges3__45__cpo7advanceE
	.align		8
        /*0098*/ 	.dword	_ZN64_INTERNAL_f6dee865_28_dsv3_router_gemm_bf16_out_cu_fbd5a737_32154cuda3std6ranges3__45__cpo9iter_swapE
	.align		8
        /*00a0*/ 	.dword	_ZN64_INTERNAL_f6dee865_28_dsv3_router_gemm_bf16_out_cu_fbd5a737_32154cuda3std6ranges3__45__cpo4nextE
	.align		8
        /*00a8*/ 	.dword	_ZN64_INTERNAL_f6dee865_28_dsv3_router_gemm_bf16_out_cu_fbd5a737_32154cuda3std6ranges3__45__cpo4prevE
	.align		8
        /*00b0*/ 	.dword	_ZN64_INTERNAL_f6dee865_28_dsv3_router_gemm_bf16_out_cu_fbd5a737_32154cuda3std6ranges3__45__cpo4dataE
	.align		8
        /*00b8*/ 	.dword	_ZN64_INTERNAL_f6dee865_28_dsv3_router_gemm_bf16_out_cu_fbd5a737_32154cuda3std6ranges3__45__cpo5cdataE
	.align		8
        /*00c0*/ 	.dword	_ZN64_INTERNAL_f6dee865_28_dsv3_router_gemm_bf16_out_cu_fbd5a737_32154cuda3std6ranges3__45__cpo4sizeE
	.align		8
        /*00c8*/ 	.dword	_ZN64_INTERNAL_f6dee865_28_dsv3_router_gemm_bf16_out_cu_fbd5a737_32154cuda3std6ranges3__45__cpo5ssizeE
	.align		8
        /*00d0*/ 	.dword	_ZN64_INTERNAL_f6dee865_28_dsv3_router_gemm_bf16_out_cu_fbd5a737_32154cuda3std6ranges3__45__cpo8distanceE
	.align		8
        /*00d8*/ 	.dword	_ZN64_INTERNAL_f6dee865_28_dsv3_router_gemm_bf16_out_cu_fbd5a737_32156thrust23THRUST_300001_SM_800_NS6system6detail10sequential3seqE


//--------------------- .nv.constant0._Z30router_gemm_kernel_bf16_outputI13__nv_bfloat16Li128ELi8ELi16ELi384ELi7168EEvPS0_PKT_S4_ --------------------------
	.section	.nv.constant0._Z30router_gemm_kernel_bf16_outputI13__nv_bfloat16Li128ELi8ELi16ELi384ELi7168EEvPS0_PKT_S4_,"a",@progbits
	.sectionflags	@""
	.align	4
.nv.constant0._Z30router_gemm_kernel_bf16_outputI13__nv_bfloat16Li128ELi8ELi16ELi384ELi7168EEvPS0_PKT_S4_:
	.zero		376


//--------------------- .nv.constant0._Z30router_gemm_kernel_bf16_outputI13__nv_bfloat16Li128ELi8ELi15ELi384ELi7168EEvPS0_PKT_S4_ --------------------------
	.section	.nv.constant0._Z30router_gemm_kernel_bf16_outputI13__nv_bfloat16Li128ELi8ELi15ELi384ELi7168EEvPS0_PKT_S4_,"a",@progbits
	.sectionflags	@""
	.align	4
.nv.constant0._Z30router_gemm_kernel_bf16_outputI13__nv_bfloat16Li128ELi8ELi15ELi384ELi7168EEvPS0_PKT_S4_:
	.zero		376


//--------------------- .nv.constant0._Z30router_gemm_kernel_bf16_outputI13__nv_bfloat16Li128ELi8ELi14ELi384ELi7168EEvPS0_PKT_S4_ --------------------------
	.section	.nv.constant0._Z30router_gemm_kernel_bf16_outputI13__nv_bfloat16Li128ELi8ELi14ELi384ELi7168EEvPS0_PKT_S4_,"a",@progbits
	.sectionflags	@""
	.align	4
.nv.constant0._Z30router_gemm_kernel_bf16_outputI13__nv_bfloat16Li128ELi8ELi14ELi384ELi7168EEvPS0_PKT_S4_:
	.zero		376


//--------------------- .nv.constant0._Z30router_gemm_kernel_bf16_outputI13__nv_bfloat16Li128ELi8ELi13ELi384ELi7168EEvPS0_PKT_S4_ --------------------------
	.section	.nv.constant0._Z30router_gemm_kernel_bf16_outputI13__nv_bfloat16Li128ELi8ELi13ELi384ELi7168EEvPS0_PKT_S4_,"a",@progbits
	.sectionflags	@""
	.align	4
.nv.constant0._Z30router_gemm_kernel_bf16_outputI13__nv_bfloat16Li128ELi8ELi13ELi384ELi7168EEvPS0_PKT_S4_:
	.zero		376


//--------------------- .nv.constant0._Z30router_gemm_kernel_bf16_outputI13__nv_bfloat16Li128ELi8ELi12ELi384ELi7168EEvPS0_PKT_S4_ --------------------------
	.section	.nv.constant0._Z30router_gemm_kernel_bf16_outputI13__nv_bfloat16Li128ELi8ELi12ELi384ELi7168EEvPS0_PKT_S4_,"a",@progbits
	.sectionflags	@""
	.align	4
.nv.constant0._Z30router_gemm_kernel_bf16_outputI13__nv_bfloat16Li128ELi8ELi12ELi384ELi7168EEvPS0_PKT_S4_:
	.zero		376


//--------------------- .nv.constant0._Z30router_gemm_kernel_bf16_outputI13__nv_bfloat16Li128ELi8ELi11ELi384ELi7168EEvPS0_PKT_S4_ --------------------------
	.section	.nv.constant0._Z30router_gemm_kernel_bf16_outputI13__nv_bfloat16Li128ELi8ELi11ELi384ELi7168EEvPS0_PKT_S4_,"a",@progbits
	.sectionflags	@""
	.align	4
.nv.constant0._Z30router_gemm_kernel_bf16_outputI13__nv_bfloat16Li128ELi8ELi11ELi384ELi7168EEvPS0_PKT_S4_:
	.zero		376


//--------------------- .nv.constant0._Z30router_gemm_kernel_bf16_outputI13__nv_bfloat16Li128ELi8ELi10ELi384ELi7168EEvPS0_PKT_S4_ --------------------------
	.section	.nv.constant0._Z30router_gemm_kernel_bf16_outputI13__nv_bfloat16Li128ELi8ELi10ELi384ELi7168EEvPS0_PKT_S4_,"a",@progbits
	.sectionflags	@""
	.align	4
.nv.constant0._Z30router_gemm_kernel_bf16_outputI13__nv_bfloat16Li128ELi8ELi10ELi384ELi7168EEvPS0_PKT_S4_:
	.zero		376


//--------------------- .nv.constant0._Z30router_gemm_kernel_bf16_outputI13__nv_bfloat16Li128ELi8ELi9ELi384ELi7168EEvPS0_PKT_S4_ --------------------------
	.section	.nv.constant0._Z30router_gemm_kernel_bf16_outputI13__nv_bfloat16Li128ELi8ELi9ELi384ELi7168EEvPS0_PKT_S4_,"a",@progbits
	.sectionflags	@""
	.align	4
.nv.constant0._Z30router_gemm_kernel_bf16_outputI13__nv_bfloat16Li128ELi8ELi9ELi384ELi7168EEvPS0_PKT_S4_:
	.zero		376


//--------------------- .nv.constant0._Z30router_gemm_kernel_bf16_outputI13__nv_bfloat16Li128ELi8ELi8ELi384ELi7168EEvPS0_PKT_S4_ --------------------------
	.section	.nv.constant0._Z30router_gemm_kernel_bf16_outputI13__nv_bfloat16Li128ELi8ELi8ELi384ELi7168EEvPS0_PKT_S4_,"a",@progbits
	.sectionflags	@""
	.align	4
.nv.constant0._Z30router_gemm_kernel_bf16_outputI13__nv_bfloat16Li128ELi8ELi8ELi384ELi7168EEvPS0_PKT_S4_:
	.zero		376


//--------------------- .nv.constant0._Z30router_gemm_kernel_bf16_outputI13__nv_bfloat16Li128ELi8ELi7ELi384ELi7168EEvPS0_PKT_S4_ --------------------------
	.section	.nv.constant0._Z30router_gemm_kernel_bf16_outputI13__nv_bfloat16Li128ELi8ELi7ELi384ELi7168EEvPS0_PKT_S4_,"a",@progbits
	.sectionflags	@""
	.align	4
.nv.constant0._Z30router_gemm_kernel_bf16_outputI13__nv_bfloat16Li128ELi8ELi7ELi384ELi7168EEvPS0_PKT_S4_:
	.zero		376


//--------------------- .nv.constant0._Z30router_gemm_kernel_bf16_outputI13__nv_bfloat16Li128ELi8ELi6ELi384ELi7168EEvPS0_PKT_S4_ --------------------------
	.section	.nv.constant0._Z30router_gemm_kernel_bf16_outputI13__nv_bfloat16Li128ELi8ELi6ELi384ELi7168EEvPS0_PKT_S4_,"a",@progbits
	.sectionflags	@""
	.align	4
.nv.constant0._Z30router_gemm_kernel_bf16_outputI13__nv_bfloat16Li128ELi8ELi6ELi384ELi7168EEvPS0_PKT_S4_:
	.zero		376


//--------------------- .nv.constant0._Z30router_gemm_kernel_bf16_outputI13__nv_bfloat16Li128ELi8ELi5ELi384ELi7168EEvPS0_PKT_S4_ --------------------------
	.section	.nv.constant0._Z30router_gemm_kernel_bf16_outputI13__nv_bfloat16Li128ELi8ELi5ELi384ELi7168EEvPS0_PKT_S4_,"a",@progbits
	.sectionflags	@""
	.align	4
.nv.constant0._Z30router_gemm_kernel_bf16_outputI13__nv_bfloat16Li128ELi8ELi5ELi384ELi7168EEvPS0_PKT_S4_:
	.zero		376


//--------------------- .nv.constant0._Z30router_gemm_kernel_bf16_outputI13__nv_bfloat16Li128ELi8ELi4ELi384ELi7168EEvPS0_PKT_S4_ --------------------------
	.section	.nv.constant0._Z30router_gemm_kernel_bf16_outputI13__nv_bfloat16Li128ELi8ELi4ELi384ELi7168EEvPS0_PKT_S4_,"a",@progbits
	.sectionflags	@""
	.align	4
.nv.constant0._Z30router_gemm_kernel_bf16_outputI13__nv_bfloat16Li128ELi8ELi4ELi384ELi7168EEvPS0_PKT_S4_:
	.zero		376


//--------------------- .nv.constant0._Z30router_gemm_kernel_bf16_outputI13__nv_bfloat16Li128ELi8ELi3ELi384ELi7168EEvPS0_PKT_S4_ --------------------------
	.section	.nv.constant0._Z30router_gemm_kernel_bf16_outputI13__nv_bfloat16Li128ELi8ELi3ELi384ELi7168EEvPS0_PKT_S4_,"a",@progbits
	.sectionflags	@""
	.align	4
.nv.constant0._Z30router_gemm_kernel_bf16_outputI13__nv_bfloat16Li128ELi8ELi3ELi384ELi7168EEvPS0_PKT_S4_:
	.zero		376


//--------------------- .nv.constant0._Z30router_gemm_kernel_bf16_outputI13__nv_bfloat16Li128ELi8ELi2ELi384ELi7168EEvPS0_PKT_S4_ --------------------------
	.section	.nv.constant0._Z30router_gemm_kernel_bf16_outputI13__nv_bfloat16Li128ELi8ELi2ELi384ELi7168EEvPS0_PKT_S4_,"a",@progbits
	.sectionflags	@""
	.align	4
.nv.constant0._Z30router_gemm_kernel_bf16_outputI13__nv_bfloat16Li128ELi8ELi2ELi384ELi7168EEvPS0_PKT_S4_:
	.zero		376


//--------------------- .nv.constant0._Z30router_gemm_kernel_bf16_outputI13__nv_bfloat16Li128ELi8ELi1ELi384ELi7168EEvPS0_PKT_S4_ --------------------------
	.section	.nv.constant0._Z30router_gemm_kernel_bf16_outputI13__nv_bfloat16Li128ELi8ELi1ELi384ELi7168EEvPS0_PKT_S4_,"a",@progbits
	.sectionflags	@""
	.align	4
.nv.constant0._Z30router_gemm_kernel_bf16_outputI13__nv_bfloat16Li128ELi8ELi1ELi384ELi7168EEvPS0_PKT_S4_:
	.zero		376


//--------------------- .nv.constant0._Z30router_gemm_kernel_bf16_outputI13__nv_bfloat16Li128ELi8ELi16ELi256ELi7168EEvPS0_PKT_S4_ --------------------------
	.section	.nv.constant0._Z30router_gemm_kernel_bf16_outputI13__nv_bfloat16Li128ELi8ELi16ELi256ELi7168EEvPS0_PKT_S4_,"a",@progbits
	.sectionflags	@""
	.align	4
.nv.constant0._Z30router_gemm_kernel_bf16_outputI13__nv_bfloat16Li128ELi8ELi16ELi256ELi7168EEvPS0_PKT_S4_:
	.zero		376


//--------------------- .nv.constant0._Z30router_gemm_kernel_bf16_outputI13__nv_bfloat16Li128ELi8ELi15ELi256ELi7168EEvPS0_PKT_S4_ --------------------------
	.section	.nv.constant0._Z30router_gemm_kernel_bf16_outputI13__nv_bfloat16Li128ELi8ELi15ELi256ELi7168EEvPS0_PKT_S4_,"a",@progbits
	.sectionflags	@""
	.align	4
.nv.constant0._Z30router_gemm_kernel_bf16_outputI13__nv_bfloat16Li128ELi8ELi15ELi256ELi7168EEvPS0_PKT_S4_:
	.zero		376


//--------------------- .nv.constant0._Z30router_gemm_kernel_bf16_outputI13__nv_bfloat16Li128ELi8ELi14ELi256ELi7168EEvPS0_PKT_S4_ --------------------------
	.section	.nv.constant0._Z30router_gemm_kernel_bf16_outputI13__nv_bfloat16Li128ELi8ELi14ELi256ELi7168EEvPS0_PKT_S4_,"a",@progbits
	.sectionflags	@""
	.align	4
.nv.constant0._Z30router_gemm_kernel_bf16_outputI13__nv_bfloat16Li128ELi8ELi14ELi256ELi7168EEvPS0_PKT_S4_:
	.zero		376


//--------------------- .nv.constant0._Z30router_gemm_kernel_bf16_outputI13__nv_bfloat16Li128ELi8ELi13ELi256ELi7168EEvPS0_PKT_S4_ --------------------------
	.section	.nv.constant0._Z30router_gemm_kernel_bf16_outputI13__nv_bfloat16Li128ELi8ELi13ELi256ELi7168EEvPS0_PKT_S4_,"a",@progbits
	.sectionflags	@""
	.align	4
.nv.constant0._Z30router_gemm_kernel_bf16_outputI13__nv_bfloat16Li128ELi8ELi13ELi256ELi7168EEvPS0_PKT_S4_:
	.zero		376


//--------------------- .nv.constant0._Z30router_gemm_kernel_bf16_outputI13__nv_bfloat16Li128ELi8ELi12ELi256ELi7168EEvPS0_PKT_S4_ --------------------------
	.section	.nv.constant0._Z30router_gemm_kernel_bf16_outputI13__nv_bfloat16Li128ELi8ELi12ELi256ELi7168EEvPS0_PKT_S4_,"a",@progbits
	.sectionflags	@""
	.align	4
.nv.constant0._Z30router_gemm_kernel_bf16_outputI13__nv_bfloat16Li128ELi8ELi12ELi256ELi7168EEvPS0_PKT_S4_:
	.zero		376


//--------------------- .nv.constant0._Z30router_gemm_kernel_bf16_outputI13__nv_bfloat16Li128ELi8ELi11ELi256ELi7168EEvPS0_PKT_S4_ --------------------------
	.section	.nv.constant0._Z30router_gemm_kernel_bf16_outputI13__nv_bfloat16Li128ELi8ELi11ELi256ELi7168EEvPS0_PKT_S4_,"a",@progbits
	.sectionflags	@""
	.align	4
.nv.constant0._Z30router_gemm_kernel_bf16_outputI13__nv_bfloat16Li128ELi8ELi11ELi256ELi7168EEvPS0_PKT_S4_:
	.zero		376


//--------------------- .nv.constant0._Z30router_gemm_kernel_bf16_outputI13__nv_bfloat16Li128ELi8ELi10ELi256ELi7168EEvPS0_PKT_S4_ --------------------------
	.section	.nv.constant0._Z30router_gemm_kernel_bf16_outputI13__nv_bfloat16Li128ELi8ELi10ELi256ELi7168EEvPS0_PKT_S4_,"a",@progbits
	.sectionflags	@""
	.align	4
.nv.constant0._Z30router_gemm_kernel_bf16_outputI13__nv_bfloat16Li128ELi8ELi10ELi256ELi7168EEvPS0_PKT_S4_:
	.zero		376


//--------------------- .nv.constant0._Z30router_gemm_kernel_bf16_outputI13__nv_bfloat16Li128ELi8ELi9ELi256ELi7168EEvPS0_PKT_S4_ --------------------------
	.section	.nv.constant0._Z30router_gemm_kernel_bf16_outputI13__nv_bfloat16Li128ELi8ELi9ELi256ELi7168EEvPS0_PKT_S4_,"a",@progbits
	.sectionflags	@""
	.align	4
.nv.constant0._Z30router_gemm_kernel_bf16_outputI13__nv_bfloat16Li128ELi8ELi9ELi256ELi7168EEvPS0_PKT_S4_:
	.zero		376


//--------------------- .nv.constant0._Z30router_gemm_kernel_bf16_outputI13__nv_bfloat16Li128ELi8ELi8ELi256ELi7168EEvPS0_PKT_S4_ --------------------------
	.section	.nv.constant0._Z30router_gemm_kernel_bf16_outputI13__nv_bfloat16Li128ELi8ELi8ELi256ELi7168EEvPS0_PKT_S4_,"a",@progbits
	.sectionflags	@""
	.align	4
.nv.constant0._Z30router_gemm_kernel_bf16_outputI13__nv_bfloat16Li128ELi8ELi8ELi256ELi7168EEvPS0_PKT_S4_:
	.zero		376


//--------------------- .nv.constant0._Z30router_gemm_kernel_bf16_outputI13__nv_bfloat16Li128ELi8ELi7ELi256ELi7168EEvPS0_PKT_S4_ --------------------------
	.section	.nv.constant0._Z30router_gemm_kernel_bf16_outputI13__nv_bfloat16Li128ELi8ELi7ELi256ELi7168EEvPS0_PKT_S4_,"a",@progbits
	.sectionflags	@""
	.align	4
.nv.constant0._Z30router_gemm_kernel_bf16_outputI13__nv_bfloat16Li128ELi8ELi7ELi256ELi7168EEvPS0_PKT_S4_:
	.zero		376


//--------------------- .nv.constant0._Z30router_gemm_kernel_bf16_outputI13__nv_bfloat16Li128ELi8ELi6ELi256ELi7168EEvPS0_PKT_S4_ --------------------------
	.section	.nv.constant0._Z30router_gemm_kernel_bf16_outputI13__nv_bfloat16Li128ELi8ELi6ELi256ELi7168EEvPS0_PKT_S4_,"a",@progbits
	.sectionflags	@""
	.align	4
.nv.constant0._Z30router_gemm_kernel_bf16_outputI13__nv_bfloat16Li128ELi8ELi6ELi256ELi7168EEvPS0_PKT_S4_:
	.zero		376


//--------------------- .nv.constant0._Z30router_gemm_kernel_bf16_outputI13__nv_bfloat16Li128ELi8ELi5ELi256ELi7168EEvPS0_PKT_S4_ --------------------------
	.section	.nv.constant0._Z30router_gemm_kernel_bf16_outputI13__nv_bfloat16Li128ELi8ELi5ELi256ELi7168EEvPS0_PKT_S4_,"a",@progbits
	.sectionflags	@""
	.align	4
.nv.constant0._Z30router_gemm_kernel_bf16_outputI13__nv_bfloat16Li128ELi8ELi5ELi256ELi7168EEvPS0_PKT_S4_:
	.zero		376


//--------------------- .nv.constant0._Z30router_gemm_kernel_bf16_outputI13__nv_bfloat16Li128ELi8ELi4ELi256ELi7168EEvPS0_PKT_S4_ --------------------------
	.section	.nv.constant0._Z30router_gemm_kernel_bf16_outputI13__nv_bfloat16Li128ELi8ELi4ELi256ELi7168EEvPS0_PKT_S4_,"a",@progbits
	.sectionflags	@""
	.align	4
.nv.constant0._Z30router_gemm_kernel_bf16_outputI13__nv_bfloat16Li128ELi8ELi4ELi256ELi7168EEvPS0_PKT_S4_:
	.zero		376


//--------------------- .nv.constant0._Z30router_gemm_kernel_bf16_outputI13__nv_bfloat16Li128ELi8ELi3ELi256ELi7168EEvPS0_PKT_S4_ --------------------------
	.section	.nv.constant0._Z30router_gemm_kernel_bf16_outputI13__nv_bfloat16Li128ELi8ELi3ELi256ELi7168EEvPS0_PKT_S4_,"a",@progbits
	.sectionflags	@""
	.align	4
.nv.constant0._Z30router_gemm_kernel_bf16_outputI13__nv_bfloat16Li128ELi8ELi3ELi256ELi7168EEvPS0_PKT_S4_:
	.zero		376


//--------------------- .nv.constant0._Z30router_gemm_kernel_bf16_outputI13__nv_bfloat16Li128ELi8ELi2ELi256ELi7168EEvPS0_PKT_S4_ --------------------------
	.section	.nv.constant0._Z30router_gemm_kernel_bf16_outputI13__nv_bfloat16Li128ELi8ELi2ELi256ELi7168EEvPS0_PKT_S4_,"a",@progbits
	.sectionflags	@""
	.align	4
.nv.constant0._Z30router_gemm_kernel_bf16_outputI13__nv_bfloat16Li128ELi8ELi2ELi256ELi7168EEvPS0_PKT_S4_:
	.zero		376


//--------------------- .nv.constant0._Z30router_gemm_kernel_bf16_outputI13__nv_bfloat16Li128ELi8ELi1ELi256ELi7168EEvPS0_PKT_S4_ --------------------------
	.section	.nv.constant0._Z30router_gemm_kernel_bf16_outputI13__nv_bfloat16Li128ELi8ELi1ELi256ELi7168EEvPS0_PKT_S4_,"a",@progbits
	.sectionflags	@""
	.align	4
.nv.constant0._Z30router_gemm_kernel_bf16_outputI13__nv_bfloat16Li128ELi8ELi1ELi256ELi7168EEvPS0_PKT_S4_:
	.zero		376


//--------------------- .text._Z30router_gemm_kernel_bf16_outputI13__nv_bfloat16Li128ELi8ELi16ELi384ELi7168EEvPS0_PKT_S4_ --------------------------
	.section	.text._Z30router_gemm_kernel_bf16_outputI13__nv_bfloat16Li128ELi8ELi16ELi384ELi7168EEvPS0_PKT_S4_,"ax",@progbits
	.sectioninfo	@"SHI_REGISTERS=127"
	.align	128
        .global         _Z30router_gemm_kernel_bf16_outputI13__nv_bfloat16Li128ELi8ELi16ELi384ELi7168EEvPS0_PKT_S4_
        .type           _Z30router_gemm_kernel_bf16_outputI13__nv_bfloat16Li128ELi8ELi16ELi384ELi7168EEvPS0_PKT_S4_,@function
        .size           _Z30router_gemm_kernel_bf16_outputI13__nv_bfloat16Li128ELi8ELi16ELi384ELi7168EEvPS0_PKT_S4_,(.L_x_32 - _Z30router_gemm_kernel_bf16_outputI13__nv_bfloat16Li128ELi8ELi16ELi384ELi7168EEvPS0_PKT_S4_)
        .other          _Z30router_gemm_kernel_bf16_outputI13__nv_bfloat16Li128ELi8ELi16ELi384ELi7168EEvPS0_PKT_S4_,@"STO_CUDA_ENTRY STV_DEFAULT"
_Z30router_gemm_kernel_bf16_outputI13__nv_bfloat16Li128ELi8ELi16ELi384ELi7168EEvPS0_PKT_S4_:
.text._Z30router_gemm_kernel_bf16_outputI13__nv_bfloat16Li128ELi8ELi16ELi384ELi7168EEvPS0_PKT_S4_:
[----:B------:R-:W-:Y:S02]  /*0000*/  MOV R1, c[0x0][0x28] ;  /* 0x00000a0000017a02 */ /* 0x000fe40000000f00 */
[----:B------:R-:W0:Y:S01]  /*0010*/  S2R R0, SR_CTAID.X ;  /* 0x0000000000007919 */ /* 0x000e220000002500 */
[----:B------:R-:W-:Y:S01]  /*0020*/  HFMA2.MMA R3, -RZ, RZ, 0, 1.1920928955078125e-07 ;  /* 0x00000002ff037435 */ /* 0x000fe200000001ff */
[----:B------:R-:W-:Y:S02]  /*0030*/  ULDC.64 UR4, c[0x0][0x118] ;  /* 0x0000460000047ab9 */ /* 0x000fe40000000a00 */
[----:B------:R-:W1:Y:S01]  /*0040*/  S2R R7, SR_TID.X ;  /* 0x0000000000077919 */ /* 0x000e620000002100 */
[----:B0-----:R-:W-:Y:S01]  /*0050*/  IMAD R5, R0, 0x1c00, RZ ;  /* 0x00001c0000057824 */ /* 0x001fe200078e02ff */
[----:B-1----:R-:W-:-:S04]  /*0060*/  SHF.L.U32 R114, R7, 0x3, RZ ;  /* 0x0000000307727819 */ /* 0x002fc800000006ff */
[----:B------:R-:W-:Y:S02]  /*0070*/  SHF.R.S32.HI R2, RZ, 0x1f, R114 ;  /* 0x0000001fff027819 */ /* 0x000fe40000011472 */
[C---:B------:R-:W-:Y:S01]  /*0080*/  IADD3 R4, P0, R114.reuse, R5, RZ ;  /* 0x0000000572047210 */ /* 0x040fe20007f1e0ff */
[----:B------:R-:W-:-:S03]  /*0090*/  IMAD.WIDE R114, R114, R3, c[0x0][0x168] ;  /* 0x00005a0072727625 */ /* 0x000fc600078e0203 */
[----:B------:R-:W-:Y:S02]  /*00a0*/  LEA.HI.X.SX32 R5, R5, R2, 0x1, P0 ;  /* 0x0000000205057211 */ /* 0x000fe400000f0eff */
[C---:B------:R-:W-:Y:S01]  /*00b0*/  LEA R118, P0, R4.reuse, c[0x0][0x170], 0x1 ;  /* 0x00005c0004767a11 */ /* 0x040fe200078008ff */
[----:B------:R-:W2:Y:S03]  /*00c0*/  LDG.E.128 R20, [R114.64] ;  /* 0x0000000472147981 */ /* 0x000ea6000c1e1d00 */
[----:B------:R-:W-:Y:S01]  /*00d0*/  LEA.HI.X R119, R4, c[0x0][0x174], R5, 0x1, P0 ;  /* 0x00005d0004777a11 */ /* 0x000fe200000f0c05 */
[----:B------:R-:W3:Y:S04]  /*00e0*/  LDG.E.128 R40, [R114.64+0x3800] ;  /* 0x0038000472287981 */ /* 0x000ee8000c1e1d00 */
[----:B------:R-:W4:Y:S04]  /*00f0*/  LDG.E.128 R104, [R118.64] ;  /* 0x0000000476687981 */ /* 0x000f28000c1e1d00 */
[----:B------:R-:W5:Y:S04]  /*0100*/  LDG.E.128 R80, [R114.64+0x7000] ;  /* 0x0070000472507981 */ /* 0x000f68000c1e1d00 */
[----:B------:R-:W3:Y:S04]  /*0110*/  LDG.E.128 R76, [R114.64+0xa800] ;  /* 0x00a80004724c7981 */ /* 0x000ee8000c1e1d00 */
[----:B------:R-:W3:Y:S04]  /*0120*/  LDG.E.128 R12, [R114.64+0xe000] ;  /* 0x00e00004720c7981 */ /* 0x000ee8000c1e1d00 */
[----:B------:R-:W3:Y:S04]  /*0130*/  LDG.E.128 R72, [R114.64+0x11800] ;  /* 0x0118000472487981 */ /* 0x000ee8000c1e1d00 */
[----:B------:R-:W3:Y:S04]  /*0140*/  LDG.E.128 R28, [R114.64+0x15000] ;  /* 0x01500004721c7981 */ /* 0x000ee8000c1e1d00 */
[----:B------:R-:W5:Y:S04]  /*0150*/  LDG.E.128 R68, [R114.64+0x18800] ;  /* 0x0188000472447981 */ /* 0x000f68000c1e1d00 */
[----:B------:R-:W5:Y:S04]  /*0160*/  LDG.E.128 R36, [R114.64+0x1c000] ;  /* 0x01c0000472247981 */ /* 0x000f68000c1e1d00 */
[----:B------:R-:W5:Y:S04]  /*0170*/  LDG.E.128 R64, [R114.64+0x1f800] ;  /* 0x01f8000472407981 */ /* 0x000f68000c1e1d00 */
[----:B------:R-:W5:Y:S04]  /*0180*/  LDG.E.128 R56, [R114.64+0x23000] ;  /* 0x0230000472387981 */ /* 0x000f68000c1e1d00 */
[----:B------:R-:W5:Y:S04]  /*0190*/  LDG.E.128 R8, [R114.64+0x26800] ;  /* 0x0268000472087981 */ /* 0x000f68000c1e1d00 */
[----:B------:R-:W5:Y:S04]  /*01a0*/  LDG.E.128 R52, [R114.64+0x2a000] ;  /* 0x02a0000472347981 */ /* 0x000f68000c1e1d00 */
[----:B------:R-:W5:Y:S01]  /*01b0*/  LDG.E.128 R44, [R114.64+0x2d800] ;  /* 0x02d80004722c7981 */ /* 0x000f62000c1e1d00 */
[----:B------:R-:W-:-:S02]  /*01c0*/  SHF.R.S32.HI R6, RZ, 0x1f, R7 ;  /* 0x0000001fff067819 */ /* 0x000fc40000011407 */
[C---:B------:R-:W-:Y:S01]  /*01d0*/  LOP3.LUT P0, RZ, R7.reuse, 0x1f, RZ, 0xc0, !PT ;  /* 0x0000001f07ff7812 */ /* 0x040fe2000780c0ff */
[----:B------:R-:W5:Y:S01]  /*01e0*/  LDG.E.128 R88, [R114.64+0x31000] ;  /* 0x0310000472587981 */ /* 0x000f62000c1e1d00 */
[----:B------:R-:W-:Y:S02]  /*01f0*/  ISETP.NE.AND P1, PT, R7, RZ, PT ;  /* 0x000000ff0700720c */ /* 0x000fe40003f25270 */
[----:B------:R-:W-:Y:S01]  /*0200*/  LEA.HI R6, R6, R7, RZ, 0x5 ;  /* 0x0000000706067211 */ /* 0x000fe200078f28ff */
[----:B------:R-:W5:Y:S04]  /*0210*/  LDG.E.128 R48, [R114.64+0x34800] ;  /* 0x0348000472307981 */ /* 0x000f68000c1e1d00 */
[----:B------:R-:W5:Y:S04]  /*0220*/  LDG.E.128 R24, [R114.64+0x800] ;  /* 0x0008000472187981 */ /* 0x000f68000c1e1d00 */
[----:B------:R-:W5:Y:S04]  /*0230*/  LDG.E.128 R32, [R118.64+0x800] ;  /* 0x0008000476207981 */ /* 0x000f68000c1e1d00 */
[----:B------:R-:W5:Y:S04]  /*0240*/  LDG.E.128 R60, [R114.64+0x4000] ;  /* 0x00400004723c7981 */ /* 0x000f68000c1e1d00 */
[----:B------:R-:W5:Y:S01]  /*0250*/  LDG.E.128 R16, [R114.64+0x7800] ;  /* 0x0078000472107981 */ /* 0x000f62000c1e1d00 */
[----:B--2---:R-:W-:-:S02]  /*0260*/  PRMT R2, RZ, 0x5410, R20 ;  /* 0x00005410ff027816 */ /* 0x004fc40000000014 */
[----:B------:R-:W-:Y:S02]  /*0270*/  PRMT R5, RZ, 0x7610, R20 ;  /* 0x00007610ff057816 */ /* 0x000fe40000000014 */
[--C-:B----4-:R-:W-:Y:S02]  /*0280*/  PRMT R97, RZ, 0x5410, R104.reuse ;  /* 0x00005410ff617816 */ /* 0x110fe40000000068 */
[----:B------:R-:W-:-:S03]  /*0290*/  PRMT R98, RZ, 0x7610, R104 ;  /* 0x00007610ff627816 */ /* 0x000fc60000000068 */
[----:B------:R-:W-:Y:S01]  /*02a0*/  FFMA.FTZ R2, R97, R2, RZ ;  /* 0x0000000261027223 */ /* 0x000fe200000100ff */
[----:B------:R-:W-:-:S03]  /*02b0*/  PRMT R96, RZ, 0x5410, R105 ;  /* 0x00005410ff607816 */ /* 0x000fc60000000069 */
[----:B------:R-:W-:Y:S01]  /*02c0*/  FFMA.FTZ R2, R98, R5, R2 ;  /* 0x0000000562027223 */ /* 0x000fe20000010002 */
[----:B------:R-:W-:Y:S02]  /*02d0*/  PRMT R5, RZ, 0x5410, R21 ;  /* 0x00005410ff057816 */ /* 0x000fe40000000015 */
[----:B------:R-:W-:-:S03]  /*02e0*/  PRMT R95, RZ, 0x7610, R105 ;  /* 0x00007610ff5f7816 */ /* 0x000fc60000000069 */
[----:B------:R-:W-:Y:S01]  /*02f0*/  FFMA.FTZ R4, R96, R5, R2 ;  /* 0x0000000560047223 */ /* 0x000fe20000010002 */
[----:B------:R-:W-:-:S05]  /*0300*/  PRMT R2, RZ, 0x7610, R21 ;  /* 0x00007610ff027816 */ /* 0x000fca0000000015 */
[----:B------:R-:W-:Y:S01]  /*0310*/  FFMA.FTZ R4, R95, R2, R4 ;  /* 0x000000025f047223 */ /* 0x000fe20000010004 */
[----:B---3--:R-:W-:Y:S02]  /*0320*/  PRMT R2, RZ, 0x5410, R40 ;  /* 0x00005410ff027816 */ /* 0x008fe40000000028 */
[----:B------:R-:W-:-:S03]  /*0330*/  PRMT R93, RZ, 0x5410, R106 ;  /* 0x00005410ff5d7816 */ /* 0x000fc6000000006a */
[----:B------:R-:W-:Y:S01]  /*0340*/  FFMA.FTZ R20, R97, R2, RZ ;  /* 0x0000000261147223 */ /* 0x000fe200000100ff */
[----:B------:R-:W-:Y:S02]  /*0350*/  PRMT R2, RZ, 0x5410, R22 ;  /* 0x00005410ff027816 */ /* 0x000fe40000000016 */
[----:B------:R-:W-:Y:S02]  /*0360*/  PRMT R7, RZ, 0x7610, R106 ;  /* 0x00007610ff077816 */ /* 0x000fe4000000006a */
[----:B------:R-:W-:Y:S01]  /*0370*/  PRMT R21, RZ, 0x7610, R40 ;  /* 0x00007610ff157816 */ /* 0x000fe20000000028 */
[----:B------:R-:W-:Y:S01]  /*0380*/  FFMA.FTZ R2, R93, R2, R4 ;  /* 0x000000025d027223 */ /* 0x000fe20000010004 */
[----:B------:R-:W-:Y:S02]  /*0390*/  PRMT R22, RZ, 0x7610, R22 ;  /* 0x00007610ff167816 */ /* 0x000fe40000000016 */
[----:B------:R-:W-:Y:S01]  /*03a0*/  PRMT R5, RZ, 0x5410, R107 ;  /* 0x00005410ff057816 */ /* 0x000fe2000000006b */
[----:B------:R-:W-:Y:S01]  /*03b0*/  FFMA.FTZ R20, R98, R21, R20 ;  /* 0x0000001562147223 */ /* 0x000fe20000010014 */
[----:B------:R-:W-:Y:S01]  /*03c0*/  PRMT R21, RZ, 0x5410, R41 ;  /* 0x00005410ff157816 */ /* 0x000fe20000000029 */
[----:B------:R-:W-:Y:S01]  /*03d0*/  FFMA.FTZ R22, R7, R22, R2 ;  /* 0x0000001607167223 */ /* 0x000fe20000010002 */
[----:B------:R-:W-:-:S02]  /*03e0*/  PRMT R2, RZ, 0x5410, R23 ;  /* 0x00005410ff027816 */ /* 0x000fc40000000017 */
[----:B------:R-:W-:Y:S01]  /*03f0*/  PRMT R107, RZ, 0x7610, R107 ;  /* 0x00007610ff6b7816 */ /* 0x000fe2000000006b */
[----:B------:R-:W-:Y:S01]  /*0400*/  FFMA.FTZ R21, R96, R21, R20 ;  /* 0x0000001560157223 */ /* 0x000fe20000010014 */
[----:B------:R-:W-:Y:S01]  /*0410*/  PRMT R4, RZ, 0x7610, R23 ;  /* 0x00007610ff047816 */ /* 0x000fe20000000017 */
[----:B------:R-:W-:Y:S01]  /*0420*/  FFMA.FTZ R2, R5, R2, R22 ;  /* 0x0000000205027223 */ /* 0x000fe20000010016 */
[----:B------:R-:W-:-:S03]  /*0430*/  PRMT R20, RZ, 0x7610, R41 ;  /* 0x00007610ff147816 */ /* 0x000fc60000000029 */
[----:B------:R-:W-:Y:S01]  /*0440*/  FFMA.FTZ R4, R107, R4, R2 ;  /* 0x000000046b047223 */ /* 0x000fe20000010002 */
[----:B------:R-:W-:Y:S01]  /*0450*/  PRMT R2, RZ, 0x5410, R42 ;  /* 0x00005410ff027816 */ /* 0x000fe2000000002a */
[----:B------:R-:W-:Y:S01]  /*0460*/  FFMA.FTZ R40, R95, R20, R21 ;  /* 0x000000145f287223 */ /* 0x000fe20000010015 */
[----:B-----5:R-:W-:Y:S01]  /*0470*/  PRMT R41, RZ, 0x7610, R80 ;  /* 0x00007610ff297816 */ /* 0x020fe20000000050 */
[----:B------:R-:W2:Y:S02]  /*0480*/  LDG.E.128 R20, [R114.64+0xb000] ;  /* 0x00b0000472147981 */ /* 0x000ea4000c1e1d00 */
[----:B------:R-:W-:Y:S01]  /*0490*/  FFMA.FTZ R2, R93, R2, R40 ;  /* 0x000000025d027223 */ /* 0x000fe20000010028 */
[----:B------:R-:W-:-:S05]  /*04a0*/  PRMT R40, RZ, 0x5410, R80 ;  /* 0x00005410ff287816 */ /* 0x000fca0000000050 */
[----:B------:R-:W-:-:S04]  /*04b0*/  FFMA.FTZ R40, R97, R40, RZ ;  /* 0x0000002861287223 */ /* 0x000fc800000100ff */
[----:B------:R-:W-:Y:S01]  /*04c0*/  FFMA.FTZ R40, R98, R41, R40 ;  /* 0x0000002962287223 */ /* 0x000fe20000010028 */
[----:B------:R-:W-:Y:S02]  /*04d0*/  PRMT R41, RZ, 0x5410, R81 ;  /* 0x00005410ff297816 */ /* 0x000fe40000000051 */
[----:B------:R-:W-:-:S03]  /*04e0*/  PRMT R80, RZ, 0x5410, R76 ;  /* 0x00005410ff507816 */ /* 0x000fc6000000004c */
[----:B------:R-:W-:Y:S01]  /*04f0*/  FFMA.FTZ R41, R96, R41, R40 ;  /* 0x0000002960297223 */ /* 0x000fe20000010028 */
[----:B------:R-:W-:Y:S01]  /*0500*/  PRMT R40, RZ, 0x7610, R81 ;  /* 0x00007610ff287816 */ /* 0x000fe20000000051 */
[----:B------:R-:W-:Y:S01]  /*0510*/  FFMA.FTZ R84, R97, R80, RZ ;  /* 0x0000005061547223 */ /* 0x000fe200000100ff */
[----:B------:R-:W-:-:S03]  /*0520*/  PRMT R80, RZ, 0x5410, R82 ;  /* 0x00005410ff507816 */ /* 0x000fc60000000052 */
[----:B------:R-:W-:Y:S01]  /*0530*/  FFMA.FTZ R81, R95, R40, R41 ;  /* 0x000000285f517223 */ /* 0x000fe20000010029 */
[----:B------:R-:W-:-:S03]  /*0540*/  PRMT R82, RZ, 0x7610, R82 ;  /* 0x00007610ff527816 */ /* 0x000fc60000000052 */
[----:B------:R-:W-:Y:S01]  /*0550*/  FFMA.FTZ R80, R93, R80, R81 ;  /* 0x000000505d507223 */ /* 0x000fe20000010051 */
[----:B------:R-:W-:Y:S02]  /*0560*/  PRMT R81, RZ, 0x7610, R76 ;  /* 0x00007610ff517816 */ /* 0x000fe4000000004c */
[----:B------:R-:W-:Y:S01]  /*0570*/  PRMT R76, RZ, 0x5410, R83 ;  /* 0x00005410ff4c7816 */ /* 0x000fe20000000053 */
[----:B------:R-:W-:Y:S02]  /*0580*/  FFMA.FTZ R80, R7, R82, R80 ;  /* 0x0000005207507223 */ /* 0x000fe40000010050 */
[----:B------:R-:W-:Y:S01]  /*0590*/  FFMA.FTZ R84, R98, R81, R84 ;  /* 0x0000005162547223 */ /* 0x000fe20000010054 */
[----:B------:R-:W-:Y:S01]  /*05a0*/  PRMT R81, RZ, 0x5410, R77 ;  /* 0x00005410ff517816 */ /* 0x000fe2000000004d */
[----:B------:R-:W-:Y:S01]  /*05b0*/  FFMA.FTZ R76, R5, R76, R80 ;  /* 0x0000004c054c7223 */ /* 0x000fe20000010050 */
[----:B------:R-:W-:Y:S02]  /*05c0*/  PRMT R124, RZ, 0x7610, R83 ;  /* 0x00007610ff7c7816 */ /* 0x000fe40000000053 */
[----:B------:R-:W-:Y:S01]  /*05d0*/  PRMT R80, RZ, 0x7610, R77 ;  /* 0x00007610ff507816 */ /* 0x000fe2000000004d */
[----:B------:R-:W-:-:S02]  /*05e0*/  FFMA.FTZ R81, R96, R81, R84 ;  /* 0x0000005160517223 */ /* 0x000fc40000010054 */
[----:B------:R-:W-:Y:S01]  /*05f0*/  FFMA.FTZ R124, R107, R124, R76 ;  /* 0x0000007c6b7c7223 */ /* 0x000fe2000001004c */
[--C-:B------:R-:W-:Y:S01]  /*0600*/  PRMT R76, RZ, 0x5410, R78.reuse ;  /* 0x00005410ff4c7816 */ /* 0x100fe2000000004e */
[----:B------:R-:W-:Y:S01]  /*0610*/  FFMA.FTZ R80, R95, R80, R81 ;  /* 0x000000505f507223 */ /* 0x000fe20000010051 */
[----:B------:R-:W-:Y:S01]  /*0620*/  PRMT R78, RZ, 0x7610, R78 ;  /* 0x00007610ff4e7816 */ /* 0x000fe2000000004e */
[----:B------:R-:W3:Y:S02]  /*0630*/  LDG.E.128 R84, [R114.64+0x12000] ;  /* 0x0120000472547981 */ /* 0x000ee4000c1e1d00 */
[----:B------:R-:W-:Y:S01]  /*0640*/  FFMA.FTZ R76, R93, R76, R80 ;  /* 0x0000004c5d4c7223 */ /* 0x000fe20000010050 */
[--C-:B------:R-:W-:Y:S02]  /*0650*/  PRMT R80, RZ, 0x5410, R12.reuse ;  /* 0x00005410ff507816 */ /* 0x100fe4000000000c */
[----:B------:R-:W-:Y:S01]  /*0660*/  PRMT R77, RZ, 0x7610, R12 ;  /* 0x00007610ff4d7816 */ /* 0x000fe2000000000c */
[----:B------:R-:W-:Y:S01]  /*0670*/  FFMA.FTZ R76, R7, R78, R76 ;  /* 0x0000004e074c7223 */ /* 0x000fe2000001004c */
[--C-:B------:R-:W-:Y:S01]  /*0680*/  PRMT R12, RZ, 0x5410, R79.reuse ;  /* 0x00005410ff0c7816 */ /* 0x100fe2000000004f */
[----:B------:R-:W-:Y:S01]  /*0690*/  FFMA.FTZ R80, R97, R80, RZ ;  /* 0x0000005061507223 */ /* 0x000fe200000100ff */
[----:B------:R-:W-:-:S03]  /*06a0*/  PRMT R122, RZ, 0x7610, R79 ;  /* 0x00007610ff7a7816 */ /* 0x000fc6000000004f */
[----:B------:R-:W-:Y:S01]  /*06b0*/  FFMA.FTZ R80, R98, R77, R80 ;  /* 0x0000004d62507223 */ /* 0x000fe20000010050 */
[----:B------:R-:W-:Y:S01]  /*06c0*/  PRMT R77, RZ, 0x5410, R13 ;  /* 0x00005410ff4d7816 */ /* 0x000fe2000000000d */
[----:B------:R-:W-:-:S04]  /*06d0*/  FFMA.FTZ R12, R5, R12, R76 ;  /* 0x0000000c050c7223 */ /* 0x000fc8000001004c */
[----:B------:R-:W-:Y:S01]  /*06e0*/  FFMA.FTZ R122, R107, R122, R12 ;  /* 0x0000007a6b7a7223 */ /* 0x000fe2000001000c */
[----:B------:R-:W-:Y:S01]  /*06f0*/  PRMT R12, RZ, 0x7610, R13 ;  /* 0x00007610ff0c7816 */ /* 0x000fe2000000000d */
[----:B------:R-:W-:Y:S01]  /*0700*/  FFMA.FTZ R77, R96, R77, R80 ;  /* 0x0000004d604d7223 */ /* 0x000fe20000010050 */
[--C-:B------:R-:W-:Y:S01]  /*0710*/  PRMT R13, RZ, 0x7610, R72.reuse ;  /* 0x00007610ff0d7816 */ /* 0x100fe20000000048 */
[----:B------:R-:W4:Y:S02]  /*0720*/  LDG.E.128 R80, [R114.64+0x15800] ;  /* 0x0158000472507981 */ /* 0x000f24000c1e1d00 */
[----:B------:R-:W-:Y:S01]  /*0730*/  FFMA.FTZ R77, R95, R12, R77 ;  /* 0x0000000c5f4d7223 */ /* 0x000fe2000001004d */
[----:B------:R-:W-:-:S05]  /*0740*/  PRMT R12, RZ, 0x5410, R72 ;  /* 0x00005410ff0c7816 */ /* 0x000fca0000000048 */
[----:B------:R-:W-:Y:S01]  /*0750*/  FFMA.FTZ R76, R97, R12, RZ ;  /* 0x0000000c614c7223 */ /* 0x000fe200000100ff */
[--C-:B------:R-:W-:Y:S02]  /*0760*/  PRMT R12, RZ, 0x5410, R14.reuse ;  /* 0x00005410ff0c7816 */ /* 0x100fe4000000000e */
[----:B------:R-:W-:-:S03]  /*0770*/  PRMT R14, RZ, 0x7610, R14 ;  /* 0x00007610ff0e7816 */ /* 0x000fc6000000000e */
[----:B------:R-:W-:Y:S02]  /*0780*/  FFMA.FTZ R12, R93, R12, R77 ;  /* 0x0000000c5d0c7223 */ /* 0x000fe4000001004d */
[----:B------:R-:W-:Y:S02]  /*0790*/  FFMA.FTZ R76, R98, R13, R76 ;  /* 0x0000000d624c7223 */ /* 0x000fe4000001004c */
[----:B------:R-:W-:Y:S01]  /*07a0*/  FFMA.FTZ R14, R7, R14, R12 ;  /* 0x0000000e070e7223 */ /* 0x000fe2000001000c */
[----:B------:R-:W-:Y:S02]  /*07b0*/  PRMT R12, RZ, 0x5410, R15 ;  /* 0x00005410ff0c7816 */ /* 0x000fe4000000000f */
[----:B------:R-:W-:Y:S02]  /*07c0*/  PRMT R13, RZ, 0x5410, R73 ;  /* 0x00005410ff0d7816 */ /* 0x000fe40000000049 */
[----:B------:R-:W-:Y:S01]  /*07d0*/  PRMT R104, RZ, 0x7610, R15 ;  /* 0x00007610ff687816 */ /* 0x000fe2000000000f */
[----:B------:R-:W-:Y:S01]  /*07e0*/  FFMA.FTZ R72, R5, R12, R14 ;  /* 0x0000000c05487223 */ /* 0x000fe2000001000e */
[----:B------:R-:W-:Y:S01]  /*07f0*/  PRMT R12, RZ, 0x7610, R73 ;  /* 0x00007610ff0c7816 */ /* 0x000fe20000000049 */
[----:B------:R-:W-:-:S02]  /*0800*/  FFMA.FTZ R13, R96, R13, R76 ;  /* 0x0000000d600d7223 */ /* 0x000fc4000001004c */
[----:B------:R-:W-:Y:S01]  /*0810*/  FFMA.FTZ R104, R107, R104, R72 ;  /* 0x000000686b687223 */ /* 0x000fe20000010048 */
[----:B------:R-:W-:Y:S01]  /*0820*/  PRMT R72, RZ, 0x5410, R74 ;  /* 0x00005410ff487816 */ /* 0x000fe2000000004a */
[----:B------:R-:W-:Y:S01]  /*0830*/  FFMA.FTZ R73, R95, R12, R13 ;  /* 0x0000000c5f497223 */ /* 0x000fe2000001000d */
[----:B------:R-:W-:Y:S01]  /*0840*/  PRMT R76, RZ, 0x5410, R28 ;  /* 0x00005410ff4c7816 */ /* 0x000fe2000000001c */
[----:B------:R-:W5:Y:S01]  /*0850*/  LDG.E.128 R12, [R114.64+0x19000] ;  /* 0x01900004720c7981 */ /* 0x000f62000c1e1d00 */
[----:B------:R-:W-:Y:S01]  /*0860*/  PRMT R74, RZ, 0x7610, R74 ;  /* 0x00007610ff4a7816 */ /* 0x000fe2000000004a */
[----:B------:R-:W-:Y:S01]  /*0870*/  FFMA.FTZ R72, R93, R72, R73 ;  /* 0x000000485d487223 */ /* 0x000fe20000010049 */
[----:B------:R-:W-:Y:S01]  /*0880*/  PRMT R73, RZ, 0x7610, R28 ;  /* 0x00007610ff497816 */ /* 0x000fe2000000001c */
[----:B------:R-:W-:Y:S01]  /*0890*/  FFMA.FTZ R76, R97, R76, RZ ;  /* 0x0000004c614c7223 */ /* 0x000fe200000100ff */
[--C-:B------:R-:W-:Y:S01]  /*08a0*/  PRMT R28, RZ, 0x5410, R75.reuse ;  /* 0x00005410ff1c7816 */ /* 0x100fe2000000004b */
[----:B------:R-:W-:Y:S01]  /*08b0*/  FFMA.FTZ R72, R7, R74, R72 ;  /* 0x0000004a07487223 */ /* 0x000fe20000010048 */
[----:B------:R-:W-:Y:S01]  /*08c0*/  PRMT R102, RZ, 0x7610, R75 ;  /* 0x00007610ff667816 */ /* 0x000fe2000000004b */
[----:B------:R-:W-:Y:S01]  /*08d0*/  FFMA.FTZ R76, R98, R73, R76 ;  /* 0x00000049624c7223 */ /* 0x000fe2000001004c */
[----:B------:R-:W-:Y:S01]  /*08e0*/  PRMT R73, RZ, 0x5410, R29 ;  /* 0x00005410ff497816 */ /* 0x000fe2000000001d */
[----:B------:R-:W-:-:S04]  /*08f0*/  FFMA.FTZ R28, R5, R28, R72 ;  /* 0x0000001c051c7223 */ /* 0x000fc80000010048 */
[----:B------:R-:W-:Y:S01]  /*0900*/  FFMA.FTZ R102, R107, R102, R28 ;  /* 0x000000666b667223 */ /* 0x000fe2000001001c */
[----:B------:R-:W-:Y:S01]  /*0910*/  PRMT R28, RZ, 0x7610, R29 ;  /* 0x00007610ff1c7816 */ /* 0x000fe2000000001d */
[----:B------:R-:W-:Y:S01]  /*0920*/  FFMA.FTZ R73, R96, R73, R76 ;  /* 0x0000004960497223 */ /* 0x000fe2000001004c */
[----:B------:R-:W-:Y:S01]  /*0930*/  PRMT R42, RZ, 0x7610, R42 ;  /* 0x00007610ff2a7816 */ /* 0x000fe2000000002a */
[----:B------:R-:W2:Y:S02]  /*0940*/  LDG.E.128 R76, [R114.64+0x1c800] ;  /* 0x01c80004724c7981 */ /* 0x000ea4000c1e1d00 */
[----:B------:R-:W-:Y:S01]  /*0950*/  FFMA.FTZ R73, R95, R28, R73 ;  /* 0x0000001c5f497223 */ /* 0x000fe20000010049 */
[----:B------:R-:W-:Y:S01]  /*0960*/  PRMT R28, RZ, 0x5410, R68 ;  /* 0x00005410ff1c7816 */ /* 0x000fe20000000044 */
[----:B------:R-:W-:-:S04]  /*0970*/  FFMA.FTZ R42, R7, R42, R2 ;  /* 0x0000002a072a7223 */ /* 0x000fc80000010002 */
[----:B------:R-:W-:Y:S01]  /*0980*/  FFMA.FTZ R72, R97, R28, RZ ;  /* 0x0000001c61487223 */ /* 0x000fe200000100ff */
[--C-:B------:R-:W-:Y:S02]  /*0990*/  PRMT R28, RZ, 0x5410, R30.reuse ;  /* 0x00005410ff1c7816 */ /* 0x100fe4000000001e */
[----:B------:R-:W-:Y:S02]  /*09a0*/  PRMT R2, RZ, 0x5410, R43 ;  /* 0x00005410ff027816 */ /* 0x000fe4000000002b */
[----:B------:R-:W-:Y:S01]  /*09b0*/  PRMT R30, RZ, 0x7610, R30 ;  /* 0x00007610ff1e7816 */ /* 0x000fe2000000001e */
[----:B------:R-:W-:Y:S01]  /*09c0*/  FFMA.FTZ R28, R93, R28, R73 ;  /* 0x0000001c5d1c7223 */ /* 0x000fe20000010049 */
        /* <DEDUP_REMOVED lines=9> */
[----:B------:R-:W3:Y:S01]  /*0a60*/  LDG.E.128 R40, [R114.64+0xe800] ;  /* 0x00e8000472287981 */ /* 0x000ee2000c1e1d00 */
[----:B------:R-:W-:Y:S01]  /*0a70*/  FFMA.FTZ R68, R5, R28, R30 ;  /* 0x0000001c05447223 */ /* 0x000fe2000001001e */
[----:B------:R-:W-:Y:S01]  /*0a80*/  PRMT R28, RZ, 0x7610, R69 ;  /* 0x00007610ff1c7816 */ /* 0x000fe20000000045 */
[----:B------:R-:W-:-:S02]  /*0a90*/  FFMA.FTZ R29, R96, R29, R72 ;  /* 0x0000001d601d7223 */ /* 0x000fc40000010048 */
[----:B------:R-:W-:Y:S01]  /*0aa0*/  FFMA.FTZ R94, R107, R94, R68 ;  /* 0x0000005e6b5e7223 */ /* 0x000fe20000010044 */
[----:B------:R-:W-:Y:S01]  /*0ab0*/  PRMT R68, RZ, 0x5410, R70 ;  /* 0x00005410ff447816 */ /* 0x000fe20000000046 */
[----:B------:R-:W-:Y:S01]  /*0ac0*/  FFMA.FTZ R69, R95, R28, R29 ;  /* 0x0000001c5f457223 */ /* 0x000fe2000001001d */
[----:B------:R-:W-:Y:S01]  /*0ad0*/  PRMT R72, RZ, 0x5410, R36 ;  /* 0x00005410ff487816 */ /* 0x000fe20000000024 */
[----:B------:R-:W3:Y:S01]  /*0ae0*/  LDG.E.128 R28, [R114.64+0x20000] ;  /* 0x02000004721c7981 */ /* 0x000ee2000c1e1d00 */
        /* <DEDUP_REMOVED lines=48> */
[----:B------:R-:W5:Y:S02]  /*0df0*/  LDG.E.128 R68, [R114.64+0x2a800] ;  /* 0x02a8000472447981 */ /* 0x000f64000c1e1d00 */
[----:B------:R-:W-:Y:S01]  /*0e00*/  FFMA.FTZ R65, R95, R56, R65 ;  /* 0x000000385f417223 */ /* 0x000fe20000010041 */
[----:B------:R-:W-:-:S05]  /*0e10*/  PRMT R56, RZ, 0x5410, R8 ;  /* 0x00005410ff387816 */ /* 0x000fca0000000008 */
[----:B------:R-:W-:Y:S01]  /*0e20*/  FFMA.FTZ R64, R97, R56, RZ ;  /* 0x0000003861407223 */ /* 0x000fe200000100ff */
[--C-:B------:R-:W-:Y:S02]  /*0e30*/  PRMT R56, RZ, 0x5410, R58.reuse ;  /* 0x00005410ff387816 */ /* 0x100fe4000000003a */
[----:B------:R-:W-:-:S03]  /*0e40*/  PRMT R58, RZ, 0x7610, R58 ;  /* 0x00007610ff3a7816 */ /* 0x000fc6000000003a */
[----:B------:R-:W-:Y:S01]  /*0e50*/  FFMA.FTZ R56, R93, R56, R65 ;  /* 0x000000385d387223 */ /* 0x000fe20000010041 */
[----:B------:R-:W-:Y:S01]  /*0e60*/  PRMT R8, RZ, 0x5410, R59 ;  /* 0x00005410ff087816 */ /* 0x000fe2000000003b */
[----:B------:R-:W-:Y:S01]  /*0e70*/  FFMA.FTZ R64, R98, R57, R64 ;  /* 0x0000003962407223 */ /* 0x000fe20000010040 */
[----:B------:R-:W-:Y:S01]  /*0e80*/  PRMT R57, RZ, 0x5410, R9 ;  /* 0x00005410ff397816 */ /* 0x000fe20000000009 */
[----:B------:R-:W-:Y:S01]  /*0e90*/  FFMA.FTZ R56, R7, R58, R56 ;  /* 0x0000003a07387223 */ /* 0x000fe20000010038 */
[----:B------:R-:W-:-:S03]  /*0ea0*/  PRMT R116, RZ, 0x7610, R59 ;  /* 0x00007610ff747816 */ /* 0x000fc6000000003b */
[----:B------:R-:W-:Y:S01]  /*0eb0*/  FFMA.FTZ R8, R5, R8, R56 ;  /* 0x0000000805087223 */ /* 0x000fe20000010038 */
[----:B------:R-:W-:Y:S01]  /*0ec0*/  PRMT R56, RZ, 0x7610, R9 ;  /* 0x00007610ff387816 */ /* 0x000fe20000000009 */
[----:B------:R-:W-:Y:S02]  /*0ed0*/  FFMA.FTZ R57, R96, R57, R64 ;  /* 0x0000003960397223 */ /* 0x000fe40000010040 */
[----:B------:R-:W-:Y:S01]  /*0ee0*/  FFMA.FTZ R116, R107, R116, R8 ;  /* 0x000000746b747223 */ /* 0x000fe20000010008 */
[--C-:B------:R-:W-:Y:S01]  /*0ef0*/  PRMT R8, RZ, 0x5410, R10.reuse ;  /* 0x00005410ff087816 */ /* 0x100fe2000000000a */
[----:B------:R-:W-:Y:S01]  /*0f00*/  FFMA.FTZ R56, R95, R56, R57 ;  /* 0x000000385f387223 */ /* 0x000fe20000010039 */
[----:B------:R-:W-:Y:S01]  /*0f10*/  PRMT R10, RZ, 0x7610, R10 ;  /* 0x00007610ff0a7816 */ /* 0x000fe2000000000a */
[----:B------:R-:W5:Y:S02]  /*0f20*/  LDG.E.128 R64, [R114.64+0x2e000] ;  /* 0x02e0000472407981 */ /* 0x000f64000c1e1d00 */
[----:B------:R-:W-:Y:S01]  /*0f30*/  FFMA.FTZ R8, R93, R8, R56 ;  /* 0x000000085d087223 */ /* 0x000fe20000010038 */
[----:B------:R-:W-:-:S02]  /*0f40*/  PRMT R56, RZ, 0x5410, R52 ;  /* 0x00005410ff387816 */ /* 0x000fc40000000034 */
        /* <DEDUP_REMOVED lines=11> */
[----:B------:R-:W-:Y:S01]  /*1000*/  PRMT R52, RZ, 0x5410, R88 ;  /* 0x00005410ff347816 */ /* 0x000fe20000000058 */
[----:B------:R-:W5:Y:S02]  /*1010*/  LDG.E.128 R56, [R114.64+0x31800] ;  /* 0x0318000472387981 */ /* 0x000f64000c1e1d00 */
[----:B------:R-:W-:Y:S01]  /*1020*/  FFMA.FTZ R9, R95, R8, R9 ;  /* 0x000000085f097223 */ /* 0x000fe20000010009 */
[----:B------:R-:W-:-:S05]  /*1030*/  PRMT R8, RZ, 0x5410, R44 ;  /* 0x00005410ff087816 */ /* 0x000fca000000002c */
[----:B------:R-:W-:Y:S01]  /*1040*/  FFMA.FTZ R10, R97, R8, RZ ;  /* 0x00000008610a7223 */ /* 0x000fe200000100ff */
[--C-:B------:R-:W-:Y:S02]  /*1050*/  PRMT R8, RZ, 0x5410, R54.reuse ;  /* 0x00005410ff087816 */ /* 0x100fe40000000036 */
[----:B------:R-:W-:-:S03]  /*1060*/  PRMT R54, RZ, 0x7610, R54 ;  /* 0x00007610ff367816 */ /* 0x000fc60000000036 */
[----:B------:R-:W-:Y:S01]  /*1070*/  FFMA.FTZ R8, R93, R8, R9 ;  /* 0x000000085d087223 */ /* 0x000fe20000010009 */
[----:B------:R-:W-:-:S03]  /*1080*/  PRMT R9, RZ, 0x7610, R44 ;  /* 0x00007610ff097816 */ /* 0x000fc6000000002c */
[----:B------:R-:W-:Y:S01]  /*1090*/  FFMA.FTZ R54, R7, R54, R8 ;  /* 0x0000003607367223 */ /* 0x000fe20000010008 */
[----:B------:R-:W-:Y:S01]  /*10a0*/  PRMT R8, RZ, 0x5410, R55 ;  /* 0x00005410ff087816 */ /* 0x000fe20000000037 */
        /* <DEDUP_REMOVED lines=8> */
[----:B------:R-:W-:Y:S01]  /*1130*/  FFMA.FTZ R52, R97, R52, RZ ;  /* 0x0000003461347223 */ /* 0x000fe200000100ff */
[----:B------:R-:W-:Y:S01]  /*1140*/  PRMT R110, RZ, 0x7610, R47 ;  /* 0x00007610ff6e7816 */ /* 0x000fe2000000002f */
[----:B------:R-:W-:Y:S01]  /*1150*/  FFMA.FTZ R44, R93, R44, R45 ;  /* 0x0000002c5d2c7223 */ /* 0x000fe2000001002d */
[----:B------:R-:W-:Y:S01]  /*1160*/  PRMT R45, RZ, 0x7610, R88 ;  /* 0x00007610ff2d7816 */ /* 0x000fe20000000058 */
[----:B------:R-:W5:Y:S02]  /*1170*/  LDG.E.128 R8, [R114.64+0x35000] ;  /* 0x0350000472087981 */ /* 0x000f64000c1e1d00 */
[----:B------:R-:W-:Y:S01]  /*1180*/  FFMA.FTZ R46, R7, R46, R44 ;  /* 0x0000002e072e7223 */ /* 0x000fe2000001002c */
[----:B------:R-:W-:Y:S01]  /*1190*/  PRMT R44, RZ, 0x5410, R47 ;  /* 0x00005410ff2c7816 */ /* 0x000fe2000000002f */
[----:B------:R-:W-:Y:S01]  /*11a0*/  FFMA.FTZ R52, R98, R45, R52 ;  /* 0x0000002d62347223 */ /* 0x000fe20000010034 */
[----:B------:R-:W-:-:S03]  /*11b0*/  PRMT R45, RZ, 0x5410, R89 ;  /* 0x00005410ff2d7816 */ /* 0x000fc60000000059 */
[----:B------:R-:W-:Y:S02]  /*11c0*/  FFMA.FTZ R44, R5, R44, R46 ;  /* 0x0000002c052c7223 */ /* 0x000fe4000001002e */
[----:B------:R-:W-:Y:S02]  /*11d0*/  FFMA.FTZ R45, R96, R45, R52 ;  /* 0x0000002d602d7223 */ /* 0x000fe40000010034 */
[----:B------:R-:W-:Y:S01]  /*11e0*/  FFMA.FTZ R110, R107, R110, R44 ;  /* 0x0000006e6b6e7223 */ /* 0x000fe2000001002c */
[----:B------:R-:W-:-:S05]  /*11f0*/  PRMT R44, RZ, 0x7610, R89 ;  /* 0x00007610ff2c7816 */ /* 0x000fca0000000059 */
[----:B------:R-:W-:Y:S01]  /*1200*/  FFMA.FTZ R45, R95, R44, R45 ;  /* 0x0000002c5f2d7223 */ /* 0x000fe2000001002d */
[----:B------:R-:W-:-:S05]  /*1210*/  PRMT R44, RZ, 0x5410, R48 ;  /* 0x00005410ff2c7816 */ /* 0x000fca0000000030 */
[----:B------:R-:W-:Y:S01]  /*1220*/  FFMA.FTZ R97, R97, R44, RZ ;  /* 0x0000002c61617223 */ /* 0x000fe200000100ff */
[--C-:B------:R-:W-:Y:S02]  /*1230*/  PRMT R44, RZ, 0x5410, R90.reuse ;  /* 0x00005410ff2c7816 */ /* 0x100fe4000000005a */
[----:B------:R-:W-:-:S03]  /*1240*/  PRMT R90, RZ, 0x7610, R90 ;  /* 0x00007610ff5a7816 */ /* 0x000fc6000000005a */
[----:B------:R-:W-:Y:S01]  /*1250*/  FFMA.FTZ R88, R93, R44, R45 ;  /* 0x0000002c5d587223 */ /* 0x000fe2000001002d */
        /* <DEDUP_REMOVED lines=11> */
[--C-:B------:R-:W-:Y:S01]  /*1310*/  PRMT R48, RZ, 0x5410, R50.reuse ;  /* 0x00005410ff307816 */ /* 0x100fe20000000032 */
[----:B------:R-:W-:Y:S01]  /*1320*/  FFMA.FTZ R88, R95, R88, R89 ;  /* 0x000000585f587223 */ /* 0x000fe20000010059 */
[----:B------:R-:W-:Y:S01]  /*1330*/  PRMT R50, RZ, 0x7610, R50 ;  /* 0x00007610ff327816 */ /* 0x000fe20000000032 */
[----:B------:R-:W5:Y:S01]  /*1340*/  LDG.E.128 R44, [R118.64+0x1000] ;  /* 0x00100004762c7981 */ /* 0x000f62000c1e1d00 */
[----:B------:R-:W-:Y:S01]  /*1350*/  PRMT R89, RZ, 0x5410, R24 ;  /* 0x00005410ff597816 */ /* 0x000fe20000000018 */
[----:B------:R-:W-:Y:S01]  /*1360*/  FFMA.FTZ R48, R93, R48, R88 ;  /* 0x000000305d307223 */ /* 0x000fe20000010058 */
[----:B------:R-:W-:-:S02]  /*1370*/  PRMT R88, RZ, 0x5410, R51 ;  /* 0x00005410ff587816 */ /* 0x000fc40000000033 */
        /* <DEDUP_REMOVED lines=9> */
[C---:B------:R-:W-:Y:S01]  /*1410*/  FFMA.FTZ R112, R107.reuse, R112, R54 ;  /* 0x000000706b707223 */ /* 0x040fe20000010036 */
[----:B------:R-:W-:Y:S01]  /*1420*/  PRMT R101, RZ, 0x5410, R33 ;  /* 0x00005410ff657816 */ /* 0x000fe20000000021 */
[----:B------:R-:W-:Y:S01]  /*1430*/  FFMA.FTZ R107, R107, R90, R7 ;  /* 0x0000005a6b6b7223 */ /* 0x000fe20000010007 */
[----:B------:R-:W-:Y:S01]  /*1440*/  PRMT R7, RZ, 0x5410, R60 ;  /* 0x00005410ff077816 */ /* 0x000fe2000000003c */
[----:B------:R-:W5:Y:S01]  /*1450*/  LDG.E.128 R52, [R114.64+0x1000] ;  /* 0x0010000472347981 */ /* 0x000f62000c1e1d00 */
[----:B------:R-:W-:Y:S01]  /*1460*/  PRMT R96, RZ, 0x7610, R33 ;  /* 0x00007610ff607816 */ /* 0x000fe20000000021 */
[----:B------:R-:W-:Y:S01]  /*1470*/  FFMA.FTZ R24, R101, R4, R24 ;  /* 0x0000000465187223 */ /* 0x000fe20000010018 */
[----:B------:R-:W-:Y:S01]  /*1480*/  PRMT R25, RZ, 0x7610, R25 ;  /* 0x00007610ff197816 */ /* 0x000fe20000000019 */
[----:B------:R-:W-:Y:S01]  /*1490*/  FFMA.FTZ R7, R103, R7, R2 ;  /* 0x0000000767077223 */ /* 0x000fe20000010002 */
[----:B------:R-:W-:Y:S01]  /*14a0*/  PRMT R97, RZ, 0x5410, R34 ;  /* 0x00005410ff617816 */ /* 0x000fe20000000022 */
[----:B------:R-:W5:Y:S01]  /*14b0*/  LDG.E.128 R48, [R114.64+0x4800] ;  /* 0x0048000472307981 */ /* 0x000f62000c1e1d00 */
[----:B------:R-:W-:Y:S01]  /*14c0*/  PRMT R2, RZ, 0x5410, R26 ;  /* 0x00005410ff027816 */ /* 0x000fe2000000001a */
[----:B------:R-:W-:Y:S01]  /*14d0*/  FFMA.FTZ R24, R96, R25, R24 ;  /* 0x0000001960187223 */ /* 0x000fe20000010018 */
[----:B------:R-:W-:-:S03]  /*14e0*/  PRMT R60, RZ, 0x7610, R60 ;  /* 0x00007610ff3c7816 */ /* 0x000fc6000000003c */
[----:B------:R-:W-:Y:S01]  /*14f0*/  FFMA.FTZ R2, R97, R2, R24 ;  /* 0x0000000261027223 */ /* 0x000fe20000010018 */
[----:B------:R-:W-:Y:S01]  /*1500*/  PRMT R24, RZ, 0x5410, R61 ;  /* 0x00005410ff187816 */ /* 0x000fe2000000003d */
[----:B------:R-:W-:Y:S01]  /*1510*/  FFMA.FTZ R7, R105, R60, R7 ;  /* 0x0000003c69077223 */ /* 0x000fe20000010007 */
[----:B------:R-:W-:Y:S02]  /*1520*/  PRMT R5, RZ, 0x7610, R34 ;  /* 0x00007610ff057816 */ /* 0x000fe40000000022 */
[----:B------:R-:W-:Y:S01]  /*1530*/  PRMT R26, RZ, 0x7610, R26 ;  /* 0x00007610ff1a7816 */ /* 0x000fe2000000001a */
[----:B------:R-:W-:Y:S01]  /*1540*/  FFMA.FTZ R24, R101, R24, R7 ;  /* 0x0000001865187223 */ /* 0x000fe20000010007 */
[----:B------:R-:W-:Y:S02]  /*1550*/  PRMT R4, RZ, 0x5410, R35 ;  /* 0x00005410ff047816 */ /* 0x000fe40000000023 */
        /* <DEDUP_REMOVED lines=8> */
[----:B------:R-:W-:Y:S02]  /*15e0*/  FFMA.FTZ R7, R103, R7, R124 ;  /* 0x0000000767077223 */ /* 0x000fe4000001007c */
[----:B------:R-:W-:Y:S02]  /*15f0*/  FFMA.FTZ R60, R97, R60, R61 ;  /* 0x0000003c613c7223 */ /* 0x000fe4000001003d */
[----:B------:R-:W-:Y:S01]  /*1600*/  FFMA.FTZ R61, R105, R16, R7 ;  /* 0x00000010693d7223 */ /* 0x000fe20000010007 */
[----:B------:R-:W-:-:S02]  /*1610*/  PRMT R16, RZ, 0x5410, R17 ;  /* 0x00005410ff107816 */ /* 0x000fc40000000011 */
[----:B------:R-:W-:-:S03]  /*1620*/  PRMT R17, RZ, 0x7610, R17 ;  /* 0x00007610ff117816 */ /* 0x000fc60000000011 */
[----:B------:R-:W-:-:S04]  /*1630*/  FFMA.FTZ R16, R101, R16, R61 ;  /* 0x0000001065107223 */ /* 0x000fc8000001003d */
[----:B------:R-:W-:Y:S01]  /*1640*/  FFMA.FTZ R17, R96, R17, R16 ;  /* 0x0000001160117223 */ /* 0x000fe20000010010 */
[----:B--2---:R-:W-:-:S05]  /*1650*/  PRMT R16, RZ, 0x5410, R20 ;  /* 0x00005410ff107816 */ /* 0x004fca0000000014 */
[----:B------:R-:W-:Y:S01]  /*1660*/  FFMA.FTZ R122, R103, R16, R122 ;  /* 0x00000010677a7223 */ /* 0x000fe2000001007a */
[--C-:B------:R-:W-:Y:S02]  /*1670*/  PRMT R16, RZ, 0x5410, R18.reuse ;  /* 0x00005410ff107816 */ /* 0x100fe40000000012 */
        /* <DEDUP_REMOVED lines=10> */
[----:B------:R-:W-:Y:S01]  /*1720*/  PRMT R21, RZ, 0x7610, R21 ;  /* 0x00007610ff157816 */ /* 0x000fe20000000015 */
[----:B------:R-:W-:Y:S01]  /*1730*/  FFMA.FTZ R20, R4, R17, R16 ;  /* 0x0000001104147223 */ /* 0x000fe20000010010 */
[----:B------:R-:W2:Y:S03]  /*1740*/  LDG.E.128 R32, [R114.64+0x8000] ;  /* 0x0080000472207981 */ /* 0x000ea6000c1e1d00 */
[----:B------:R-:W-:Y:S01]  /*1750*/  FFMA.FTZ R99, R98, R99, R20 ;  /* 0x0000006362637223 */ /* 0x000fe20000010014 */
[----:B------:R-:W-:Y:S01]  /*1760*/  PRMT R20, RZ, 0x5410, R22 ;  /* 0x00005410ff147816 */ /* 0x000fe20000000016 */
[----:B------:R-:W-:Y:S01]  /*1770*/  FFMA.FTZ R21, R96, R21, R18 ;  /* 0x0000001560157223 */ /* 0x000fe20000010012 */
[----:B------:R-:W-:Y:S01]  /*1780*/  PRMT R22, RZ, 0x7610, R22 ;  /* 0x00007610ff167816 */ /* 0x000fe20000000016 */
[----:B------:R-:W2:Y:S02]  /*1790*/  LDG.E.128 R16, [R114.64+0x12800] ;  /* 0x0128000472107981 */ /* 0x000ea4000c1e1d00 */
[----:B------:R-:W-:Y:S01]  /*17a0*/  FFMA.FTZ R20, R97, R20, R21 ;  /* 0x0000001461147223 */ /* 0x000fe20000010015 */
[----:B---3--:R-:W-:-:S02]  /*17b0*/  PRMT R21, RZ, 0x5410, R40 ;  /* 0x00005410ff157816 */ /* 0x008fc40000000028 */
[----:B------:R-:W-:Y:S01]  /*17c0*/  PRMT R40, RZ, 0x7610, R40 ;  /* 0x00007610ff287816 */ /* 0x000fe20000000028 */
[----:B------:R-:W-:Y:S02]  /*17d0*/  FFMA.FTZ R20, R5, R22, R20 ;  /* 0x0000001605147223 */ /* 0x000fe40000010014 */
[----:B------:R-:W-:Y:S01]  /*17e0*/  FFMA.FTZ R21, R103, R21, R104 ;  /* 0x0000001567157223 */ /* 0x000fe20000010068 */
[----:B------:R-:W-:-:S03]  /*17f0*/  PRMT R22, RZ, 0x5410, R41 ;  /* 0x00005410ff167816 */ /* 0x000fc60000000029 */
[----:B------:R-:W-:Y:S01]  /*1800*/  FFMA.FTZ R40, R105, R40, R21 ;  /* 0x0000002869287223 */ /* 0x000fe20000010015 */
[----:B------:R-:W-:-:S03]  /*1810*/  PRMT R41, RZ, 0x7610, R41 ;  /* 0x00007610ff297816 */ /* 0x000fc60000000029 */
[----:B------:R-:W-:Y:S01]  /*1820*/  FFMA.FTZ R22, R101, R22, R40 ;  /* 0x0000001665167223 */ /* 0x000fe20000010028 */
[----:B------:R-:W-:-:S03]  /*1830*/  PRMT R40, RZ, 0x5410, R84 ;  /* 0x00005410ff287816 */ /* 0x000fc60000000054 */
[----:B------:R-:W-:Y:S02]  /*1840*/  FFMA.FTZ R41, R96, R41, R22 ;  /* 0x0000002960297223 */ /* 0x000fe40000010016 */
[----:B------:R-:W-:Y:S01]  /*1850*/  FFMA.FTZ R102, R103, R40, R102 ;  /* 0x0000002867667223 */ /* 0x000fe20000010066 */
[--C-:B------:R-:W-:Y:S02]  /*1860*/  PRMT R40, RZ, 0x5410, R42.reuse ;  /* 0x00005410ff287816 */ /* 0x100fe4000000002a */
[----:B------:R-:W-:Y:S02]  /*1870*/  PRMT R89, RZ, 0x7610, R27 ;  /* 0x00007610ff597816 */ /* 0x000fe4000000001b */
[----:B------:R-:W3:Y:S01]  /*1880*/  LDG.E.128 R24, [R114.64+0xb800] ;  /* 0x00b8000472187981 */ /* 0x000ee2000c1e1d00 */
[----:B------:R-:W-:Y:S01]  /*1890*/  PRMT R42, RZ, 0x7610, R42 ;  /* 0x00007610ff2a7816 */ /* 0x000fe2000000002a */
[----:B------:R-:W-:Y:S01]  /*18a0*/  FFMA.FTZ R40, R97, R40, R41 ;  /* 0x0000002861287223 */ /* 0x000fe20000010029 */
[----:B------:R-:W-:-:S03]  /*18b0*/  PRMT R84, RZ, 0x7610, R84 ;  /* 0x00007610ff547816 */ /* 0x000fc60000000054 */
[----:B------:R-:W-:Y:S01]  /*18c0*/  FFMA.FTZ R40, R5, R42, R40 ;  /* 0x0000002a05287223 */ /* 0x000fe20000010028 */
[--C-:B------:R-:W-:Y:S01]  /*18d0*/  PRMT R42, RZ, 0x5410, R85.reuse ;  /* 0x00005410ff2a7816 */ /* 0x100fe20000000055 */
[----:B------:R-:W-:Y:S01]  /*18e0*/  FFMA.FTZ R84, R105, R84, R102 ;  /* 0x0000005469547223 */ /* 0x000fe20000010066 */
[----:B------:R-:W-:Y:S02]  /*18f0*/  PRMT R62, RZ, 0x7610, R62 ;  /* 0x00007610ff3e7816 */ /* 0x000fe4000000003e */
[----:B------:R-:W-:Y:S01]  /*1900*/  PRMT R85, RZ, 0x7610, R85 ;  /* 0x00007610ff557816 */ /* 0x000fe20000000055 */
[----:B------:R-:W-:Y:S01]  /*1910*/  FFMA.FTZ R42, R101, R42, R84 ;  /* 0x0000002a652a7223 */ /* 0x000fe20000010054 */
[----:B------:R-:W-:Y:S01]  /*1920*/  PRMT R7, RZ, 0x5410, R63 ;  /* 0x00005410ff077816 */ /* 0x000fe2000000003f */
[----:B------:R-:W-:Y:S01]  /*1930*/  FFMA.FTZ R60, R5, R62, R60 ;  /* 0x0000003e053c7223 */ /* 0x000fe2000001003c */
[----:B------:R-:W-:Y:S01]  /*1940*/  PRMT R84, RZ, 0x5410, R86 ;  /* 0x00005410ff547816 */ /* 0x000fe20000000056 */
[----:B------:R-:W-:-:S02]  /*1950*/  FFMA.FTZ R85, R96, R85, R42 ;  /* 0x0000005560557223 */ /* 0x000fc4000001002a */
[----:B------:R-:W-:Y:S01]  /*1960*/  FFMA.FTZ R60, R4, R7, R60 ;  /* 0x00000007043c7223 */ /* 0x000fe2000001003c */
[----:B------:R-:W-:Y:S01]  /*1970*/  PRMT R7, RZ, 0x7610, R63 ;  /* 0x00007610ff077816 */ /* 0x000fe2000000003f */
[----:B------:R-:W-:Y:S01]  /*1980*/  FFMA.FTZ R84, R97, R84, R85 ;  /* 0x0000005461547223 */ /* 0x000fe20000010055 */
[----:B----4-:R-:W-:Y:S02]  /*1990*/  PRMT R85, RZ, 0x5410, R80 ;  /* 0x00005410ff557816 */ /* 0x010fe40000000050 */
[----:B------:R-:W-:Y:S01]  /*19a0*/  PRMT R86, RZ, 0x7610, R86 ;  /* 0x00007610ff567816 */ /* 0x000fe20000000056 */
[----:B------:R-:W-:Y:S01]  /*19b0*/  FFMA.FTZ R7, R98, R7, R60 ;  /* 0x0000000762077223 */ /* 0x000fe2000001003c */
[----:B------:R-:W-:Y:S01]  /*19c0*/  PRMT R80, RZ, 0x7610, R80 ;  /* 0x00007610ff507816 */ /* 0x000fe20000000050 */
[----:B------:R-:W4:Y:S01]  /*19d0*/  LDG.E.128 R60, [R114.64+0xf000] ;  /* 0x00f00004723c7981 */ /* 0x000f22000c1e1d00 */
[----:B------:R-:W-:Y:S02]  /*19e0*/  FFMA.FTZ R85, R103, R85, R94 ;  /* 0x0000005567557223 */ /* 0x000fe4000001005e */
[----:B------:R-:W-:-:S02]  /*19f0*/  FFMA.FTZ R84, R5, R86, R84 ;  /* 0x0000005605547223 */ /* 0x000fc40000010054 */
[----:B------:R-:W-:Y:S01]  /*1a00*/  FFMA.FTZ R86, R105, R80, R85 ;  /* 0x0000005069567223 */ /* 0x000fe20000010055 */
[--C-:B------:R-:W-:Y:S02]  /*1a10*/  PRMT R80, RZ, 0x5410, R81.reuse ;  /* 0x00005410ff507816 */ /* 0x100fe40000000051 */
[----:B------:R-:W-:-:S03]  /*1a20*/  PRMT R81, RZ, 0x7610, R81 ;  /* 0x00007610ff517816 */ /* 0x000fc60000000051 */
[----:B------:R-:W-:-:S04]  /*1a30*/  FFMA.FTZ R80, R101, R80, R86 ;  /* 0x0000005065507223 */ /* 0x000fc80000010056 */
[----:B------:R-:W-:Y:S01]  /*1a40*/  FFMA.FTZ R81, R96, R81, R80 ;  /* 0x0000005160517223 */ /* 0x000fe20000010050 */
[--C-:B-----5:R-:W-:Y:S02]  /*1a50*/  PRMT R80, RZ, 0x5410, R12.reuse ;  /* 0x00005410ff507816 */ /* 0x120fe4000000000c */
[----:B------:R-:W-:-:S03]  /*1a60*/  PRMT R12, RZ, 0x7610, R12 ;  /* 0x00007610ff0c7816 */ /* 0x000fc6000000000c */
[----:B------:R-:W-:-:S04]  /*1a70*/  FFMA.FTZ R92, R103, R80, R92 ;  /* 0x00000050675c7223 */ /* 0x000fc8000001005c */
[----:B------:R-:W-:Y:S01]  /*1a80*/  FFMA.FTZ R92, R105, R12, R92 ;  /* 0x0000000c695c7223 */ /* 0x000fe2000001005c */
[--C-:B------:R-:W-:Y:S02]  /*1a90*/  PRMT R12, RZ, 0x5410, R13.reuse ;  /* 0x00005410ff0c7816 */ /* 0x100fe4000000000d */
[----:B------:R-:W-:-:S03]  /*1aa0*/  PRMT R13, RZ, 0x7610, R13 ;  /* 0x00007610ff0d7816 */ /* 0x000fc6000000000d */
        /* <DEDUP_REMOVED lines=8> */
[----:B------:R-:W5:Y:S02]  /*1b30*/  LDG.E.128 R92, [R114.64+0x20800] ;  /* 0x02080004725c7981 */ /* 0x000f64000c1e1d00 */
[----:B------:R-:W-:Y:S01]  /*1b40*/  FFMA.FTZ R12, R97, R12, R13 ;  /* 0x0000000c610c7223 */ /* 0x000fe2000001000d */
[----:B------:R-:W-:Y:S01]  /*1b50*/  PRMT R13, RZ, 0x5410, R76 ;  /* 0x00005410ff0d7816 */ /* 0x000fe2000000004c */
[----:B------:R-:W-:Y:S01]  /*1b60*/  FFMA.FTZ R124, R98, R23, R20 ;  /* 0x00000017627c7223 */ /* 0x000fe20000010014 */
[----:B------:R-:W-:Y:S01]  /*1b70*/  PRMT R14, RZ, 0x7610, R14 ;  /* 0x00007610ff0e7816 */ /* 0x000fe2000000000e */
[----:B------:R-:W4:Y:S01]  /*1b80*/  LDG.E.128 R20, [R114.64+0x16000] ;  /* 0x0160000472147981 */ /* 0x000f22000c1e1d00 */
[----:B------:R-:W-:Y:S01]  /*1b90*/  PRMT R76, RZ, 0x7610, R76 ;  /* 0x00007610ff4c7816 */ /* 0x000fe2000000004c */
[----:B------:R-:W-:-:S02]  /*1ba0*/  FFMA.FTZ R13, R103, R13, R120 ;  /* 0x0000000d670d7223 */ /* 0x000fc40000010078 */
[----:B------:R-:W-:Y:S01]  /*1bb0*/  FFMA.FTZ R12, R5, R14, R12 ;  /* 0x0000000e050c7223 */ /* 0x000fe2000001000c */
[----:B------:R-:W-:Y:S01]  /*1bc0*/  PRMT R14, RZ, 0x5410, R77 ;  /* 0x00005410ff0e7816 */ /* 0x000fe2000000004d */
[----:B------:R-:W-:-:S04]  /*1bd0*/  FFMA.FTZ R76, R105, R76, R13 ;  /* 0x0000004c694c7223 */ /* 0x000fc8000001000d */
[----:B------:R-:W-:Y:S01]  /*1be0*/  FFMA.FTZ R14, R101, R14, R76 ;  /* 0x0000000e650e7223 */ /* 0x000fe2000001004c */
[--C-:B------:R-:W-:Y:S02]  /*1bf0*/  PRMT R76, RZ, 0x5410, R28.reuse ;  /* 0x00005410ff4c7816 */ /* 0x100fe4000000001c */
[----:B------:R-:W-:Y:S01]  /*1c00*/  PRMT R28, RZ, 0x7610, R28 ;  /* 0x00007610ff1c7816 */ /* 0x000fe2000000001c */
[----:B------:R-:W-:Y:S02]  /*1c10*/  FFMA.FTZ R102, R4, R41, R40 ;  /* 0x0000002904667223 */ /* 0x000fe40000010028 */
[----:B------:R-:W-:Y:S01]  /*1c20*/  FFMA.FTZ R106, R103, R76, R106 ;  /* 0x0000004c676a7223 */ /* 0x000fe2000001006a */
[----:B------:R-:W-:Y:S02]  /*1c30*/  PRMT R89, RZ, 0x7610, R43 ;  /* 0x00007610ff597816 */ /* 0x000fe4000000002b */
[----:B------:R-:W5:Y:S01]  /*1c40*/  LDG.E.128 R40, [R114.64+0x19800] ;  /* 0x0198000472287981 */ /* 0x000f62000c1e1d00 */
[----:B------:R-:W-:Y:S01]  /*1c50*/  FFMA.FTZ R106, R105, R28, R106 ;  /* 0x0000001c696a7223 */ /* 0x000fe2000001006a */
[----:B------:R-:W-:-:S02]  /*1c60*/  PRMT R28, RZ, 0x5410, R29 ;  /* 0x00005410ff1c7816 */ /* 0x000fc4000000001d */
        /* <DEDUP_REMOVED lines=9> */
[----:B------:R-:W5:Y:S02]  /*1d00*/  LDG.E.128 R88, [R114.64+0x1d000] ;  /* 0x01d0000472587981 */ /* 0x000f64000c1e1d00 */
[----:B------:R-:W-:Y:S02]  /*1d10*/  FFMA.FTZ R29, R103, R29, R116 ;  /* 0x0000001d671d7223 */ /* 0x000fe40000010074 */
[----:B------:R-:W-:Y:S01]  /*1d20*/  FFMA.FTZ R28, R5, R30, R28 ;  /* 0x0000001e051c7223 */ /* 0x000fe2000001001c */
[----:B------:R-:W-:Y:S01]  /*1d30*/  PRMT R30, RZ, 0x5410, R73 ;  /* 0x00005410ff1e7816 */ /* 0x000fe20000000049 */
[----:B------:R-:W-:-:S04]  /*1d40*/  FFMA.FTZ R72, R105, R72, R29 ;  /* 0x0000004869487223 */ /* 0x000fc8000001001d */
[----:B------:R-:W-:Y:S01]  /*1d50*/  FFMA.FTZ R30, R101, R30, R72 ;  /* 0x0000001e651e7223 */ /* 0x000fe20000010048 */
[--C-:B------:R-:W-:Y:S02]  /*1d60*/  PRMT R72, RZ, 0x5410, R36.reuse ;  /* 0x00005410ff487816 */ /* 0x100fe40000000024 */
[----:B------:R-:W-:-:S03]  /*1d70*/  PRMT R36, RZ, 0x7610, R36 ;  /* 0x00007610ff247816 */ /* 0x000fc60000000024 */
[----:B------:R-:W-:-:S04]  /*1d80*/  FFMA.FTZ R108, R103, R72, R108 ;  /* 0x00000048676c7223 */ /* 0x000fc8000001006c */
[----:B------:R-:W-:Y:S01]  /*1d90*/  FFMA.FTZ R108, R105, R36, R108 ;  /* 0x00000024696c7223 */ /* 0x000fe2000001006c */
[--C-:B------:R-:W-:Y:S02]  /*1da0*/  PRMT R36, RZ, 0x5410, R37.reuse ;  /* 0x00005410ff247816 */ /* 0x100fe40000000025 */
[----:B------:R-:W-:-:S03]  /*1db0*/  PRMT R37, RZ, 0x7610, R37 ;  /* 0x00007610ff257816 */ /* 0x000fc60000000025 */
[----:B------:R-:W-:-:S04]  /*1dc0*/  FFMA.FTZ R36, R101, R36, R108 ;  /* 0x0000002465247223 */ /* 0x000fc8000001006c */
[----:B------:R-:W-:Y:S01]  /*1dd0*/  FFMA.FTZ R37, R96, R37, R36 ;  /* 0x0000002560257223 */ /* 0x000fe20000010024 */
[----:B------:R-:W-:Y:S02]  /*1de0*/  PRMT R36, RZ, 0x5410, R38 ;  /* 0x00005410ff247816 */ /* 0x000fe40000000026 */
[----:B------:R-:W-:-:S03]  /*1df0*/  PRMT R13, RZ, 0x5410, R15 ;  /* 0x00005410ff0d7816 */ /* 0x000fc6000000000f */
[----:B------:R-:W-:Y:S01]  /*1e00*/  FFMA.FTZ R36, R97, R36, R37 ;  /* 0x0000002461247223 */ /* 0x000fe20000010025 */
[----:B------:R-:W-:Y:S01]  /*1e10*/  PRMT R37, RZ, 0x5410, R68 ;  /* 0x00005410ff257816 */ /* 0x000fe20000000044 */
[----:B------:R-:W-:Y:S01]  /*1e20*/  FFMA.FTZ R12, R4, R13, R12 ;  /* 0x0000000d040c7223 */ /* 0x000fe2000001000c */
[----:B------:R-:W-:Y:S02]  /*1e30*/  PRMT R15, RZ, 0x7610, R15 ;  /* 0x00007610ff0f7816 */ /* 0x000fe4000000000f */
[----:B------:R-:W-:Y:S02]  /*1e40*/  PRMT R77, RZ, 0x7610, R77 ;  /* 0x00007610ff4d7816 */ /* 0x000fe4000000004d */
[----:B------:R-:W-:Y:S01]  /*1e50*/  PRMT R38, RZ, 0x7610, R38 ;  /* 0x00007610ff267816 */ /* 0x000fe20000000026 */
[----:B------:R-:W-:Y:S01]  /*1e60*/  FFMA.FTZ R37, R103, R37, R112 ;  /* 0x0000002567257223 */ /* 0x000fe20000010070 */
[----:B------:R-:W-:Y:S01]  /*1e70*/  PRMT R68, RZ, 0x7610, R68 ;  /* 0x00007610ff447816 */ /* 0x000fe20000000044 */
[----:B------:R-:W-:-:S02]  /*1e80*/  FFMA.FTZ R120, R98, R15, R12 ;  /* 0x0000000f62787223 */ /* 0x000fc4000001000c */
[----:B------:R-:W-:Y:S02]  /*1e90*/  FFMA.FTZ R77, R96, R77, R14 ;  /* 0x0000004d604d7223 */ /* 0x000fe4000001000e */
[----:B------:R-:W-:Y:S01]  /*1ea0*/  FFMA.FTZ R36, R5, R38, R36 ;  /* 0x0000002605247223 */ /* 0x000fe20000010024 */
[----:B------:R-:W5:Y:S01]  /*1eb0*/  LDG.E.128 R12, [R114.64+0x24000] ;  /* 0x02400004720c7981 */ /* 0x000f62000c1e1d00 */
[----:B------:R-:W-:Y:S01]  /*1ec0*/  PRMT R38, RZ, 0x5410, R69 ;  /* 0x00005410ff267816 */ /* 0x000fe20000000045 */
[----:B------:R-:W-:-:S04]  /*1ed0*/  FFMA.FTZ R68, R105, R68, R37 ;  /* 0x0000004469447223 */ /* 0x000fc80000010025 */
[----:B------:R-:W-:Y:S01]  /*1ee0*/  FFMA.FTZ R38, R101, R38, R68 ;  /* 0x0000002665267223 */ /* 0x000fe20000010044 */
[--C-:B------:R-:W-:Y:S02]  /*1ef0*/  PRMT R68, RZ, 0x5410, R64.reuse ;  /* 0x00005410ff447816 */ /* 0x100fe40000000040 */
[----:B------:R-:W-:-:S03]  /*1f00*/  PRMT R64, RZ, 0x7610, R64 ;  /* 0x00007610ff407816 */ /* 0x000fc60000000040 */
        /* <DEDUP_REMOVED lines=10> */
[----:B------:R-:W5:Y:S01]  /*1fb0*/  LDG.E.128 R84, [R114.64+0x27800] ;  /* 0x0278000472547981 */ /* 0x000f62000c1e1d00 */
[----:B------:R-:W-:-:S05]  /*1fc0*/  PRMT R64, RZ, 0x5410, R66 ;  /* 0x00005410ff407816 */ /* 0x000fca0000000042 */
[----:B------:R-:W-:Y:S01]  /*1fd0*/  FFMA.FTZ R64, R97, R64, R65 ;  /* 0x0000004061407223 */ /* 0x000fe20000010041 */
[----:B------:R-:W-:Y:S02]  /*1fe0*/  PRMT R65, RZ, 0x5410, R56 ;  /* 0x00005410ff417816 */ /* 0x000fe40000000038 */
[----:B------:R-:W-:Y:S02]  /*1ff0*/  PRMT R66, RZ, 0x7610, R66 ;  /* 0x00007610ff427816 */ /* 0x000fe40000000042 */
[----:B------:R-:W-:Y:S01]  /*2000*/  PRMT R56, RZ, 0x7610, R56 ;  /* 0x00007610ff387816 */ /* 0x000fe20000000038 */
[----:B------:R-:W-:Y:S01]  /*2010*/  FFMA.FTZ R65, R103, R65, R100 ;  /* 0x0000004167417223 */ /* 0x000fe20000010064 */
[----:B------:R-:W-:Y:S01]  /*2020*/  PRMT R29, RZ, 0x5410, R31 ;  /* 0x00005410ff1d7816 */ /* 0x000fe2000000001f */
[----:B------:R-:W-:Y:S02]  /*2030*/  FFMA.FTZ R64, R5, R66, R64 ;  /* 0x0000004205407223 */ /* 0x000fe40000010040 */
[----:B------:R-:W-:Y:S01]  /*2040*/  FFMA.FTZ R66, R105, R56, R65 ;  /* 0x0000003869427223 */ /* 0x000fe20000010041 */
[----:B------:R-:W-:Y:S01]  /*2050*/  PRMT R56, RZ, 0x5410, R57 ;  /* 0x00005410ff387816 */ /* 0x000fe20000000039 */
[----:B------:R-:W-:Y:S01]  /*2060*/  FFMA.FTZ R28, R4, R29, R28 ;  /* 0x0000001d041c7223 */ /* 0x000fe2000001001c */
[----:B------:R-:W-:-:S02]  /*2070*/  PRMT R31, RZ, 0x7610, R31 ;  /* 0x00007610ff1f7816 */ /* 0x000fc4000000001f */
[----:B------:R-:W-:Y:S01]  /*2080*/  PRMT R73, RZ, 0x7610, R73 ;  /* 0x00007610ff497816 */ /* 0x000fe20000000049 */
[----:B------:R-:W-:Y:S01]  /*2090*/  FFMA.FTZ R56, R101, R56, R66 ;  /* 0x0000003865387223 */ /* 0x000fe20000010042 */
[----:B------:R-:W-:Y:S01]  /*20a0*/  PRMT R57, RZ, 0x7610, R57 ;  /* 0x00007610ff397816 */ /* 0x000fe20000000039 */
[----:B------:R-:W-:Y:S02]  /*20b0*/  FFMA.FTZ R116, R98, R31, R28 ;  /* 0x0000001f62747223 */ /* 0x000fe4000001001c */
[C---:B------:R-:W-:Y:S02]  /*20c0*/  FFMA.FTZ R73, R96.reuse, R73, R30 ;  /* 0x0000004960497223 */ /* 0x040fe4000001001e */
[----:B------:R-:W-:Y:S01]  /*20d0*/  FFMA.FTZ R57, R96, R57, R56 ;  /* 0x0000003960397223 */ /* 0x000fe20000010038 */
[----:B------:R-:W5:Y:S01]  /*20e0*/  LDG.E.128 R28, [R114.64+0x2b000] ;  /* 0x02b00004721c7981 */ /* 0x000f62000c1e1d00 */
[--C-:B------:R-:W-:Y:S02]  /*20f0*/  PRMT R56, RZ, 0x5410, R8.reuse ;  /* 0x00005410ff387816 */ /* 0x100fe40000000008 */
[----:B------:R-:W-:-:S02]  /*2100*/  PRMT R8, RZ, 0x7610, R8 ;  /* 0x00007610ff087816 */ /* 0x000fc40000000008 */
[----:B------:R-:W-:Y:S01]  /*2110*/  PRMT R76, RZ, 0x5410, R78 ;  /* 0x00005410ff4c7816 */ /* 0x000fe2000000004e */
[----:B------:R-:W-:Y:S01]  /*2120*/  FFMA.FTZ R107, R103, R56, R107 ;  /* 0x00000038676b7223 */ /* 0x000fe2000001006b */
[----:B------:R-:W-:Y:S02]  /*2130*/  PRMT R72, RZ, 0x5410, R74 ;  /* 0x00005410ff487816 */ /* 0x000fe4000000004a */
[----:B------:R-:W-:Y:S01]  /*2140*/  PRMT R78, RZ, 0x7610, R78 ;  /* 0x00007610ff4e7816 */ /* 0x000fe2000000004e */
[----:B------:R-:W-:Y:S01]  /*2150*/  FFMA.FTZ R107, R105, R8, R107 ;  /* 0x00000008696b7223 */ /* 0x000fe2000001006b */
[----:B------:R-:W-:Y:S01]  /*2160*/  PRMT R74, RZ, 0x7610, R74 ;  /* 0x00007610ff4a7816 */ /* 0x000fe2000000004a */
[C---:B------:R-:W-:Y:S01]  /*2170*/  FFMA.FTZ R76, R97.reuse, R76, R77 ;  /* 0x0000004c614c7223 */ /* 0x040fe2000001004d */
[----:B------:R-:W-:Y:S01]  /*2180*/  PRMT R8, RZ, 0x5410, R9 ;  /* 0x00005410ff087816 */ /* 0x000fe20000000009 */
[----:B------:R-:W-:Y:S01]  /*2190*/  FFMA.FTZ R72, R97, R72, R73 ;  /* 0x0000004861487223 */ /* 0x000fe20000010049 */
[----:B------:R-:W-:Y:S01]  /*21a0*/  PRMT R77, RZ, 0x5410, R79 ;  /* 0x00005410ff4d7816 */ /* 0x000fe2000000004f */
[C---:B------:R-:W-:Y:S01]  /*21b0*/  FFMA.FTZ R76, R5.reuse, R78, R76 ;  /* 0x0000004e054c7223 */ /* 0x040fe2000001004c */
[----:B------:R-:W-:Y:S01]  /*21c0*/  PRMT R73, RZ, 0x5410, R75 ;  /* 0x00005410ff497816 */ /* 0x000fe2000000004b */
[----:B------:R-:W-:Y:S01]  /*21d0*/  FFMA.FTZ R72, R5, R74, R72 ;  /* 0x0000004a05487223 */ /* 0x000fe20000010048 */
[----:B------:R-:W-:Y:S01]  /*21e0*/  PRMT R9, RZ, 0x7610, R9 ;  /* 0x00007610ff097816 */ /* 0x000fe20000000009 */
[----:B------:R-:W-:Y:S01]  /*21f0*/  FFMA.FTZ R8, R101, R8, R107 ;  /* 0x0000000865087223 */ /* 0x000fe2000001006b */
[----:B------:R-:W-:-:S02]  /*2200*/  PRMT R56, RZ, 0x5410, R58 ;  /* 0x00005410ff387816 */ /* 0x000fc4000000003a */
[----:B------:R-:W-:Y:S01]  /*2210*/  PRMT R69, RZ, 0x7610, R69 ;  /* 0x00007610ff457816 */ /* 0x000fe20000000045 */
[C---:B------:R-:W-:Y:S01]  /*2220*/  FFMA.FTZ R76, R4.reuse, R77, R76 ;  /* 0x0000004d044c7223 */ /* 0x040fe2000001004c */
[----:B------:R-:W-:Y:S01]  /*2230*/  PRMT R77, RZ, 0x7610, R75 ;  /* 0x00007610ff4d7816 */ /* 0x000fe2000000004b */
[----:B------:R-:W-:Y:S01]  /*2240*/  FFMA.FTZ R108, R4, R73, R72 ;  /* 0x00000049046c7223 */ /* 0x000fe20000010048 */
[----:B------:R-:W-:Y:S01]  /*2250*/  PRMT R58, RZ, 0x7610, R58 ;  /* 0x00007610ff3a7816 */ /* 0x000fe2000000003a */
[C---:B------:R-:W-:Y:S01]  /*2260*/  FFMA.FTZ R9, R96.reuse, R9, R8 ;  /* 0x0000000960097223 */ /* 0x040fe20000010008 */
[----:B------:R-:W-:Y:S01]  /*2270*/  PRMT R80, RZ, 0x5410, R82 ;  /* 0x00005410ff507816 */ /* 0x000fe20000000052 */
[----:B------:R-:W5:Y:S01]  /*2280*/  LDG.E.128 R72, [R114.64+0x2e800] ;  /* 0x02e8000472487981 */ /* 0x000f62000c1e1d00 */
        /* <DEDUP_REMOVED lines=16> */
[--C-:B------:R-:W-:Y:S01]  /*2390*/  PRMT R9, RZ, 0x5410, R11.reuse ;  /* 0x00005410ff097816 */ /* 0x100fe2000000000b */
[C---:B------:R-:W-:Y:S01]  /*23a0*/  FFMA.FTZ R80, R5.reuse, R82, R80 ;  /* 0x0000005205507223 */ /* 0x040fe20000010050 */
[----:B------:R-:W-:Y:S01]  /*23b0*/  PRMT R57, RZ, 0x7610, R11 ;  /* 0x00007610ff397816 */ /* 0x000fe2000000000b */
[C---:B------:R-:W-:Y:S01]  /*23c0*/  FFMA.FTZ R68, R5.reuse, R70, R68 ;  /* 0x0000004605447223 */ /* 0x040fe20000010044 */
        /* <DEDUP_REMOVED lines=11> */
[----:B------:R-:W-:Y:S02]  /*2480*/  PRMT R81, RZ, 0x5410, R83 ;  /* 0x00005410ff517816 */ /* 0x000fe40000000053 */
[----:B------:R-:W-:Y:S01]  /*2490*/  PRMT R69, RZ, 0x5410, R71 ;  /* 0x00005410ff457816 */ /* 0x000fe20000000047 */
[----:B------:R-:W-:Y:S01]  /*24a0*/  FFMA.FTZ R44, R10, R5, R2 ;  /* 0x000000050a2c7223 */ /* 0x000fe20000010002 */
[----:B------:R-:W-:Y:S02]  /*24b0*/  PRMT R65, RZ, 0x5410, R67 ;  /* 0x00005410ff417816 */ /* 0x000fe40000000043 */
[----:B------:R-:W-:Y:S02]  /*24c0*/  PRMT R52, RZ, 0x5410, R48 ;  /* 0x00005410ff347816 */ /* 0x000fe40000000030 */
[----:B------:R-:W-:-:S02]  /*24d0*/  PRMT R2, RZ, 0x7610, R45 ;  /* 0x00007610ff027816 */ /* 0x000fc4000000002d */
[----:B------:R-:W-:Y:S01]  /*24e0*/  PRMT R53, RZ, 0x7610, R53 ;  /* 0x00007610ff357816 */ /* 0x000fe20000000035 */
[C---:B------:R-:W-:Y:S01]  /*24f0*/  FFMA.FTZ R80, R4.reuse, R81, R80 ;  /* 0x0000005104507223 */ /* 0x040fe20000010050 */
[----:B------:R-:W-:Y:S01]  /*2500*/  PRMT R79, RZ, 0x7610, R79 ;  /* 0x00007610ff4f7816 */ /* 0x000fe2000000004f */
[C---:B------:R-:W-:Y:S02]  /*2510*/  FFMA.FTZ R68, R4.reuse, R69, R68 ;  /* 0x0000004504447223 */ /* 0x040fe40000010044 */
[C---:B------:R-:W-:Y:S02]  /*2520*/  FFMA.FTZ R64, R4.reuse, R65, R64 ;  /* 0x0000004104407223 */ /* 0x040fe40000010040 */
        /* <DEDUP_REMOVED lines=11> */
[----:B------:R-:W5:Y:S03]  /*25e0*/  LDG.E.128 R76, [R114.64+0x35800] ;  /* 0x03580004724c7981 */ /* 0x000f66000c1e1d00 */
[----:B------:R-:W-:Y:S01]  /*25f0*/  FFMA.FTZ R54, R9, R54, R7 ;  /* 0x0000003609367223 */ /* 0x000fe20000010007 */
[----:B------:R-:W-:Y:S01]  /*2600*/  PRMT R7, RZ, 0x5410, R49 ;  /* 0x00005410ff077816 */ /* 0x000fe20000000031 */
[----:B------:R-:W-:Y:S01]  /*2610*/  FFMA.FTZ R48, R97, R48, R52 ;  /* 0x0000003061307223 */ /* 0x000fe20000010034 */
[----:B------:R-:W-:-:S02]  /*2620*/  PRMT R83, RZ, 0x7610, R83 ;  /* 0x00007610ff537816 */ /* 0x000fc40000000053 */
[----:B------:R-:W-:Y:S02]  /*2630*/  PRMT R71, RZ, 0x7610, R71 ;  /* 0x00007610ff477816 */ /* 0x000fe40000000047 */
[----:B------:R-:W-:Y:S02]  /*2640*/  PRMT R67, RZ, 0x7610, R67 ;  /* 0x00007610ff437816 */ /* 0x000fe40000000043 */
[----:B------:R-:W-:Y:S01]  /*2650*/  PRMT R59, RZ, 0x7610, R59 ;  /* 0x00007610ff3b7816 */ /* 0x000fe2000000003b */
[----:B------:R-:W-:Y:S01]  /*2660*/  FFMA.FTZ R52, R10, R7, R48 ;  /* 0x000000070a347223 */ /* 0x000fe20000010030 */
[----:B------:R-:W-:Y:S02]  /*2670*/  PRMT R5, RZ, 0x5410, R47 ;  /* 0x00005410ff057816 */ /* 0x000fe4000000002f */
[----:B------:R-:W-:Y:S01]  /*2680*/  PRMT R48, RZ, 0x5410, R55 ;  /* 0x00005410ff307816 */ /* 0x000fe20000000037 */
[C---:B------:R-:W-:Y:S02]  /*2690*/  FFMA.FTZ R104, R98.reuse, R83, R80 ;  /* 0x0000005362687223 */ /* 0x040fe40000010050 */
[----:B------:R-:W-:-:S02]  /*26a0*/  FFMA.FTZ R110, R98, R71, R68 ;  /* 0x00000047626e7223 */ /* 0x000fc40000010044 */
[C---:B------:R-:W-:Y:S02]  /*26b0*/  FFMA.FTZ R100, R98.reuse, R67, R64 ;  /* 0x0000004362647223 */ /* 0x040fe40000010040 */
[C---:B------:R-:W-:Y:S01]  /*26c0*/  FFMA.FTZ R96, R98.reuse, R59, R56 ;  /* 0x0000003b62607223 */ /* 0x040fe20000010038 */
[----:B------:R-:W-:Y:S01]  /*26d0*/  PRMT R7, RZ, 0x7610, R55 ;  /* 0x00007610ff077816 */ /* 0x000fe20000000037 */
[----:B------:R-:W-:Y:S01]  /*26e0*/  FFMA.FTZ R98, R98, R57, R8 ;  /* 0x0000003962627223 */ /* 0x000fe20000010008 */
[----:B------:R-:W-:Y:S01]  /*26f0*/  PRMT R8, RZ, 0x7610, R47 ;  /* 0x00007610ff087816 */ /* 0x000fe2000000002f */
[----:B------:R-:W-:Y:S01]  /*2700*/  FFMA.FTZ R48, R5, R48, R54 ;  /* 0x0000003005307223 */ /* 0x000fe20000010036 */
[----:B------:R-:W-:Y:S01]  /*2710*/  PRMT R49, RZ, 0x7610, R49 ;  /* 0x00007610ff317816 */ /* 0x000fe20000000031 */
[----:B------:R-:W5:Y:S02]  /*2720*/  LDG.E.128 R80, [R114.64+0x1800] ;  /* 0x0018000472507981 */ /* 0x000f64000c1e1d00 */
[----:B------:R-:W-:Y:S01]  /*2730*/  FFMA.FTZ R7, R8, R7, R48 ;  /* 0x0000000708077223 */ /* 0x000fe20000010030 */
[----:B--2---:R-:W-:Y:S01]  /*2740*/  PRMT R48, RZ, 0x5410, R32 ;  /* 0x00005410ff307816 */ /* 0x004fe20000000020 */
[----:B------:R-:W-:Y:S01]  /*2750*/  FFMA.FTZ R56, R2, R49, R52 ;  /* 0x0000003102387223 */ /* 0x000fe20000010034 */
[----:B------:R-:W-:Y:S01]  /*2760*/  PRMT R49, RZ, 0x5410, R50 ;  /* 0x00005410ff317816 */ /* 0x000fe20000000032 */
[----:B------:R-:W2:Y:S01]  /*2770*/  LDG.E.128 R68, [R118.64+0x1800] ;  /* 0x0018000476447981 */ /* 0x000ea2000c1e1d00 */
[----:B------:R-:W-:Y:S01]  /*2780*/  PRMT R32, RZ, 0x7610, R32 ;  /* 0x00007610ff207816 */ /* 0x000fe20000000020 */
[----:B------:R-:W-:Y:S01]  /*2790*/  FFMA.FTZ R48, R11, R48, R99 ;  /* 0x000000300b307223 */ /* 0x000fe20000010063 */
[----:B------:R-:W-:Y:S01]  /*27a0*/  PRMT R50, RZ, 0x7610, R50 ;  /* 0x00007610ff327816 */ /* 0x000fe20000000032 */
[----:B------:R-:W-:Y:S01]  /*27b0*/  FFMA.FTZ R49, R4, R49, R56 ;  /* 0x0000003104317223 */ /* 0x000fe20000010038 */
[----:B------:R-:W2:Y:S01]  /*27c0*/  LDG.E.128 R64, [R114.64+0x5000] ;  /* 0x0050000472407981 */ /* 0x000ea2000c1e1d00 */
[----:B------:R-:W-:Y:S01]  /*27d0*/  FFMA.FTZ R48, R97, R32, R48 ;  /* 0x0000002061307223 */ /* 0x000fe20000010030 */
[----:B------:R-:W-:Y:S01]  /*27e0*/  PRMT R32, RZ, 0x5410, R51 ;  /* 0x00005410ff207816 */ /* 0x000fe20000000033 */
[----:B------:R-:W-:Y:S01]  /*27f0*/  FFMA.FTZ R49, R9, R50, R49 ;  /* 0x0000003209317223 */ /* 0x000fe20000010031 */
[----:B------:R-:W-:Y:S01]  /*2800*/  PRMT R99, RZ, 0x7610, R51 ;  /* 0x00007610ff637816 */ /* 0x000fe20000000033 */
[----:B------:R-:W2:Y:S02]  /*2810*/  LDG.E.128 R44, [R114.64+0x8800] ;  /* 0x00880004722c7981 */ /* 0x000ea4000c1e1d00 */
[----:B------:R-:W-:Y:S01]  /*2820*/  FFMA.FTZ R32, R5, R32, R49 ;  /* 0x0000002005207223 */ /* 0x000fe20000010031 */
[--C-:B------:R-:W-:Y:S01]  /*2830*/  PRMT R49, RZ, 0x5410, R33.reuse ;  /* 0x00005410ff317816 */ /* 0x100fe20000000021 */
[----:B------:R-:W2:Y:S01]  /*2840*/  LDG.E.128 R52, [R114.64+0xc000] ;  /* 0x00c0000472347981 */ /* 0x000ea2000c1e1d00 */
[----:B------:R-:W-:Y:S01]  /*2850*/  PRMT R33, RZ, 0x7610, R33 ;  /* 0x00007610ff217816 */ /* 0x000fe20000000021 */
[----:B------:R-:W-:Y:S01]  /*2860*/  FFMA.FTZ R99, R8, R99, R32 ;  /* 0x0000006308637223 */ /* 0x000fe20000010020 */
[----:B---3--:R-:W-:Y:S01]  /*2870*/  PRMT R32, RZ, 0x5410, R24 ;  /* 0x00005410ff207816 */ /* 0x008fe20000000018 */
[----:B------:R-:W-:Y:S01]  /*2880*/  FFMA.FTZ R48, R10, R49, R48 ;  /* 0x000000310a307223 */ /* 0x000fe20000010030 */
[----:B------:R-:W-:Y:S01]  /*2890*/  PRMT R24, RZ, 0x7610, R24 ;  /* 0x00007610ff187816 */ /* 0x000fe20000000018 */
[----:B------:R-:W3:Y:S02]  /*28a0*/  LDG.E.128 R56, [R114.64+0xf800] ;  /* 0x00f8000472387981 */ /* 0x000ee4000c1e1d00 */
[----:B------:R-:W-:Y:S01]  /*28b0*/  FFMA.FTZ R48, R2, R33, R48 ;  /* 0x0000002102307223 */ /* 0x000fe20000010030 */
[----:B------:R-:W-:Y:S01]  /*28c0*/  PRMT R33, RZ, 0x5410, R34 ;  /* 0x00005410ff217816 */ /* 0x000fe20000000022 */
[----:B------:R-:W-:Y:S01]  /*28d0*/  FFMA.FTZ R32, R11, R32, R124 ;  /* 0x000000200b207223 */ /* 0x000fe2000001007c */
[----:B------:R-:W-:-:S02]  /*28e0*/  PRMT R49, RZ, 0x5410, R25 ;  /* 0x00005410ff317816 */ /* 0x000fc40000000019 */
[----:B------:R-:W-:Y:S01]  /*28f0*/  PRMT R34, RZ, 0x7610, R34 ;  /* 0x00007610ff227816 */ /* 0x000fe20000000022 */
[----:B------:R-:W-:Y:S02]  /*2900*/  FFMA.FTZ R24, R97, R24, R32 ;  /* 0x0000001861187223 */ /* 0x000fe40000010020 */
[----:B------:R-:W-:Y:S02]  /*2910*/  FFMA.FTZ R33, R4, R33, R48 ;  /* 0x0000002104217223 */ /* 0x000fe40000010030 */
[----:B------:R-:W-:Y:S01]  /*2920*/  FFMA.FTZ R49, R10, R49, R24 ;  /* 0x000000310a317223 */ /* 0x000fe20000010018 */
[----:B------:R-:W-:Y:S01]  /*2930*/  PRMT R24, RZ, 0x5410, R35 ;  /* 0x00005410ff187816 */ /* 0x000fe20000000023 */
[----:B------:R-:W-:Y:S01]  /*2940*/  FFMA.FTZ R33, R9, R34, R33 ;  /* 0x0000002209217223 */ /* 0x000fe20000010021 */
[----:B------:R-:W-:Y:S02]  /*2950*/  PRMT R101, RZ, 0x7610, R35 ;  /* 0x00007610ff657816 */ /* 0x000fe40000000023 */
[----:B------:R-:W-:Y:S01]  /*2960*/  PRMT R25, RZ, 0x7610, R25 ;  /* 0x00007610ff197816 */ /* 0x000fe20000000019 */
[----:B------:R-:W-:Y:S01]  /*2970*/  FFMA.FTZ R24, R5, R24, R33 ;  /* 0x0000001805187223 */ /* 0x000fe20000010021 */
[----:B----4-:R-:W-:Y:S01]  /*2980*/  PRMT R103, RZ, 0x7610, R63 ;  /* 0x00007610ff677816 */ /* 0x010fe2000000003f */
[----:B------:R-:W4:Y:S02]  /*2990*/  LDG.E.128 R32, [R114.64+0x13000] ;  /* 0x0130000472207981 */ /* 0x000f24000c1e1d00 */
        /* <DEDUP_REMOVED lines=8> */
[----:B------:R-:W-:Y:S01]  /*2a20*/  FFMA.FTZ R60, R97, R60, R24 ;  /* 0x0000003c613c7223 */ /* 0x000fe20000010018 */
[----:B------:R-:W-:Y:S01]  /*2a30*/  PRMT R24, RZ, 0x5410, R27 ;  /* 0x00005410ff187816 */ /* 0x000fe2000000001b */
[----:B------:R-:W-:Y:S01]  /*2a40*/  FFMA.FTZ R25, R9, R26, R25 ;  /* 0x0000001a09197223 */ /* 0x000fe20000010019 */
[----:B------:R-:W-:Y:S01]  /*2a50*/  PRMT R27, RZ, 0x7610, R27 ;  /* 0x00007610ff1b7816 */ /* 0x000fe2000000001b */
[----:B------:R-:W3:Y:S02]  /*2a60*/  LDG.E.128 R48, [R114.64+0x16800] ;  /* 0x0168000472307981 */ /* 0x000ee4000c1e1d00 */
        /* <DEDUP_REMOVED lines=15> */
[----:B------:R-:W-:Y:S01]  /*2b60*/  PRMT R16, RZ, 0x5410, R63 ;  /* 0x00005410ff107816 */ /* 0x000fe2000000003f */
[----:B------:R-:W-:Y:S01]  /*2b70*/  FFMA.FTZ R25, R9, R62, R25 ;  /* 0x0000003e09197223 */ /* 0x000fe20000010019 */
[----:B------:R-:W-:-:S03]  /*2b80*/  PRMT R17, RZ, 0x7610, R17 ;  /* 0x00007610ff117816 */ /* 0x000fc60000000011 */
[----:B------:R-:W-:Y:S02]  /*2b90*/  FFMA.FTZ R16, R5, R16, R25 ;  /* 0x0000001005107223 */ /* 0x000fe40000010019 */
[----:B------:R-:W-:Y:S02]  /*2ba0*/  FFMA.FTZ R60, R2, R17, R27 ;  /* 0x00000011023c7223 */ /* 0x000fe4000001001b */
[----:B------:R-:W-:Y:S01]  /*2bb0*/  FFMA.FTZ R103, R8, R103, R16 ;  /* 0x0000006708677223 */ /* 0x000fe20000010010 */
[----:B------:R-:W-:Y:S01]  /*2bc0*/  PRMT R16, RZ, 0x5410, R20 ;  /* 0x00005410ff107816 */ /* 0x000fe20000000014 */
[----:B------:R-:W3:Y:S01]  /*2bd0*/  LDG.E.128 R24, [R114.64+0x1a000] ;  /* 0x01a0000472187981 */ /* 0x000ee2000c1e1d00 */
        /* <DEDUP_REMOVED lines=9> */
[----:B------:R-:W3:Y:S02]  /*2c70*/  LDG.E.128 R60, [R114.64+0x1d800] ;  /* 0x01d80004723c7981 */ /* 0x000ee4000c1e1d00 */
[----:B------:R-:W-:Y:S01]  /*2c80*/  FFMA.FTZ R16, R5, R16, R17 ;  /* 0x0000001005107223 */ /* 0x000fe20000010011 */
[--C-:B------:R-:W-:Y:S02]  /*2c90*/  PRMT R17, RZ, 0x5410, R21.reuse ;  /* 0x00005410ff117816 */ /* 0x100fe40000000015 */
[----:B------:R-:W-:Y:S01]  /*2ca0*/  PRMT R21, RZ, 0x7610, R21 ;  /* 0x00007610ff157816 */ /* 0x000fe20000000015 */
[----:B------:R-:W-:Y:S01]  /*2cb0*/  FFMA.FTZ R104, R8, R19, R16 ;  /* 0x0000001308687223 */ /* 0x000fe20000010010 */
[----:B-----5:R-:W-:Y:S01]  /*2cc0*/  PRMT R16, RZ, 0x5410, R40 ;  /* 0x00005410ff107816 */ /* 0x020fe20000000028 */
        /* <DEDUP_REMOVED lines=13> */
[----:B------:R-:W-:Y:S01]  /*2da0*/  FFMA.FTZ R20, R5, R16, R17 ;  /* 0x0000001005147223 */ /* 0x000fe20000010011 */
[----:B------:R-:W-:-:S03]  /*2db0*/  PRMT R41, RZ, 0x7610, R41 ;  /* 0x00007610ff297816 */ /* 0x000fc60000000029 */
        /* <DEDUP_REMOVED lines=8> */
[----:B------:R-:W-:Y:S02]  /*2e40*/  FFMA.FTZ R21, R4, R21, R41 ;  /* 0x0000001504157223 */ /* 0x000fe40000010029 */
[----:B------:R-:W-:Y:S01]  /*2e50*/  FFMA.FTZ R88, R97, R88, R20 ;  /* 0x0000005861587223 */ /* 0x000fe20000010014 */
[----:B------:R-:W-:Y:S01]  /*2e60*/  PRMT R20, RZ, 0x5410, R43 ;  /* 0x00005410ff147816 */ /* 0x000fe2000000002b */
[----:B------:R-:W-:Y:S01]  /*2e70*/  FFMA.FTZ R21, R9, R42, R21 ;  /* 0x0000002a09157223 */ /* 0x000fe20000010015 */
[----:B------:R-:W-:-:S03]  /*2e80*/  PRMT R40, RZ, 0x5410, R92 ;  /* 0x00005410ff287816 */ /* 0x000fc6000000005c */
[----:B------:R-:W-:Y:S01]  /*2e90*/  FFMA.FTZ R20, R5, R20, R21 ;  /* 0x0000001405147223 */ /* 0x000fe20000010015 */
[----:B------:R-:W-:Y:S02]  /*2ea0*/  PRMT R21, RZ, 0x5410, R89 ;  /* 0x00005410ff157816 */ /* 0x000fe40000000059 */
        /* <DEDUP_REMOVED lines=18> */
[----:B------:R-:W4:Y:S02]  /*2fd0*/  LDG.E.128 R20, [R114.64+0x24800] ;  /* 0x0248000472147981 */ /* 0x000f24000c1e1d00 */
[----:B------:R-:W-:Y:S01]  /*2fe0*/  FFMA.FTZ R88, R5, R40, R41 ;  /* 0x0000002805587223 */ /* 0x000fe20000010029 */
[----:B------:R-:W-:-:S03]  /*2ff0*/  PRMT R89, RZ, 0x5410, R94 ;  /* 0x00005410ff597816 */ /* 0x000fc6000000005e */
[----:B------:R-:W-:Y:S01]  /*3000*/  FFMA.FTZ R107, R8, R107, R88 ;  /* 0x0000006b086b7223 */ /* 0x000fe20000010058 */
[--C-:B------:R-:W-:Y:S01]  /*3010*/  PRMT R88, RZ, 0x5410, R12.reuse ;  /* 0x00005410ff587816 */ /* 0x100fe2000000000c */
[----:B------:R-:W-:Y:S01]  /*3020*/  FFMA.FTZ R93, R2, R93, R43 ;  /* 0x0000005d025d7223 */ /* 0x000fe2000001002b */
[----:B------:R-:W-:Y:S01]  /*3030*/  PRMT R12, RZ, 0x7610, R12 ;  /* 0x00007610ff0c7816 */ /* 0x000fe2000000000c */
[----:B------:R-:W5:Y:S01]  /*3040*/  LDG.E.128 R40, [R114.64+0x28000] ;  /* 0x0280000472287981 */ /* 0x000f62000c1e1d00 */
[----:B------:R-:W-:Y:S01]  /*3050*/  PRMT R94, RZ, 0x7610, R94 ;  /* 0x00007610ff5e7816 */ /* 0x000fe2000000005e */
[----:B------:R-:W-:Y:S02]  /*3060*/  FFMA.FTZ R88, R11, R88, R108 ;  /* 0x000000580b587223 */ /* 0x000fe4000001006c */
[----:B------:R-:W-:Y:S02]  /*3070*/  FFMA.FTZ R89, R4, R89, R93 ;  /* 0x0000005904597223 */ /* 0x000fe4000001005d */
[----:B------:R-:W-:Y:S01]  /*3080*/  FFMA.FTZ R88, R97, R12, R88 ;  /* 0x0000000c61587223 */ /* 0x000fe20000010058 */
[----:B------:R-:W-:Y:S01]  /*3090*/  PRMT R12, RZ, 0x5410, R95 ;  /* 0x00005410ff0c7816 */ /* 0x000fe2000000005f */
[----:B------:R-:W-:-:S04]  /*30a0*/  FFMA.FTZ R89, R9, R94, R89 ;  /* 0x0000005e09597223 */ /* 0x000fc80000010059 */
[----:B------:R-:W-:Y:S01]  /*30b0*/  FFMA.FTZ R12, R5, R12, R89 ;  /* 0x0000000c050c7223 */ /* 0x000fe20000010059 */
[----:B------:R-:W-:Y:S02]  /*30c0*/  PRMT R89, RZ, 0x5410, R13 ;  /* 0x00005410ff597816 */ /* 0x000fe4000000000d */
[----:B------:R-:W-:Y:S02]  /*30d0*/  PRMT R95, RZ, 0x7610, R95 ;  /* 0x00007610ff5f7816 */ /* 0x000fe4000000005f */
[----:B------:R-:W-:Y:S01]  /*30e0*/  PRMT R13, RZ, 0x7610, R13 ;  /* 0x00007610ff0d7816 */ /* 0x000fe2000000000d */
[----:B------:R-:W-:Y:S02]  /*30f0*/  FFMA.FTZ R88, R10, R89, R88 ;  /* 0x000000590a587223 */ /* 0x000fe40000010058 */
[----:B------:R-:W-:Y:S02]  /*3100*/  FFMA.FTZ R108, R8, R95, R12 ;  /* 0x0000005f086c7223 */ /* 0x000fe4000001000c */
[----:B------:R-:W-:Y:S01]  /*3110*/  FFMA.FTZ R12, R2, R13, R88 ;  /* 0x0000000d020c7223 */ /* 0x000fe20000010058 */
[----:B------:R-:W-:Y:S01]  /*3120*/  PRMT R13, RZ, 0x5410, R84 ;  /* 0x00005410ff0d7816 */ /* 0x000fe20000000054 */
[----:B------:R-:W5:Y:S04]  /*3130*/  LDG.E.128 R88, [R114.64+0x2b800] ;  /* 0x02b8000472587981 */ /* 0x000f68000c1e1d00 */
[----:B------:R-:W-:Y:S01]  /*3140*/  FFMA.FTZ R112, R11, R13, R112 ;  /* 0x0000000d0b707223 */ /* 0x000fe20000010070 */
[--C-:B------:R-:W-:Y:S01]  /*3150*/  PRMT R13, RZ, 0x5410, R14.reuse ;  /* 0x00005410ff0d7816 */ /* 0x100fe2000000000e */
[----:B------:R-:W5:Y:S01]  /*3160*/  LDG.E.128 R92, [R114.64+0x2f000] ;  /* 0x02f00004725c7981 */ /* 0x000f62000c1e1d00 */
[----:B------:R-:W-:-:S03]  /*3170*/  PRMT R14, RZ, 0x7610, R14 ;  /* 0x00007610ff0e7816 */ /* 0x000fc6000000000e */
[----:B------:R-:W-:Y:S01]  /*3180*/  FFMA.FTZ R12, R4, R13, R12 ;  /* 0x0000000d040c7223 */ /* 0x000fe2000001000c */
[----:B------:R-:W-:-:S03]  /*3190*/  PRMT R84, RZ, 0x7610, R84 ;  /* 0x00007610ff547816 */ /* 0x000fc60000000054 */
[----:B------:R-:W-:Y:S01]  /*31a0*/  FFMA.FTZ R14, R9, R14, R12 ;  /* 0x0000000e090e7223 */ /* 0x000fe2000001000c */
[----:B------:R-:W-:Y:S01]  /*31b0*/  PRMT R12, RZ, 0x5410, R15 ;  /* 0x00005410ff0c7816 */ /* 0x000fe2000000000f */
[----:B------:R-:W-:Y:S01]  /*31c0*/  FFMA.FTZ R84, R97, R84, R112 ;  /* 0x0000005461547223 */ /* 0x000fe20000010070 */
[--C-:B------:R-:W-:Y:S02]  /*31d0*/  PRMT R13, RZ, 0x5410, R85.reuse ;  /* 0x00005410ff0d7816 */ /* 0x100fe40000000055 */
[----:B------:R-:W-:Y:S01]  /*31e0*/  PRMT R85, RZ, 0x7610, R85 ;  /* 0x00007610ff557816 */ /* 0x000fe20000000055 */
[----:B------:R-:W-:Y:S02]  /*31f0*/  FFMA.FTZ R12, R5, R12, R14 ;  /* 0x0000000c050c7223 */ /* 0x000fe4000001000e */
        /* <DEDUP_REMOVED lines=26> */
[----:B------:R-:W-:-:S02]  /*33a0*/  PRMT R73, RZ, 0x7610, R73 ;  /* 0x00007610ff497816 */ /* 0x000fc40000000049 */
[----:B------:R-:W-:Y:S01]  /*33b0*/  PRMT R28, RZ, 0x5410, R36 ;  /* 0x00005410ff1c7816 */ /* 0x000fe20000000024 */
[----:B------:R-:W-:Y:S02]  /*33c0*/  FFMA.FTZ R15, R10, R15, R12 ;  /* 0x0000000f0a0f7223 */ /* 0x000fe4000001000c */
[----:B------:R-:W-:Y:S01]  /*33d0*/  FFMA.FTZ R13, R4, R13, R29 ;  /* 0x0000000d040d7223 */ /* 0x000fe2000001001d */
[----:B------:R-:W-:Y:S01]  /*33e0*/  PRMT R29, RZ, 0x5410, R74 ;  /* 0x00005410ff1d7816 */ /* 0x000fe2000000004a */
[----:B------:R-:W-:Y:S01]  /*33f0*/  FFMA.FTZ R73, R2, R73, R15 ;  /* 0x0000004902497223 */ /* 0x000fe2000001000f */
        /* <DEDUP_REMOVED lines=40> */
[----:B--2---:R-:W-:Y:S01]  /*3680*/  PRMT R97, RZ, 0x5410, R68 ;  /* 0x00005410ff617816 */ /* 0x004fe20000000044 */
        /* <DEDUP_REMOVED lines=8> */
[----:B------:R-:W2:Y:S01]  /*3710*/  LDG.E.128 R12, [R114.64+0x36000] ;  /* 0x03600004720c7981 */ /* 0x000ea2000c1e1d00 */
[----:B------:R-:W-:Y:S01]  /*3720*/  PRMT R4, RZ, 0x5410, R69 ;  /* 0x00005410ff047816 */ /* 0x000fe20000000045 */
[----:B------:R-:W-:Y:S01]  /*3730*/  FFMA.FTZ R7, R112, R5, R7 ;  /* 0x0000000570077223 */ /* 0x000fe20000010007 */
[--C-:B------:R-:W-:Y:S01]  /*3740*/  PRMT R5, RZ, 0x5410, R81.reuse ;  /* 0x00005410ff057816 */ /* 0x100fe20000000051 */
[----:B------:R-:W-:Y:S01]  /*3750*/  FFMA.FTZ R100, R8, R31, R100 ;  /* 0x0000001f08647223 */ /* 0x000fe20000010064 */
[----:B------:R-:W-:Y:S01]  /*3760*/  PRMT R68, RZ, 0x5410, R64 ;  /* 0x00005410ff447816 */ /* 0x000fe20000000040 */
[----:B------:R-:W2:Y:S01]  /*3770*/  LDG.E.128 R28, [R114.64+0x2000] ;  /* 0x00200004721c7981 */ /* 0x000ea2000c1e1d00 */
[----:B------:R-:W-:Y:S01]  /*3780*/  PRMT R8, RZ, 0x7610, R81 ;  /* 0x00007610ff087816 */ /* 0x000fe20000000051 */
[----:B------:R-:W-:Y:S01]  /*3790*/  FFMA.FTZ R9, R4, R5, R7 ;  /* 0x0000000504097223 */ /* 0x000fe20000010007 */
[----:B------:R-:W-:Y:S01]  /*37a0*/  PRMT R7, RZ, 0x7610, R69 ;  /* 0x00007610ff077816 */ /* 0x000fe20000000045 */
[----:B------:R-:W-:Y:S01]  /*37b0*/  FFMA.FTZ R99, R97, R68, R99 ;  /* 0x0000004461637223 */ /* 0x000fe20000010063 */
[----:B------:R-:W-:Y:S01]  /*37c0*/  PRMT R5, RZ, 0x5410, R70 ;  /* 0x00005410ff057816 */ /* 0x000fe20000000046 */
[----:B------:R-:W2:Y:S01]  /*37d0*/  LDG.E.128 R36, [R114.64+0x5800] ;  /* 0x0058000472247981 */ /* 0x000ea2000c1e1d00 */
[----:B------:R-:W-:Y:S01]  /*37e0*/  PRMT R68, RZ, 0x5410, R82 ;  /* 0x00005410ff447816 */ /* 0x000fe20000000052 */
[----:B------:R-:W-:Y:S01]  /*37f0*/  FFMA.FTZ R69, R7, R8, R9 ;  /* 0x0000000807457223 */ /* 0x000fe20000010009 */
[----:B------:R-:W-:Y:S01]  /*3800*/  PRMT R98, RZ, 0x7610, R70 ;  /* 0x00007610ff627816 */ /* 0x000fe20000000046 */
[----:B------:R-:W2:Y:S02]  /*3810*/  LDG.E.128 R8, [R114.64+0x9000] ;  /* 0x0090000472087981 */ /* 0x000ea4000c1e1d00 */
[----:B------:R-:W-:Y:S01]  /*3820*/  FFMA.FTZ R68, R5, R68, R69 ;  /* 0x0000004405447223 */ /* 0x000fe20000010045 */
[----:B------:R-:W-:-:S05]  /*3830*/  PRMT R69, RZ, 0x7610, R64 ;  /* 0x00007610ff457816 */ /* 0x000fca0000000040 */
[----:B------:R-:W-:Y:S01]  /*3840*/  FFMA.FTZ R99, R112, R69, R99 ;  /* 0x0000004570637223 */ /* 0x000fe20000010063 */
[----:B------:R-:W-:-:S05]  /*3850*/  PRMT R69, RZ, 0x7610, R82 ;  /* 0x00007610ff457816 */ /* 0x000fca0000000052 */
[----:B------:R-:W-:Y:S01]  /*3860*/  FFMA.FTZ R68, R98, R69, R68 ;  /* 0x0000004562447223 */ /* 0x000fe20000010044 */
[--C-:B------:R-:W-:Y:S02]  /*3870*/  PRMT R69, RZ, 0x5410, R65.reuse ;  /* 0x00005410ff457816 */ /* 0x100fe40000000041 */
        /* <DEDUP_REMOVED lines=8> */
[--C-:B------:R-:W-:Y:S01]  /*3900*/  PRMT R65, RZ, 0x7610, R66.reuse ;  /* 0x00007610ff417816 */ /* 0x100fe20000000042 */
[----:B------:R-:W2:Y:S02]  /*3910*/  LDG.E.128 R68, [R114.64+0xc800] ;  /* 0x00c8000472447981 */ /* 0x000ea4000c1e1d00 */
[----:B------:R-:W-:Y:S01]  /*3920*/  FFMA.FTZ R81, R111, R64, R81 ;  /* 0x000000406f517223 */ /* 0x000fe20000010051 */
[----:B------:R-:W-:-:S02]  /*3930*/  PRMT R64, RZ, 0x5410, R66 ;  /* 0x00005410ff407816 */ /* 0x000fc40000000042 */
[----:B------:R-:W-:-:S03]  /*3940*/  PRMT R76, RZ, 0x5410, R44 ;  /* 0x00005410ff4c7816 */ /* 0x000fc6000000002c */
[----:B------:R-:W-:Y:S02]  /*3950*/  FFMA.FTZ R64, R5, R64, R99 ;  /* 0x0000004005407223 */ /* 0x000fe40000010063 */
[----:B------:R-:W-:Y:S02]  /*3960*/  FFMA.FTZ R76, R97, R76, R101 ;  /* 0x0000004c614c7223 */ /* 0x000fe40000010065 */
[----:B------:R-:W-:Y:S01]  /*3970*/  FFMA.FTZ R64, R98, R65, R64 ;  /* 0x0000004162407223 */ /* 0x000fe20000010040 */
[----:B------:R-:W-:-:S05]  /*3980*/  PRMT R65, RZ, 0x7610, R44 ;  /* 0x00007610ff417816 */ /* 0x000fca000000002c */
[----:B------:R-:W-:Y:S01]  /*3990*/  FFMA.FTZ R76, R112, R65, R76 ;  /* 0x00000041704c7223 */ /* 0x000fe2000001004c */
[----:B------:R-:W-:-:S05]  /*39a0*/  PRMT R65, RZ, 0x5410, R67 ;  /* 0x00005410ff417816 */ /* 0x000fca0000000043 */
[----:B------:R-:W-:Y:S01]  /*39b0*/  FFMA.FTZ R64, R80, R65, R64 ;  /* 0x0000004150407223 */ /* 0x000fe20000010040 */
[--C-:B------:R-:W-:Y:S02]  /*39c0*/  PRMT R65, RZ, 0x5410, R45.reuse ;  /* 0x00005410ff417816 */ /* 0x100fe4000000002d */
[----:B------:R-:W-:-:S03]  /*39d0*/  PRMT R44, RZ, 0x7610, R45 ;  /* 0x00007610ff2c7816 */ /* 0x000fc6000000002d */
        /* <DEDUP_REMOVED lines=20> */
[--C-:B------:R-:W-:Y:S02]  /*3b20*/  PRMT R44, RZ, 0x5410, R54.reuse ;  /* 0x00005410ff2c7816 */ /* 0x100fe40000000036 */
[----:B------:R-:W-:Y:S02]  /*3b30*/  PRMT R45, RZ, 0x7610, R54 ;  /* 0x00007610ff2d7816 */ /* 0x000fe40000000036 */
[----:B---3--:R-:W-:Y:S01]  /*3b40*/  PRMT R46, RZ, 0x5410, R56 ;  /* 0x00005410ff2e7816 */ /* 0x008fe20000000038 */
[----:B------:R-:W-:-:S04]  /*3b50*/  FFMA.FTZ R44, R5, R44, R102 ;  /* 0x0000002c052c7223 */ /* 0x000fc80000010066 */
[----:B------:R-:W-:Y:S01]  /*3b60*/  FFMA.FTZ R44, R98, R45, R44 ;  /* 0x0000002d622c7223 */ /* 0x000fe2000001002c */
[----:B------:R-:W-:Y:S01]  /*3b70*/  PRMT R45, RZ, 0x7610, R56 ;  /* 0x00007610ff2d7816 */ /* 0x000fe20000000038 */
[----:B------:R-:W-:-:S04]  /*3b80*/  FFMA.FTZ R46, R97, R46, R103 ;  /* 0x0000002e612e7223 */ /* 0x000fc80000010067 */
[----:B------:R-:W-:Y:S01]  /*3b90*/  FFMA.FTZ R46, R112, R45, R46 ;  /* 0x0000002d702e7223 */ /* 0x000fe2000001002e */
[----:B------:R-:W-:Y:S02]  /*3ba0*/  PRMT R45, RZ, 0x5410, R55 ;  /* 0x00005410ff2d7816 */ /* 0x000fe40000000037 */
[----:B------:R-:W-:-:S03]  /*3bb0*/  PRMT R47, RZ, 0x5410, R57 ;  /* 0x00005410ff2f7816 */ /* 0x000fc60000000039 */
[----:B------:R-:W-:Y:S01]  /*3bc0*/  FFMA.FTZ R45, R80, R45, R44 ;  /* 0x0000002d502d7223 */ /* 0x000fe2000001002c */
[----:B------:R-:W-:Y:S02]  /*3bd0*/  PRMT R44, RZ, 0x7610, R55 ;  /* 0x00007610ff2c7816 */ /* 0x000fe40000000037 */
[----:B----4-:R-:W-:Y:S01]  /*3be0*/  PRMT R52, RZ, 0x5410, R32 ;  /* 0x00005410ff347816 */ /* 0x010fe20000000020 */
[----:B------:R-:W-:Y:S02]  /*3bf0*/  FFMA.FTZ R46, R4, R47, R46 ;  /* 0x0000002f042e7223 */ /* 0x000fe4000001002e */
[----:B------:R-:W-:Y:S01]  /*3c00*/  FFMA.FTZ R99, R111, R44, R45 ;  /* 0x0000002c6f637223 */ /* 0x000fe2000001002d */
[----:B------:R-:W-:Y:S01]  /*3c10*/  PRMT R44, RZ, 0x7610, R57 ;  /* 0x00007610ff2c7816 */ /* 0x000fe20000000039 */
[----:B------:R-:W-:Y:S01]  /*3c20*/  FFMA.FTZ R104, R97, R52, R104 ;  /* 0x0000003461687223 */ /* 0x000fe20000010068 */
        /* <DEDUP_REMOVED lines=8> */
[----:B------:R-:W3:Y:S03]  /*3cb0*/  LDG.E.128 R64, [R114.64+0x10000] ;  /* 0x0100000472407981 */ /* 0x000ee6000c1e1d00 */
[----:B------:R-:W-:Y:S01]  /*3cc0*/  FFMA.FTZ R104, R112, R53, R104 ;  /* 0x0000003570687223 */ /* 0x000fe20000010068 */
[----:B------:R-:W-:Y:S01]  /*3cd0*/  PRMT R53, RZ, 0x7610, R58 ;  /* 0x00007610ff357816 */ /* 0x000fe2000000003a */
[----:B------:R-:W4:Y:S04]  /*3ce0*/  LDG.E.128 R44, [R114.64+0x17000] ;  /* 0x01700004722c7981 */ /* 0x000f28000c1e1d00 */
[----:B------:R-:W-:Y:S01]  /*3cf0*/  FFMA.FTZ R52, R98, R53, R52 ;  /* 0x0000003562347223 */ /* 0x000fe20000010034 */
[----:B------:R-:W-:-:S02]  /*3d00*/  PRMT R53, RZ, 0x5410, R33 ;  /* 0x00005410ff357816 */ /* 0x000fc40000000021 */
[----:B------:R-:W-:-:S03]  /*3d10*/  PRMT R32, RZ, 0x7610, R33 ;  /* 0x00007610ff207816 */ /* 0x000fc60000000021 */
[----:B------:R-:W-:Y:S01]  /*3d20*/  FFMA.FTZ R104, R4, R53, R104 ;  /* 0x0000003504687223 */ /* 0x000fe20000010068 */
[----:B------:R-:W-:-:S03]  /*3d30*/  PRMT R53, RZ, 0x5410, R59 ;  /* 0x00005410ff357816 */ /* 0x000fc6000000003b */
[----:B------:R-:W-:Y:S01]  /*3d40*/  FFMA.FTZ R104, R7, R32, R104 ;  /* 0x0000002007687223 */ /* 0x000fe20000010068 */
[----:B------:R-:W-:Y:S01]  /*3d50*/  PRMT R32, RZ, 0x7610, R59 ;  /* 0x00007610ff207816 */ /* 0x000fe2000000003b */
[----:B------:R-:W-:Y:S01]  /*3d60*/  FFMA.FTZ R101, R80, R53, R52 ;  /* 0x0000003550657223 */ /* 0x000fe20000010034 */
[--C-:B------:R-:W-:Y:S01]  /*3d70*/  PRMT R33, RZ, 0x7610, R34.reuse ;  /* 0x00007610ff217816 */ /* 0x100fe20000000022 */
[----:B------:R-:W2:Y:S02]  /*3d80*/  LDG.E.128 R52, [R114.64+0x1a800] ;  /* 0x01a8000472347981 */ /* 0x000ea4000c1e1d00 */
[----:B------:R-:W-:Y:S01]  /*3d90*/  FFMA.FTZ R101, R111, R32, R101 ;  /* 0x000000206f657223 */ /* 0x000fe20000010065 */
[----:B------:R-:W-:-:S05]  /*3da0*/  PRMT R32, RZ, 0x5410, R34 ;  /* 0x00005410ff207816 */ /* 0x000fca0000000022 */
[----:B------:R-:W-:-:S04]  /*3db0*/  FFMA.FTZ R32, R5, R32, R104 ;  /* 0x0000002005207223 */ /* 0x000fc80000010068 */
[----:B------:R-:W-:Y:S01]  /*3dc0*/  FFMA.FTZ R32, R98, R33, R32 ;  /* 0x0000002162207223 */ /* 0x000fe20000010020 */
[----:B------:R-:W-:-:S05]  /*3dd0*/  PRMT R33, RZ, 0x7610, R48 ;  /* 0x00007610ff217816 */ /* 0x000fca0000000030 */
[----:B------:R-:W-:Y:S01]  /*3de0*/  FFMA.FTZ R56, R112, R33, R56 ;  /* 0x0000002170387223 */ /* 0x000fe20000010038 */
[----:B------:R-:W-:-:S05]  /*3df0*/  PRMT R33, RZ, 0x5410, R35 ;  /* 0x00005410ff217816 */ /* 0x000fca0000000023 */
[----:B------:R-:W-:Y:S01]  /*3e00*/  FFMA.FTZ R32, R80, R33, R32 ;  /* 0x0000002150207223 */ /* 0x000fe20000010020 */
[----:B------:R-:W-:-:S03]  /*3e10*/  PRMT R33, RZ, 0x5410, R49 ;  /* 0x00005410ff217816 */ /* 0x000fc60000000031 */
[----:B------:R-:W-:Y:S01]  /*3e20*/  FFMA.FTZ R102, R111, R102, R32 ;  /* 0x000000666f667223 */ /* 0x000fe20000010020 */
[----:B------:R-:W-:Y:S01]  /*3e30*/  PRMT R32, RZ, 0x7610, R49 ;  /* 0x00007610ff207816 */ /* 0x000fe20000000031 */
[----:B------:R-:W-:Y:S01]  /*3e40*/  FFMA.FTZ R33, R4, R33, R56 ;  /* 0x0000002104217223 */ /* 0x000fe20000010038 */
[--C-:B------:R-:W-:Y:S01]  /*3e50*/  PRMT R49, RZ, 0x7610, R24.reuse ;  /* 0x00007610ff317816 */ /* 0x100fe20000000018 */
[----:B------:R-:W3:Y:S02]  /*3e60*/  LDG.E.128 R56, [R114.64+0x21800] ;  /* 0x0218000472387981 */ /* 0x000ee4000c1e1d00 */
        /* <DEDUP_REMOVED lines=15> */
[----:B------:R-:W-:-:S04]  /*3f60*/  FFMA.FTZ R48, R80, R49, R48 ;  /* 0x0000003150307223 */ /* 0x000fc80000010030 */
[----:B------:R-:W-:Y:S01]  /*3f70*/  FFMA.FTZ R103, R111, R24, R48 ;  /* 0x000000186f677223 */ /* 0x000fe20000010030 */
[--C-:B------:R-:W-:Y:S02]  /*3f80*/  PRMT R24, RZ, 0x5410, R26.reuse ;  /* 0x00005410ff187816 */ /* 0x100fe4000000001a */
[----:B------:R-:W-:Y:S02]  /*3f90*/  PRMT R25, RZ, 0x7610, R26 ;  /* 0x00007610ff197816 */ /* 0x000fe4000000001a */
[----:B------:R-:W-:Y:S01]  /*3fa0*/  PRMT R48, RZ, 0x5410, R60 ;  /* 0x00005410ff307816 */ /* 0x000fe2000000003c */
[----:B------:R-:W-:-:S04]  /*3fb0*/  FFMA.FTZ R24, R5, R24, R106 ;  /* 0x0000001805187223 */ /* 0x000fc8000001006a */
[----:B------:R-:W-:Y:S01]  /*3fc0*/  FFMA.FTZ R24, R98, R25, R24 ;  /* 0x0000001962187223 */ /* 0x000fe20000010018 */
        /* <DEDUP_REMOVED lines=12> */
[----:B-----5:R-:W-:-:S03]  /*4090*/  PRMT R24, RZ, 0x5410, R16 ;  /* 0x00005410ff187816 */ /* 0x020fc60000000010 */
[----:B------:R-:W-:Y:S01]  /*40a0*/  FFMA.FTZ R48, R5, R48, R49 ;  /* 0x0000003005307223 */ /* 0x000fe20000010031 */
[----:B------:R-:W-:Y:S01]  /*40b0*/  PRMT R49, RZ, 0x7610, R16 ;  /* 0x00007610ff317816 */ /* 0x000fe20000000010 */
[----:B------:R-:W-:Y:S01]  /*40c0*/  FFMA.FTZ R108, R97, R24, R108 ;  /* 0x00000018616c7223 */ /* 0x000fe2000001006c */
[----:B------:R-:W-:Y:S01]  /*40d0*/  PRMT R16, RZ, 0x7610, R17 ;  /* 0x00007610ff107816 */ /* 0x000fe20000000011 */
[----:B------:R-:W5:Y:S02]  /*40e0*/  LDG.E.128 R24, [R114.64+0x25000] ;  /* 0x0250000472187981 */ /* 0x000f64000c1e1d00 */
        /* <DEDUP_REMOVED lines=12> */
[----:B------:R-:W-:Y:S02]  /*41b0*/  PRMT R16, RZ, 0x5410, R18 ;  /* 0x00005410ff107816 */ /* 0x000fe40000000012 */
[----:B------:R-:W-:-:S03]  /*41c0*/  PRMT R60, RZ, 0x5410, R20 ;  /* 0x00005410ff3c7816 */ /* 0x000fc60000000014 */
[----:B------:R-:W-:Y:S02]  /*41d0*/  FFMA.FTZ R16, R5, R16, R108 ;  /* 0x0000001005107223 */ /* 0x000fe4000001006c */
[----:B------:R-:W-:Y:S02]  /*41e0*/  FFMA.FTZ R60, R97, R60, R109 ;  /* 0x0000003c613c7223 */ /* 0x000fe4000001006d */
[----:B------:R-:W-:Y:S01]  /*41f0*/  FFMA.FTZ R16, R98, R17, R16 ;  /* 0x0000001162107223 */ /* 0x000fe20000010010 */
[----:B------:R-:W-:-:S05]  /*4200*/  PRMT R17, RZ, 0x7610, R20 ;  /* 0x00007610ff117816 */ /* 0x000fca0000000014 */
        /* <DEDUP_REMOVED lines=28> */
[----:B------:R-:W-:Y:S02]  /*43d0*/  PRMT R21, RZ, 0x5410, R88 ;  /* 0x00005410ff157816 */ /* 0x000fe40000000058 */
[----:B------:R-:W-:-:S03]  /*43e0*/  PRMT R20, RZ, 0x5410, R42 ;  /* 0x00005410ff147816 */ /* 0x000fc6000000002a */
[----:B------:R-:W-:Y:S01]  /*43f0*/  FFMA.FTZ R100, R97, R21, R100 ;  /* 0x0000001561647223 */ /* 0x000fe20000010064 */
[----:B------:R-:W-:Y:S01]  /*4400*/  PRMT R21, RZ, 0x7610, R42 ;  /* 0x00007610ff157816 */ /* 0x000fe2000000002a */
[----:B------:R-:W-:-:S04]  /*4410*/  FFMA.FTZ R20, R5, R20, R110 ;  /* 0x0000001405147223 */ /* 0x000fc8000001006e */
        /* <DEDUP_REMOVED lines=26> */
[----:B------:R-:W-:Y:S02]  /*45c0*/  FFMA.FTZ R88, R80, R41, R40 ;  /* 0x0000002950587223 */ /* 0x000fe40000010028 */
[----:B------:R-:W-:Y:S01]  /*45d0*/  FFMA.FTZ R2, R97, R89, R2 ;  /* 0x0000005961027223 */ /* 0x000fe20000010002 */
[----:B------:R-:W-:Y:S01]  /*45e0*/  PRMT R109, RZ, 0x7610, R74 ;  /* 0x00007610ff6d7816 */ /* 0x000fe2000000004a */
[----:B------:R-:W-:Y:S01]  /*45f0*/  FFMA.FTZ R96, R111, R96, R88 ;  /* 0x000000606f607223 */ /* 0x000fe20000010058 */
[--C-:B------:R-:W-:Y:S01]  /*4600*/  PRMT R88, RZ, 0x5410, R94.reuse ;  /* 0x00005410ff587816 */ /* 0x100fe2000000005e */
[----:B------:R-:W5:Y:S01]  /*4610*/  LDG.E.128 R40, [R114.64+0x36800] ;  /* 0x0368000472287981 */ /* 0x000f62000c1e1d00 */
[----:B------:R-:W-:-:S03]  /*4620*/  PRMT R89, RZ, 0x7610, R94 ;  /* 0x00007610ff597816 */ /* 0x000fc6000000005e */
[----:B------:R-:W-:-:S04]  /*4630*/  FFMA.FTZ R88, R5, R88, R90 ;  /* 0x0000005805587223 */ /* 0x000fc8000001005a */
[----:B------:R-:W-:Y:S01]  /*4640*/  FFMA.FTZ R88, R98, R89, R88 ;  /* 0x0000005962587223 */ /* 0x000fe20000010058 */
[----:B------:R-:W-:-:S05]  /*4650*/  PRMT R89, RZ, 0x7610, R84 ;  /* 0x00007610ff597816 */ /* 0x000fca0000000054 */
[----:B------:R-:W-:Y:S01]  /*4660*/  FFMA.FTZ R2, R112, R89, R2 ;  /* 0x0000005970027223 */ /* 0x000fe20000010002 */
[----:B------:R-:W-:-:S05]  /*4670*/  PRMT R89, RZ, 0x5410, R95 ;  /* 0x00005410ff597816 */ /* 0x000fca000000005f */
[----:B------:R-:W-:Y:S01]  /*4680*/  FFMA.FTZ R88, R80, R89, R88 ;  /* 0x0000005950587223 */ /* 0x000fe20000010058 */
[--C-:B------:R-:W-:Y:S02]  /*4690*/  PRMT R89, RZ, 0x5410, R85.reuse ;  /* 0x00005410ff597816 */ /* 0x100fe40000000055 */
[----:B------:R-:W-:-:S03]  /*46a0*/  PRMT R84, RZ, 0x7610, R85 ;  /* 0x00007610ff547816 */ /* 0x000fc60000000055 */
[----:B------:R-:W-:-:S04]  /*46b0*/  FFMA.FTZ R89, R4, R89, R2 ;  /* 0x0000005904597223 */ /* 0x000fc80000010002 */
[----:B------:R-:W-:Y:S01]  /*46c0*/  FFMA.FTZ R89, R7, R84, R89 ;  /* 0x0000005407597223 */ /* 0x000fe20000010059 */
[--C-:B--2---:R-:W-:Y:S02]  /*46d0*/  PRMT R84, RZ, 0x5410, R12.reuse ;  /* 0x00005410ff547816 */ /* 0x104fe4000000000c */
[----:B------:R-:W-:-:S03]  /*46e0*/  PRMT R85, RZ, 0x7610, R12 ;  /* 0x00007610ff557816 */ /* 0x000fc6000000000c */
[----:B------:R-:W-:Y:S01]  /*46f0*/  FFMA.FTZ R116, R97, R84, R116 ;  /* 0x0000005461747223 */ /* 0x000fe20000010074 */
[----:B------:R-:W-:-:S03]  /*4700*/  PRMT R84, RZ, 0x5410, R86 ;  /* 0x00005410ff547816 */ /* 0x000fc60000000056 */
[----:B------:R-:W-:Y:S01]  /*4710*/  FFMA.FTZ R116, R112, R85, R116 ;  /* 0x0000005570747223 */ /* 0x000fe20000010074 */
[----:B------:R-:W-:Y:S01]  /*4720*/  PRMT R85, RZ, 0x7610, R86 ;  /* 0x00007610ff557816 */ /* 0x000fe20000000056 */
[----:B------:R-:W-:-:S04]  /*4730*/  FFMA.FTZ R84, R5, R84, R89 ;  /* 0x0000005405547223 */ /* 0x000fc80000010059 */
[----:B------:R-:W-:Y:S01]  /*4740*/  FFMA.FTZ R84, R98, R85, R84 ;  /* 0x0000005562547223 */ /* 0x000fe20000010054 */
[----:B------:R-:W-:-:S05]  /*4750*/  PRMT R85, RZ, 0x5410, R13 ;  /* 0x00005410ff557816 */ /* 0x000fca000000000d */
[----:B------:R-:W-:Y:S01]  /*4760*/  FFMA.FTZ R116, R4, R85, R116 ;  /* 0x0000005504747223 */ /* 0x000fe20000010074 */
[----:B------:R-:W-:Y:S02]  /*4770*/  PRMT R4, RZ, 0x7610, R13 ;  /* 0x00007610ff047816 */ /* 0x000fe4000000000d */
[----:B------:R-:W-:-:S03]  /*4780*/  PRMT R12, RZ, 0x5410, R14 ;  /* 0x00005410ff0c7816 */ /* 0x000fc6000000000e */
[----:B------:R-:W-:-:S04]  /*4790*/  FFMA.FTZ R116, R7, R4, R116 ;  /* 0x0000000407747223 */ /* 0x000fc80000010074 */
[----:B------:R-:W-:Y:S01]  /*47a0*/  FFMA.FTZ R116, R5, R12, R116 ;  /* 0x0000000c05747223 */ /* 0x000fe20000010074 */
[----:B------:R-:W-:Y:S02]  /*47b0*/  PRMT R5, RZ, 0x7610, R14 ;  /* 0x00007610ff057816 */ /* 0x000fe4000000000e */
[----:B------:R-:W-:Y:S02]  /*47c0*/  PRMT R7, RZ, 0x5410, R15 ;  /* 0x00005410ff077816 */ /* 0x000fe4000000000f */
[----:B------:R-:W-:Y:S01]  /*47d0*/  PRMT R14, RZ, 0x5410, R28 ;  /* 0x00005410ff0e7816 */ /* 0x000fe2000000001c */
[----:B------:R-:W-:Y:S01]  /*47e0*/  FFMA.FTZ R116, R98, R5, R116 ;  /* 0x0000000562747223 */ /* 0x000fe20000010074 */
[----:B------:R-:W-:Y:S02]  /*47f0*/  PRMT R5, RZ, 0x5410, R72 ;  /* 0x00005410ff057816 */ /* 0x000fe40000000048 */
        /* <DEDUP_REMOVED lines=8> */
[----:B------:R-:W-:Y:S01]  /*4880*/  FFMA.FTZ R14, R7, R28, R14 ;  /* 0x0000001c070e7223 */ /* 0x000fe2000001000e */
[--C-:B------:R-:W-:Y:S01]  /*4890*/  PRMT R80, RZ, 0x5410, R73.reuse ;  /* 0x00005410ff507816 */ /* 0x100fe20000000049 */
[----:B------:R-:W-:Y:S01]  /*48a0*/  FFMA.FTZ R98, R111, R12, R98 ;  /* 0x0000000c6f627223 */ /* 0x000fe20000010062 */
[----:B------:R-:W-:Y:S02]  /*48b0*/  PRMT R97, RZ, 0x7610, R73 ;  /* 0x00007610ff617816 */ /* 0x000fe40000000049 */
[----:B------:R-:W-:Y:S01]  /*48c0*/  PRMT R12, RZ, 0x7610, R29 ;  /* 0x00007610ff0c7816 */ /* 0x000fe2000000001d */
[----:B------:R-:W-:-:S04]  /*48d0*/  FFMA.FTZ R13, R80, R13, R14 ;  /* 0x0000000d500d7223 */ /* 0x000fc8000001000e */
        /* <DEDUP_REMOVED lines=21> */
[----:B------:R-:W-:Y:S01]  /*4a30*/  PRMT R28, RZ, 0x5410, R38 ;  /* 0x00005410ff1c7816 */ /* 0x000fe20000000026 */
[----:B------:R-:W-:Y:S01]  /*4a40*/  FFMA.FTZ R30, R97, R30, R36 ;  /* 0x0000001e611e7223 */ /* 0x000fe20000010024 */
[----:B------:R-:W-:-:S03]  /*4a50*/  PRMT R38, RZ, 0x7610, R38 ;  /* 0x00007610ff267816 */ /* 0x000fc60000000026 */
[----:B------:R-:W-:Y:S01]  /*4a60*/  FFMA.FTZ R28, R81, R28, R30 ;  /* 0x0000001c511c7223 */ /* 0x000fe2000001001e */
[----:B------:R-:W-:Y:S02]  /*4a70*/  PRMT R30, RZ, 0x5410, R8 ;  /* 0x00005410ff1e7816 */ /* 0x000fe40000000008 */
[----:B------:R-:W-:Y:S01]  /*4a80*/  PRMT R29, RZ, 0x5410, R39 ;  /* 0x00005410ff1d7816 */ /* 0x000fe20000000027 */
[----:B------:R-:W-:Y:S01]  /*4a90*/  FFMA.FTZ R28, R109, R38, R28 ;  /* 0x000000266d1c7223 */ /* 0x000fe2000001001c */
[----:B------:R-:W-:Y:S01]  /*4aa0*/  PRMT R8, RZ, 0x7610, R8 ;  /* 0x00007610ff087816 */ /* 0x000fe20000000008 */
[----:B------:R-:W-:Y:S02]  /*4ab0*/  FFMA.FTZ R30, R5, R30, R83 ;  /* 0x0000001e051e7223 */ /* 0x000fe40000010053 */
[----:B------:R-:W-:Y:S01]  /*4ac0*/  FFMA.FTZ R28, R108, R29, R28 ;  /* 0x0000001d6c1c7223 */ /* 0x000fe2000001001c */
[----:B------:R-:W-:Y:S01]  /*4ad0*/  PRMT R29, RZ, 0x5410, R9 ;  /* 0x00005410ff1d7816 */ /* 0x000fe20000000009 */
[----:B------:R-:W-:-:S04]  /*4ae0*/  FFMA.FTZ R8, R7, R8, R30 ;  /* 0x0000000807087223 */ /* 0x000fc8000001001e */
[----:B------:R-:W-:Y:S01]  /*4af0*/  FFMA.FTZ R29, R80, R29, R8 ;  /* 0x0000001d501d7223 */ /* 0x000fe20000010008 */
[----:B------:R-:W-:-:S05]  /*4b00*/  PRMT R8, RZ, 0x7610, R9 ;  /* 0x00007610ff087816 */ /* 0x000fca0000000009 */
[----:B------:R-:W-:Y:S01]  /*4b10*/  FFMA.FTZ R29, R97, R8, R29 ;  /* 0x00000008611d7223 */ /* 0x000fe2000001001d */
[--C-:B------:R-:W-:Y:S02]  /*4b20*/  PRMT R8, RZ, 0x5410, R68.reuse ;  /* 0x00005410ff087816 */ /* 0x100fe40000000044 */
[----:B------:R-:W-:-:S03]  /*4b30*/  PRMT R68, RZ, 0x7610, R68 ;  /* 0x00007610ff447816 */ /* 0x000fc60000000044 */
[----:B------:R-:W-:Y:S01]  /*4b40*/  FFMA.FTZ R99, R5, R8, R99 ;  /* 0x0000000805637223 */ /* 0x000fe20000010063 */
[--C-:B------:R-:W-:Y:S02]  /*4b50*/  PRMT R8, RZ, 0x5410, R10.reuse ;  /* 0x00005410ff087816 */ /* 0x100fe4000000000a */
[----:B------:R-:W-:Y:S01]  /*4b60*/  PRMT R9, RZ, 0x5410, R69 ;  /* 0x00005410ff097816 */ /* 0x000fe20000000045 */
[----:B------:R-:W-:Y:S01]  /*4b70*/  FFMA.FTZ R68, R7, R68, R99 ;  /* 0x0000004407447223 */ /* 0x000fe20000010063 */
[----:B------:R-:W-:Y:S01]  /*4b80*/  PRMT R10, RZ, 0x7610, R10 ;  /* 0x00007610ff0a7816 */ /* 0x000fe2000000000a */
[----:B------:R-:W-:Y:S02]  /*4b90*/  FFMA.FTZ R8, R81, R8, R29 ;  /* 0x0000000851087223 */ /* 0x000fe4000001001d */
[----:B------:R-:W-:Y:S01]  /*4ba0*/  FFMA.FTZ R68, R80, R9, R68 ;  /* 0x0000000950447223 */ /* 0x000fe20000010044 */
[--C-:B------:R-:W-:Y:S01]  /*4bb0*/  PRMT R9, RZ, 0x5410, R11.reuse ;  /* 0x00005410ff097816 */ /* 0x100fe2000000000b */
[----:B------:R-:W-:Y:S01]  /*4bc0*/  FFMA.FTZ R8, R109, R10, R8 ;  /* 0x0000000a6d087223 */ /* 0x000fe20000010008 */
[----:B------:R-:W-:-:S02]  /*4bd0*/  PRMT R99, RZ, 0x7610, R11 ;  /* 0x00007610ff637816 */ /* 0x000fc4000000000b */
[----:B------:R-:W-:Y:S01]  /*4be0*/  PRMT R10, RZ, 0x7610, R69 ;  /* 0x00007610ff0a7816 */ /* 0x000fe20000000045 */
[----:B------:R-:W-:-:S04]  /*4bf0*/  FFMA.FTZ R8, R108, R9, R8 ;  /* 0x000000096c087223 */ /* 0x000fc80000010008 */
[----:B------:R-:W-:Y:S01]  /*4c00*/  FFMA.FTZ R99, R110, R99, R8 ;  /* 0x000000636e637223 */ /* 0x000fe20000010008 */
[----:B------:R-:W-:Y:S01]  /*4c10*/  PRMT R8, RZ, 0x5410, R70 ;  /* 0x00005410ff087816 */ /* 0x000fe20000000046 */
[----:B------:R-:W-:Y:S01]  /*4c20*/  FFMA.FTZ R10, R97, R10, R68 ;  /* 0x0000000a610a7223 */ /* 0x000fe20000010044 */
[----:B------:R-:W-:-:S03]  /*4c30*/  PRMT R70, RZ, 0x7610, R70 ;  /* 0x00007610ff467816 */ /* 0x000fc60000000046 */
[----:B------:R-:W-:Y:S01]  /*4c40*/  FFMA.FTZ R8, R81, R8, R10 ;  /* 0x0000000851087223 */ /* 0x000fe2000001000a */
[----:B---3--:R-:W-:Y:S02]  /*4c50*/  PRMT R10, RZ, 0x5410, R64 ;  /* 0x00005410ff0a7816 */ /* 0x008fe40000000040 */
        /* <DEDUP_REMOVED lines=10> */
[----:B------:R-:W3:Y:S01]  /*4d00*/  LDG.E.128 R88, [R114.64+0x2800] ;  /* 0x0028000472587981 */ /* 0x000ee2000c1e1d00 */
[----:B------:R-:W-:Y:S01]  /*4d10*/  FFMA.FTZ R101, R110, R101, R8 ;  /* 0x000000656e657223 */ /* 0x000fe20000010008 */
[----:B------:R-:W-:-:S02]  /*4d20*/  PRMT R4, RZ, 0x7610, R87 ;  /* 0x00007610ff047816 */ /* 0x000fc40000000057 */
[----:B------:R0:W2:Y:S01]  /*4d30*/  LDG.E.128 R92, [R118.64+0x2800] ;  /* 0x00280004765c7981 */ /* 0x0000a2000c1e1d00 */
[----:B------:R-:W-:Y:S01]  /*4d40*/  PRMT R8, RZ, 0x7610, R65 ;  /* 0x00007610ff087816 */ /* 0x000fe20000000041 */
[C---:B------:R-:W-:Y:S02]  /*4d50*/  FFMA.FTZ R9, R80.reuse, R9, R10 ;  /* 0x0000000950097223 */ /* 0x040fe4000001000a */
[----:B------:R-:W-:Y:S01]  /*4d60*/  FFMA.FTZ R4, R111, R4, R84 ;  /* 0x000000046f047223 */ /* 0x000fe20000010054 */
[----:B------:R-:W-:Y:S01]  /*4d70*/  PRMT R83, RZ, 0x7610, R39 ;  /* 0x00007610ff537816 */ /* 0x000fe20000000027 */
[----:B------:R-:W-:Y:S01]  /*4d80*/  FFMA.FTZ R9, R97, R8, R9 ;  /* 0x0000000861097223 */ /* 0x000fe20000010009 */
[----:B------:R-:W2:Y:S01]  /*4d90*/  LDG.E.128 R84, [R114.64+0x6000] ;  /* 0x0060000472547981 */ /* 0x000ea2000c1e1d00 */
[--C-:B------:R-:W-:Y:S02]  /*4da0*/  PRMT R8, RZ, 0x5410, R76.reuse ;  /* 0x00005410ff087816 */ /* 0x100fe4000000004c */
[----:B------:R-:W-:Y:S01]  /*4db0*/  PRMT R76, RZ, 0x7610, R76 ;  /* 0x00007610ff4c7816 */ /* 0x000fe2000000004c */
[----:B------:R-:W2:Y:S02]  /*4dc0*/  LDG.E.128 R36, [R114.64+0x14000] ;  /* 0x0140000472247981 */ /* 0x000ea4000c1e1d00 */
[----:B------:R-:W-:Y:S01]  /*4dd0*/  FFMA.FTZ R102, R5, R8, R102 ;  /* 0x0000000805667223 */ /* 0x000fe20000010066 */
[----:B------:R-:W-:Y:S01]  /*4de0*/  PRMT R8, RZ, 0x5410, R66 ;  /* 0x00005410ff087816 */ /* 0x000fe20000000042 */
[----:B------:R-:W2:Y:S01]  /*4df0*/  LDG.E.128 R68, [R114.64+0x1b000] ;  /* 0x01b0000472447981 */ /* 0x000ea2000c1e1d00 */
[----:B------:R-:W-:Y:S01]  /*4e00*/  PRMT R65, RZ, 0x5410, R77 ;  /* 0x00005410ff417816 */ /* 0x000fe2000000004d */
[----:B------:R-:W-:Y:S01]  /*4e10*/  FFMA.FTZ R76, R7, R76, R102 ;  /* 0x0000004c074c7223 */ /* 0x000fe20000010066 */
[----:B------:R-:W-:Y:S01]  /*4e20*/  PRMT R66, RZ, 0x7610, R66 ;  /* 0x00007610ff427816 */ /* 0x000fe20000000042 */
[----:B------:R-:W-:Y:S01]  /*4e30*/  FFMA.FTZ R64, R81, R8, R9 ;  /* 0x0000000851407223 */ /* 0x000fe20000010009 */
[----:B0-----:R-:W2:Y:S01]  /*4e40*/  LDG.E.128 R116, [R118.64+0x3000] ;  /* 0x0030000476747981 */ /* 0x001ea2000c1e1d00 */
[----:B------:R-:W-:Y:S01]  /*4e50*/  FFMA.FTZ R76, R80, R65, R76 ;  /* 0x00000041504c7223 */ /* 0x000fe2000001004c */
[--C-:B------:R-:W-:Y:S01]  /*4e60*/  PRMT R65, RZ, 0x5410, R67.reuse ;  /* 0x00005410ff417816 */ /* 0x100fe20000000043 */
[----:B------:R-:W-:Y:S01]  /*4e70*/  FFMA.FTZ R64, R109, R66, R64 ;  /* 0x000000426d407223 */ /* 0x000fe20000010040 */
        /* <DEDUP_REMOVED lines=11> */
[----:B----4-:R-:W-:-:S02]  /*4f30*/  PRMT R66, RZ, 0x5410, R44 ;  /* 0x00005410ff427816 */ /* 0x010fc4000000002c */
        /* <DEDUP_REMOVED lines=28> */
[----:B------:R-:W-:Y:S01]  /*5100*/  FFMA.FTZ R44, R5, R44, R105 ;  /* 0x0000002c052c7223 */ /* 0x000fe20000010069 */
[----:B------:R-:W-:-:S03]  /*5110*/  PRMT R53, RZ, 0x5410, R33 ;  /* 0x00005410ff357816 */ /* 0x000fc60000000021 */
[----:B------:R-:W-:-:S04]  /*5120*/  FFMA.FTZ R32, R7, R32, R44 ;  /* 0x0000002007207223 */ /* 0x000fc8000001002c */
[----:B------:R-:W-:Y:S01]  /*5130*/  FFMA.FTZ R53, R80, R53, R32 ;  /* 0x0000003550357223 */ /* 0x000fe20000010020 */
[----:B------:R-:W-:-:S05]  /*5140*/  PRMT R32, RZ, 0x5410, R56 ;  /* 0x00005410ff207816 */ /* 0x000fca0000000038 */
[----:B------:R-:W-:Y:S01]  /*5150*/  FFMA.FTZ R106, R5, R32, R106 ;  /* 0x00000020056a7223 */ /* 0x000fe2000001006a */
[----:B------:R-:W-:Y:S02]  /*5160*/  PRMT R32, RZ, 0x7610, R33 ;  /* 0x00007610ff207816 */ /* 0x000fe40000000021 */
[----:B------:R-:W-:-:S03]  /*5170*/  PRMT R46, RZ, 0x5410, R54 ;  /* 0x00005410ff2e7816 */ /* 0x000fc60000000036 */
[----:B------:R-:W-:Y:S01]  /*5180*/  FFMA.FTZ R53, R97, R32, R53 ;  /* 0x0000002061357223 */ /* 0x000fe20000010035 */
[----:B------:R-:W-:Y:S01]  /*5190*/  PRMT R32, RZ, 0x5410, R34 ;  /* 0x00005410ff207816 */ /* 0x000fe20000000022 */
[C---:B------:R-:W-:Y:S01]  /*51a0*/  FFMA.FTZ R46, R81.reuse, R46, R52 ;  /* 0x0000002e512e7223 */ /* 0x040fe20000010034 */
        /* <DEDUP_REMOVED lines=15> */
[----:B------:R-:W4:Y:S01]  /*52a0*/  LDG.E.128 R76, [R114.64+0x1e800] ;  /* 0x01e80004724c7981 */ /* 0x000f22000c1e1d00 */
[----:B------:R-:W-:Y:S01]  /*52b0*/  FFMA.FTZ R52, R97, R34, R33 ;  /* 0x0000002261347223 */ /* 0x000fe20000010021 */
[----:B------:R-:W-:-:S02]  /*52c0*/  PRMT R33, RZ, 0x5410, R35 ;  /* 0x00005410ff217816 */ /* 0x000fc40000000023 */
[----:B------:R-:W-:Y:S01]  /*52d0*/  PRMT R34, RZ, 0x5410, R58 ;  /* 0x00005410ff227816 */ /* 0x000fe2000000003a */
[----:B------:R-:W4:Y:S01]  /*52e0*/  LDG.E.128 R44, [R114.64+0x22000] ;  /* 0x02200004722c7981 */ /* 0x000f22000c1e1d00 */
[----:B------:R-:W-:Y:S01]  /*52f0*/  PRMT R35, RZ, 0x7610, R35 ;  /* 0x00007610ff237816 */ /* 0x000fe20000000023 */
[----:B------:R-:W-:Y:S01]  /*5300*/  FFMA.FTZ R32, R108, R33, R32 ;  /* 0x000000216c207223 */ /* 0x000fe20000010020 */
[----:B------:R-:W-:Y:S01]  /*5310*/  PRMT R58, RZ, 0x7610, R58 ;  /* 0x00007610ff3a7816 */ /* 0x000fe2000000003a */
[----:B------:R-:W-:Y:S02]  /*5320*/  FFMA.FTZ R34, R81, R34, R52 ;  /* 0x0000002251227223 */ /* 0x000fe40000010034 */
[C---:B------:R-:W-:Y:S01]  /*5330*/  FFMA.FTZ R106, R110.reuse, R35, R32 ;  /* 0x000000236e6a7223 */ /* 0x040fe20000010020 */
[----:B-----5:R-:W-:Y:S01]  /*5340*/  PRMT R32, RZ, 0x5410, R24 ;  /* 0x00005410ff207816 */ /* 0x020fe20000000018 */
        /* <DEDUP_REMOVED lines=10> */
[--C-:B------:R-:W-:Y:S01]  /*53f0*/  PRMT R33, RZ, 0x5410, R25.reuse ;  /* 0x00005410ff217816 */ /* 0x100fe20000000019 */
[----:B------:R-:W-:Y:S01]  /*5400*/  FFMA.FTZ R24, R7, R24, R32 ;  /* 0x0000001807187223 */ /* 0x000fe20000010020 */
[----:B------:R-:W4:Y:S03]  /*5410*/  LDG.E.128 R52, [R114.64+0x29000] ;  /* 0x0290000472347981 */ /* 0x000f26000c1e1d00 */
[----:B------:R-:W-:Y:S01]  /*5420*/  FFMA.FTZ R56, R80, R33, R24 ;  /* 0x0000002150387223 */ /* 0x000fe20000010018 */
[----:B------:R-:W-:Y:S01]  /*5430*/  PRMT R24, RZ, 0x5410, R48 ;  /* 0x00005410ff187816 */ /* 0x000fe20000000030 */
[----:B------:R-:W4:Y:S04]  /*5440*/  LDG.E.128 R32, [R114.64+0x25800] ;  /* 0x0258000472207981 */ /* 0x000f28000c1e1d00 */
[----:B------:R-:W-:Y:S01]  /*5450*/  FFMA.FTZ R100, R5, R24, R100 ;  /* 0x0000001805647223 */ /* 0x000fe20000010064 */
[----:B------:R-:W-:-:S02]  /*5460*/  PRMT R24, RZ, 0x7610, R25 ;  /* 0x00007610ff187816 */ /* 0x000fc40000000019 */
        /* <DEDUP_REMOVED lines=30> */
[----:B------:R-:W-:Y:S01]  /*5650*/  PRMT R2, RZ, 0x7610, R17 ;  /* 0x00007610ff027816 */ /* 0x000fe20000000011 */
[C---:B------:R-:W-:Y:S01]  /*5660*/  FFMA.FTZ R16, R80.reuse, R25, R16 ;  /* 0x0000001950107223 */ /* 0x040fe20000010010 */
[----:B------:R-:W-:Y:S01]  /*5670*/  PRMT R60, RZ, 0x7610, R60 ;  /* 0x00007610ff3c7816 */ /* 0x000fe2000000003c */
[----:B------:R-:W4:Y:S02]  /*5680*/  LDG.E.128 R24, [R114.64+0x2c800] ;  /* 0x02c8000472187981 */ /* 0x000f24000c1e1d00 */
[----:B------:R-:W-:Y:S01]  /*5690*/  FFMA.FTZ R16, R97, R2, R16 ;  /* 0x0000000261107223 */ /* 0x000fe20000010010 */
[----:B------:R-:W-:Y:S01]  /*56a0*/  PRMT R2, RZ, 0x5410, R18 ;  /* 0x00005410ff027816 */ /* 0x000fe20000000012 */
[----:B------:R-:W-:Y:S01]  /*56b0*/  FFMA.FTZ R60, R7, R60, R48 ;  /* 0x0000003c073c7223 */ /* 0x000fe20000010030 */
[--C-:B------:R-:W-:Y:S01]  /*56c0*/  PRMT R17, RZ, 0x5410, R61.reuse ;  /* 0x00005410ff117816 */ /* 0x100fe2000000003d */
[----:B------:R-:W4:Y:S01]  /*56d0*/  LDG.E.128 R48, [R114.64+0x6800] ;  /* 0x0068000472307981 */ /* 0x000f22000c1e1d00 */
[----:B------:R-:W-:Y:S01]  /*56e0*/  PRMT R18, RZ, 0x7610, R18 ;  /* 0x00007610ff127816 */ /* 0x000fe20000000012 */
[----:B------:R-:W-:Y:S01]  /*56f0*/  FFMA.FTZ R2, R81, R2, R16 ;  /* 0x0000000251027223 */ /* 0x000fe20000010010 */
[----:B------:R-:W-:Y:S01]  /*5700*/  PRMT R16, RZ, 0x7610, R61 ;  /* 0x00007610ff107816 */ /* 0x000fe2000000003d */
[----:B------:R-:W-:-:S02]  /*5710*/  FFMA.FTZ R17, R80, R17, R60 ;  /* 0x0000001150117223 */ /* 0x000fc4000001003c */
[----:B------:R-:W-:Y:S02]  /*5720*/  FFMA.FTZ R2, R109, R18, R2 ;  /* 0x000000126d027223 */ /* 0x000fe40000010002 */
[----:B------:R-:W-:Y:S01]  /*5730*/  FFMA.FTZ R18, R97, R16, R17 ;  /* 0x0000001061127223 */ /* 0x000fe20000010011 */
[--C-:B------:R-:W-:Y:S02]  /*5740*/  PRMT R16, RZ, 0x5410, R62.reuse ;  /* 0x00005410ff107816 */ /* 0x100fe4000000003e */
[----:B------:R-:W-:-:S03]  /*5750*/  PRMT R62, RZ, 0x7610, R62 ;  /* 0x00007610ff3e7816 */ /* 0x000fc6000000003e */
[----:B------:R-:W-:-:S04]  /*5760*/  FFMA.FTZ R16, R81, R16, R18 ;  /* 0x0000001051107223 */ /* 0x000fc80000010012 */
[----:B------:R-:W-:Y:S01]  /*5770*/  FFMA.FTZ R62, R109, R62, R16 ;  /* 0x0000003e6d3e7223 */ /* 0x000fe20000010010 */
[--C-:B------:R-:W-:Y:S02]  /*5780*/  PRMT R16, RZ, 0x5410, R20.reuse ;  /* 0x00005410ff107816 */ /* 0x100fe40000000014 */
[----:B------:R-:W-:-:S03]  /*5790*/  PRMT R20, RZ, 0x7610, R20 ;  /* 0x00007610ff147816 */ /* 0x000fc60000000014 */
[----:B------:R-:W-:Y:S02]  /*57a0*/  FFMA.FTZ R56, R5, R16, R4 ;  /* 0x0000001005387223 */ /* 0x000fe40000010004 */
        /* <DEDUP_REMOVED lines=28> */
[----:B---3--:R-:W-:Y:S01]  /*5970*/  PRMT R56, RZ, 0x5410, R88 ;  /* 0x00005410ff387816 */ /* 0x008fe20000000058 */
[C---:B------:R-:W-:Y:S01]  /*5980*/  FFMA.FTZ R2, R108.reuse, R17, R2 ;  /* 0x000000116c027223 */ /* 0x040fe20000010002 */
[----:B------:R-:W-:Y:S01]  /*5990*/  PRMT R63, RZ, 0x7610, R63 ;  /* 0x00007610ff3f7816 */ /* 0x000fe2000000003f */
[----:B------:R-:W-:Y:S01]  /*59a0*/  FFMA.FTZ R108, R108, R7, R42 ;  /* 0x000000076c6c7223 */ /* 0x000fe2000001002a */
[----:B--2---:R-:W-:Y:S01]  /*59b0*/  PRMT R7, RZ, 0x5410, R92 ;  /* 0x00005410ff077816 */ /* 0x004fe2000000005c */
[----:B------:R-:W2:Y:S01]  /*59c0*/  LDG.E.128 R20, [R114.64+0x33800] ;  /* 0x0338000472147981 */ /* 0x000ea2000c1e1d00 */
[----:B------:R-:W-:-:S02]  /*59d0*/  PRMT R19, RZ, 0x7610, R19 ;  /* 0x00007610ff137816 */ /* 0x000fc40000000013 */
[----:B------:R-:W-:Y:S01]  /*59e0*/  PRMT R57, RZ, 0x7610, R43 ;  /* 0x00007610ff397816 */ /* 0x000fe2000000002b */
[----:B------:R-:W-:Y:S01]  /*59f0*/  FFMA.FTZ R56, R7, R56, R82 ;  /* 0x0000003807387223 */ /* 0x000fe20000010052 */
[----:B------:R-:W-:Y:S02]  /*5a00*/  PRMT R88, RZ, 0x7610, R88 ;  /* 0x00007610ff587816 */ /* 0x000fe40000000058 */
[----:B------:R-:W-:Y:S01]  /*5a10*/  PRMT R97, RZ, 0x7610, R92 ;  /* 0x00007610ff617816 */ /* 0x000fe2000000005c */
[C---:B------:R-:W-:Y:S02]  /*5a20*/  FFMA.FTZ R2, R110.reuse, R19, R2 ;  /* 0x000000136e027223 */ /* 0x040fe40000010002 */
[C---:B------:R-:W-:Y:S01]  /*5a30*/  FFMA.FTZ R4, R110.reuse, R63, R4 ;  /* 0x0000003f6e047223 */ /* 0x040fe20000010004 */
[----:B------:R-:W-:Y:S01]  /*5a40*/  PRMT R92, RZ, 0x5410, R93 ;  /* 0x00005410ff5c7816 */ /* 0x000fe2000000005d */
        /* <DEDUP_REMOVED lines=22> */
[----:B------:R-:W-:Y:S02]  /*5bb0*/  PRMT R57, RZ, 0x5410, R91 ;  /* 0x00005410ff397816 */ /* 0x000fe4000000005b */
[----:B------:R-:W-:-:S03]  /*5bc0*/  PRMT R85, RZ, 0x7610, R85 ;  /* 0x00007610ff557816 */ /* 0x000fc60000000055 */
[----:B------:R-:W-:Y:S01]  /*5bd0*/  FFMA.FTZ R60, R94, R57, R56 ;  /* 0x000000395e3c7223 */ /* 0x000fe20000010038 */
[----:B------:R-:W-:Y:S01]  /*5be0*/  PRMT R56, RZ, 0x5410, R86 ;  /* 0x00005410ff387816 */ /* 0x000fe20000000056 */
[----:B------:R-:W-:Y:S01]  /*5bf0*/  FFMA.FTZ R58, R98, R85, R58 ;  /* 0x00000055623a7223 */ /* 0x000fe2000001003a */
[----:B------:R-:W-:-:S03]  /*5c00*/  PRMT R61, RZ, 0x7610, R86 ;  /* 0x00007610ff3d7816 */ /* 0x000fc60000000056 */
[----:B------:R-:W-:Y:S01]  /*5c10*/  FFMA.FTZ R62, R93, R56, R58 ;  /* 0x000000385d3e7223 */ /* 0x000fe2000001003a */
[----:B------:R-:W-:Y:S01]  /*5c20*/  PRMT R81, RZ, 0x5410, R87 ;  /* 0x00005410ff517816 */ /* 0x000fe20000000057 */
[----:B------:R-:W2:Y:S02]  /*5c30*/  LDG.E.128 R56, [R114.64+0xa000] ;  /* 0x00a0000472387981 */ /* 0x000ea4000c1e1d00 */
[----:B------:R-:W-:-:S04]  /*5c40*/  FFMA.FTZ R80, R108, R61, R62 ;  /* 0x0000003d6c507223 */ /* 0x000fc8000001003e */
[----:B------:R-:W-:Y:S01]  /*5c50*/  FFMA.FTZ R81, R94, R81, R80 ;  /* 0x000000515e517223 */ /* 0x000fe20000010050 */
[----:B------:R-:W-:Y:S02]  /*5c60*/  PRMT R80, RZ, 0x5410, R12 ;  /* 0x00005410ff507816 */ /* 0x000fe4000000000c */
[----:B------:R-:W-:-:S03]  /*5c70*/  PRMT R95, RZ, 0x7610, R95 ;  /* 0x00007610ff5f7816 */ /* 0x000fc6000000005f */
[----:B------:R-:W-:Y:S01]  /*5c80*/  FFMA.FTZ R82, R7, R80, R99 ;  /* 0x0000005007527223 */ /* 0x000fe20000010063 */
[----:B------:R-:W-:Y:S02]  /*5c90*/  PRMT R80, RZ, 0x7610, R87 ;  /* 0x00007610ff507816 */ /* 0x000fe40000000057 */
[----:B------:R-:W-:Y:S01]  /*5ca0*/  PRMT R12, RZ, 0x7610, R12 ;  /* 0x00007610ff0c7816 */ /* 0x000fe2000000000c */
[----:B------:R-:W2:Y:S02]  /*5cb0*/  LDG.E.128 R84, [R114.64+0x1b800] ;  /* 0x01b8000472547981 */ /* 0x000ea4000c1e1d00 */
[----:B------:R-:W-:Y:S01]  /*5cc0*/  FFMA.FTZ R99, R95, R80, R81 ;  /* 0x000000505f637223 */ /* 0x000fe20000010051 */
[--C-:B------:R-:W-:Y:S01]  /*5cd0*/  PRMT R81, RZ, 0x5410, R13.reuse ;  /* 0x00005410ff517816 */ /* 0x100fe2000000000d */
[----:B------:R-:W-:Y:S01]  /*5ce0*/  FFMA.FTZ R12, R97, R12, R82 ;  /* 0x0000000c610c7223 */ /* 0x000fe20000010052 */
        /* <DEDUP_REMOVED lines=8> */
[--C-:B------:R-:W-:Y:S02]  /*5d70*/  PRMT R81, RZ, 0x5410, R73.reuse ;  /* 0x00005410ff517816 */ /* 0x100fe40000000049 */
[----:B------:R-:W-:Y:S01]  /*5d80*/  PRMT R73, RZ, 0x7610, R73 ;  /* 0x00007610ff497816 */ /* 0x000fe20000000049 */
[----:B------:R-:W-:Y:S01]  /*5d90*/  FFMA.FTZ R12, R93, R12, R13 ;  /* 0x0000000c5d0c7223 */ /* 0x000fe2000001000d */
[----:B------:R-:W-:Y:S01]  /*5da0*/  PRMT R13, RZ, 0x7610, R14 ;  /* 0x00007610ff0d7816 */ /* 0x000fe2000000000e */
[----:B------:R-:W-:Y:S01]  /*5db0*/  FFMA.FTZ R72, R92, R81, R72 ;  /* 0x000000515c487223 */ /* 0x000fe20000010048 */
[----:B------:R-:W-:Y:S01]  /*5dc0*/  PRMT R14, RZ, 0x5410, R74 ;  /* 0x00005410ff0e7816 */ /* 0x000fe2000000004a */
[----:B------:R-:W2:Y:S02]  /*5dd0*/  LDG.E.128 R80, [R114.64+0x11000] ;  /* 0x0110000472507981 */ /* 0x000ea4000c1e1d00 */
[----:B------:R-:W-:-:S02]  /*5de0*/  FFMA.FTZ R72, R98, R73, R72 ;  /* 0x0000004962487223 */ /* 0x000fc40000010048 */
[----:B------:R-:W-:Y:S01]  /*5df0*/  FFMA.FTZ R12, R108, R13, R12 ;  /* 0x0000000d6c0c7223 */ /* 0x000fe2000001000c */
[--C-:B------:R-:W-:Y:S01]  /*5e00*/  PRMT R13, RZ, 0x5410, R15.reuse ;  /* 0x00005410ff0d7816 */ /* 0x100fe2000000000f */
[----:B------:R-:W-:Y:S01]  /*5e10*/  FFMA.FTZ R14, R93, R14, R72 ;  /* 0x0000000e5d0e7223 */ /* 0x000fe20000010048 */
        /* <DEDUP_REMOVED lines=9> */
[----:B------:R-:W-:Y:S01]  /*5eb0*/  PRMT R102, RZ, 0x7610, R75 ;  /* 0x00007610ff667816 */ /* 0x000fe2000000004b */
[----:B------:R-:W-:Y:S01]  /*5ec0*/  FFMA.FTZ R73, R94, R73, R74 ;  /* 0x000000495e497223 */ /* 0x000fe2000001004a */
[----:B------:R-:W-:-:S03]  /*5ed0*/  PRMT R28, RZ, 0x7610, R28 ;  /* 0x00007610ff1c7816 */ /* 0x000fc6000000001c */
        /* <DEDUP_REMOVED lines=23> */
[----:B------:R-:W-:-:S03]  /*6050*/  PRMT R37, RZ, 0x7610, R38 ;  /* 0x00007610ff257816 */ /* 0x000fc60000000026 */
        /* <DEDUP_REMOVED lines=9> */
[----:B------:R-:W2:Y:S02]  /*60f0*/  LDG.E.128 R36, [R114.64+0x22800] ;  /* 0x0228000472247981 */ /* 0x000ea4000c1e1d00 */
[----:B------:R-:W-:Y:S01]  /*6100*/  FFMA.FTZ R104, R95, R104, R29 ;  /* 0x000000685f687223 */ /* 0x000fe2000001001d */
[--C-:B------:R-:W-:Y:S01]  /*6110*/  PRMT R29, RZ, 0x5410, R9.reuse ;  /* 0x00005410ff1d7816 */ /* 0x100fe20000000009 */
[----:B------:R-:W-:Y:S01]  /*6120*/  FFMA.FTZ R8, R97, R8, R28 ;  /* 0x0000000861087223 */ /* 0x000fe2000001001c */
        /* <DEDUP_REMOVED lines=8> */
[----:B------:R-:W2:Y:S01]  /*61b0*/  LDG.E.128 R60, [R114.64+0xd800] ;  /* 0x00d80004723c7981 */ /* 0x000ea2000c1e1d00 */
        /* <DEDUP_REMOVED lines=19> */
[----:B------:R-:W-:-:S02]  /*62f0*/  PRMT R8, RZ, 0x7610, R71 ;  /* 0x00007610ff087816 */ /* 0x000fc40000000047 */
[----:B-----5:R-:W-:Y:S01]  /*6300*/  PRMT R11, RZ, 0x5410, R64 ;  /* 0x00005410ff0b7816 */ /* 0x020fe20000000040 */
[----:B------:R-:W-:Y:S01]  /*6310*/  FFMA.FTZ R9, R94, R9, R10 ;  /* 0x000000095e097223 */ /* 0x000fe2000001000a */
[--C-:B------:R-:W-:Y:S02]  /*6320*/  PRMT R112, RZ, 0x5410, R116.reuse ;  /* 0x00005410ff707816 */ /* 0x100fe40000000074 */
[----:B------:R-:W-:Y:S01]  /*6330*/  PRMT R116, RZ, 0x7610, R116 ;  /* 0x00007610ff747816 */ /* 0x000fe20000000074 */
[----:B------:R-:W-:Y:S01]  /*6340*/  FFMA.FTZ R109, R95, R8, R9 ;  /* 0x000000085f6d7223 */ /* 0x000fe20000010009 */
[----:B------:R-:W-:Y:S01]  /*6350*/  PRMT R9, RZ, 0x7610, R64 ;  /* 0x00007610ff097816 */ /* 0x000fe20000000040 */
[----:B------:R-:W-:Y:S01]  /*6360*/  FFMA.FTZ R11, R112, R11, R88 ;  /* 0x0000000b700b7223 */ /* 0x000fe20000010058 */
[--C-:B----4-:R-:W-:Y:S02]  /*6370*/  PRMT R8, RZ, 0x5410, R76.reuse ;  /* 0x00005410ff087816 */ /* 0x110fe4000000004c */
        /* <DEDUP_REMOVED lines=15> */
[----:B------:R-:W4:Y:S02]  /*6470*/  LDG.E.128 R8, [R114.64+0x26000] ;  /* 0x0260000472087981 */ /* 0x000f24000c1e1d00 */
[----:B------:R-:W-:Y:S01]  /*6480*/  FFMA.FTZ R76, R111, R64, R68 ;  /* 0x000000406f4c7223 */ /* 0x000fe20000010044 */
[----:B------:R-:W-:Y:S01]  /*6490*/  PRMT R64, RZ, 0x5410, R44 ;  /* 0x00005410ff407816 */ /* 0x000fe2000000002c */
[----:B------:R-:W5:Y:S01]  /*64a0*/  LDG.E.128 R68, [R114.64+0x29800] ;  /* 0x0298000472447981 */ /* 0x000f62000c1e1d00 */
[----:B------:R-:W-:-:S02]  /*64b0*/  PRMT R118, RZ, 0x7610, R118 ;  /* 0x00007610ff767816 */ /* 0x000fc40000000076 */
[----:B------:R-:W-:Y:S01]  /*64c0*/  PRMT R44, RZ, 0x7610, R44 ;  /* 0x00007610ff2c7816 */ /* 0x000fe2000000002c */
[----:B------:R-:W-:Y:S02]  /*64d0*/  FFMA.FTZ R64, R7, R64, R107 ;  /* 0x0000004007407223 */ /* 0x000fe4000001006b */
[----:B------:R-:W-:Y:S01]  /*64e0*/  FFMA.FTZ R76, R118, R89, R76 ;  /* 0x00000059764c7223 */ /* 0x000fe2000001004c */
[----:B------:R-:W-:Y:S01]  /*64f0*/  PRMT R89, RZ, 0x5410, R45 ;  /* 0x00005410ff597816 */ /* 0x000fe2000000002d */
[----:B------:R-:W-:Y:S01]  /*6500*/  FFMA.FTZ R44, R97, R44, R64 ;  /* 0x0000002c612c7223 */ /* 0x000fe20000010040 */
[----:B------:R-:W-:Y:S02]  /*6510*/  PRMT R64, RZ, 0x5410, R67 ;  /* 0x00005410ff407816 */ /* 0x000fe40000000043 */
[--C-:B------:R-:W-:Y:S01]  /*6520*/  PRMT R107, RZ, 0x5410, R119.reuse ;  /* 0x00005410ff6b7816 */ /* 0x100fe20000000077 */
[----:B------:R-:W-:Y:S01]  /*6530*/  FFMA.FTZ R89, R92, R89, R44 ;  /* 0x000000595c597223 */ /* 0x000fe2000001002c */
[----:B------:R-:W-:-:S02]  /*6540*/  PRMT R119, RZ, 0x7610, R119 ;  /* 0x00007610ff777816 */ /* 0x000fc40000000077 */
[----:B------:R-:W-:Y:S01]  /*6550*/  PRMT R44, RZ, 0x7610, R67 ;  /* 0x00007610ff2c7816 */ /* 0x000fe20000000043 */
[----:B------:R-:W-:Y:S01]  /*6560*/  FFMA.FTZ R64, R107, R64, R76 ;  /* 0x000000406b407223 */ /* 0x000fe2000001004c */
[----:B------:R-:W-:-:S03]  /*6570*/  PRMT R77, RZ, 0x7610, R77 ;  /* 0x00007610ff4d7816 */ /* 0x000fc6000000004d */
[----:B------:R-:W-:Y:S01]  /*6580*/  FFMA.FTZ R44, R119, R44, R64 ;  /* 0x0000002c772c7223 */ /* 0x000fe20000010040 */
[--C-:B------:R-:W-:Y:S01]  /*6590*/  PRMT R64, RZ, 0x5410, R78.reuse ;  /* 0x00005410ff407816 */ /* 0x100fe2000000004e */
[C---:B------:R-:W-:Y:S01]  /*65a0*/  FFMA.FTZ R65, R98.reuse, R77, R65 ;  /* 0x0000004d62417223 */ /* 0x040fe20000010041 */
[----:B------:R-:W-:Y:S02]  /*65b0*/  PRMT R45, RZ, 0x7610, R45 ;  /* 0x00007610ff2d7816 */ /* 0x000fe4000000002d */
[----:B------:R-:W-:Y:S01]  /*65c0*/  PRMT R77, RZ, 0x7610, R78 ;  /* 0x00007610ff4d7816 */ /* 0x000fe2000000004e */
[C---:B------:R-:W-:Y:S01]  /*65d0*/  FFMA.FTZ R76, R93.reuse, R64, R65 ;  /* 0x000000405d4c7223 */ /* 0x040fe20000010041 */
[----:B------:R-:W-:Y:S01]  /*65e0*/  PRMT R64, RZ, 0x5410, R46 ;  /* 0x00005410ff407816 */ /* 0x000fe2000000002e */
[----:B------:R-:W-:Y:S02]  /*65f0*/  FFMA.FTZ R89, R98, R45, R89 ;  /* 0x0000002d62597223 */ /* 0x000fe40000010059 */
[C---:B------:R-:W-:Y:S01]  /*6600*/  FFMA.FTZ R76, R108.reuse, R77, R76 ;  /* 0x0000004d6c4c7223 */ /* 0x040fe2000001004c */
[----:B------:R-:W-:Y:S01]  /*6610*/  PRMT R77, RZ, 0x7610, R46 ;  /* 0x00007610ff4d7816 */ /* 0x000fe2000000002e */
[----:B------:R-:W-:Y:S01]  /*6620*/  FFMA.FTZ R89, R93, R64, R89 ;  /* 0x000000405d597223 */ /* 0x000fe20000010059 */
[----:B------:R-:W0:Y:S03]  /*6630*/  SHFL.BFLY PT, R45, R44, 0x10, 0x1f ;  /* 0x0e001f002c2d7f89 */ /* 0x000e2600000e0000 */
[----:B------:R-:W-:Y:S01]  /*6640*/  FFMA.FTZ R46, R108, R77, R89 ;  /* 0x0000004d6c2e7223 */ /* 0x000fe20000010059 */
[----:B------:R-:W-:Y:S01]  /*6650*/  PRMT R77, RZ, 0x5410, R79 ;  /* 0x00005410ff4d7816 */ /* 0x000fe2000000004f */
[----:B------:R-:W4:Y:S04]  /*6660*/  LDG.E.128 R64, [R114.64+0x2d000] ;  /* 0x02d0000472407981 */ /* 0x000f28000c1e1d00 */
[C---:B------:R-:W-:Y:S01]  /*6670*/  FFMA.FTZ R76, R94.reuse, R77, R76 ;  /* 0x0000004d5e4c7223 */ /* 0x040fe2000001004c */
[----:B------:R-:W-:Y:S01]  /*6680*/  PRMT R77, RZ, 0x5410, R47 ;  /* 0x00005410ff4d7816 */ /* 0x000fe2000000002f */
[----:B------:R-:W4:Y:S04]  /*6690*/  LDG.E.128 R88, [R114.64+0x30800] ;  /* 0x0308000472587981 */ /* 0x000f28000c1e1d00 */
[----:B------:R-:W-:Y:S01]  /*66a0*/  FFMA.FTZ R77, R94, R77, R46 ;  /* 0x0000004d5e4d7223 */ /* 0x000fe2000001002e */
[----:B------:R-:W-:-:S05]  /*66b0*/  PRMT R46, RZ, 0x7610, R79 ;  /* 0x00007610ff2e7816 */ /* 0x000fca000000004f */
[----:B------:R-:W-:Y:S01]  /*66c0*/  FFMA.FTZ R113, R95, R46, R76 ;  /* 0x0000002e5f717223 */ /* 0x000fe2000001004c */
[----:B------:R-:W-:-:S05]  /*66d0*/  PRMT R46, RZ, 0x7610, R47 ;  /* 0x00007610ff2e7816 */ /* 0x000fca000000002f */
[----:B------:R-:W-:Y:S01]  /*66e0*/  FFMA.FTZ R121, R95, R46, R77 ;  /* 0x0000002e5f797223 */ /* 0x000fe2000001004d */
[----:B------:R-:W-:Y:S02]  /*66f0*/  PRMT R46, RZ, 0x5410, R32 ;  /* 0x00005410ff2e7816 */ /* 0x000fe40000000020 */
[----:B------:R-:W-:Y:S02]  /*6700*/  PRMT R47, RZ, 0x5410, R52 ;  /* 0x00005410ff2f7816 */ /* 0x000fe40000000034 */
[----:B------:R-:W-:Y:S01]  /*6710*/  PRMT R32, RZ, 0x7610, R32 ;  /* 0x00007610ff207816 */ /* 0x000fe20000000020 */
[C---:B------:R-:W-:Y:S01]  /*6720*/  FFMA.FTZ R46, R7.reuse, R46, R100 ;  /* 0x0000002e072e7223 */ /* 0x040fe20000010064 */
[----:B------:R-:W-:Y:S01]  /*6730*/  PRMT R52, RZ, 0x7610, R52 ;  /* 0x00007610ff347816 */ /* 0x000fe20000000034 */
[----:B------:R-:W-:Y:S02]  /*6740*/  FFMA.FTZ R47, R7, R47, R96 ;  /* 0x0000002f072f7223 */ /* 0x000fe40000010060 */
[----:B------:R-:W-:-:S02]  /*6750*/  FFMA.FTZ R46, R97, R32, R46 ;  /* 0x00000020612e7223 */ /* 0x000fc4000001002e */
[----:B0-----:R-:W-:Y:S01]  /*6760*/  FADD.FTZ R32, R44, R45 ;  /* 0x0000002d2c207221 */ /* 0x001fe20000010000 */
[----:B------:R-:W-:Y:S01]  /*6770*/  PRMT R45, RZ, 0x5410, R33 ;  /* 0x00005410ff2d7816 */ /* 0x000fe20000000021 */
[----:B------:R-:W-:Y:S01]  /*6780*/  FFMA.FTZ R52, R97, R52, R47 ;  /* 0x0000003461347223 */ /* 0x000fe2000001002f */
[----:B------:R-:W-:Y:S02]  /*6790*/  PRMT R47, RZ, 0x5410, R53 ;  /* 0x00005410ff2f7816 */ /* 0x000fe40000000035 */
[----:B------:R-:W-:Y:S01]  /*67a0*/  PRMT R33, RZ, 0x7610, R33 ;  /* 0x00007610ff217816 */ /* 0x000fe20000000021 */
[C---:B------:R-:W-:Y:S02]  /*67b0*/  FFMA.FTZ R45, R92.reuse, R45, R46 ;  /* 0x0000002d5c2d7223 */ /* 0x040fe4000001002e */
[----:B------:R-:W-:Y:S01]  /*67c0*/  FFMA.FTZ R47, R92, R47, R52 ;  /* 0x0000002f5c2f7223 */ /* 0x000fe20000010034 */
[----:B------:R-:W-:Y:S01]  /*67d0*/  PRMT R52, RZ, 0x5410, R34 ;  /* 0x00005410ff347816 */ /* 0x000fe20000000022 */
[----:B------:R-:W-:Y:S01]  /*67e0*/  FFMA.FTZ R33, R98, R33, R45 ;  /* 0x0000002162217223 */ /* 0x000fe2000001002d */
[----:B------:R-:W-:-:S03]  /*67f0*/  PRMT R53, RZ, 0x7610, R53 ;  /* 0x00007610ff357816 */ /* 0x000fc60000000035 */
[C---:B------:R-:W-:Y:S01]  /*6800*/  FFMA.FTZ R52, R93.reuse, R52, R33 ;  /* 0x000000345d347223 */ /* 0x040fe20000010021 */
[----:B------:R-:W-:Y:S01]  /*6810*/  PRMT R33, RZ, 0x7610, R34 ;  /* 0x00007610ff217816 */ /* 0x000fe20000000022 */
[----:B------:R-:W-:Y:S01]  /*6820*/  FFMA.FTZ R53, R98, R53, R47 ;  /* 0x0000003562357223 */ /* 0x000fe2000001002f */
[----:B------:R-:W-:Y:S01]  /*6830*/  PRMT R76, RZ, 0x5410, R54 ;  /* 0x00005410ff4c7816 */ /* 0x000fe20000000036 */
[----:B------:R-:W0:Y:S02]  /*6840*/  SHFL.BFLY PT, R123, R32, 0x8, 0x1f ;  /* 0x0d001f00207b7f89 */ /* 0x000e2400000e0000 */
[C---:B------:R-:W-:Y:S01]  /*6850*/  FFMA.FTZ R52, R108.reuse, R33, R52 ;  /* 0x000000216c347223 */ /* 0x040fe20000010034 */
[----:B------:R-:W-:Y:S01]  /*6860*/  PRMT R33, RZ, 0x7610, R54 ;  /* 0x00007610ff217816 */ /* 0x000fe20000000036 */
[----:B------:R-:W-:Y:S01]  /*6870*/  FFMA.FTZ R53, R93, R76, R53 ;  /* 0x0000004c5d357223 */ /* 0x000fe20000010035 */
[----:B------:R-:W-:Y:S01]  /*6880*/  PRMT R34, RZ, 0x7610, R35 ;  /* 0x00007610ff227816 */ /* 0x000fe20000000023 */
[----:B------:R-:W4:Y:S02]  /*6890*/  LDG.E.128 R44, [R114.64+0x34000] ;  /* 0x03400004722c7981 */ /* 0x000f24000c1e1d00 */
[----:B------:R-:W-:Y:S01]  /*68a0*/  FFMA.FTZ R53, R108, R33, R53 ;  /* 0x000000216c357223 */ /* 0x000fe20000010035 */
[----:B------:R-:W-:Y:S01]  /*68b0*/  PRMT R33, RZ, 0x5410, R35 ;  /* 0x00005410ff217816 */ /* 0x000fe20000000023 */
[----:B------:R-:W4:Y:S01]  /*68c0*/  LDG.E.128 R76, [R114.64+0x37800] ;  /* 0x03780004724c7981 */ /* 0x000f22000c1e1d00 */
[----:B------:R-:W-:-:S03]  /*68d0*/  PRMT R35, RZ, 0x5410, R55 ;  /* 0x00005410ff237816 */ /* 0x000fc60000000037 */
[C---:B------:R-:W-:Y:S02]  /*68e0*/  FFMA.FTZ R33, R94.reuse, R33, R52 ;  /* 0x000000215e217223 */ /* 0x040fe40000010034 */
[----:B------:R-:W-:Y:S02]  /*68f0*/  FFMA.FTZ R35, R94, R35, R53 ;  /* 0x000000235e237223 */ /* 0x000fe40000010035 */
[----:B------:R-:W-:Y:S01]  /*6900*/  FFMA.FTZ R33, R95, R34, R33 ;  /* 0x000000225f217223 */ /* 0x000fe20000010021 */
[----:B------:R-:W-:-:S05]  /*6910*/  PRMT R34, RZ, 0x7610, R55 ;  /* 0x00007610ff227816 */ /* 0x000fca0000000037 */
[----:B------:R-:W-:Y:S01]  /*6920*/  FFMA.FTZ R35, R95, R34, R35 ;  /* 0x000000225f237223 */ /* 0x000fe20000010023 */
[----:B------:R-:W-:Y:S01]  /*6930*/  PRMT R34, RZ, 0x5410, R48 ;  /* 0x00005410ff227816 */ /* 0x000fe20000000030 */
[----:B0-----:R-:W-:Y:S01]  /*6940*/  FADD.FTZ R123, R32, R123 ;  /* 0x0000007b207b7221 */ /* 0x001fe20000010000 */
[----:B------:R-:W-:Y:S02]  /*6950*/  PRMT R32, RZ, 0x5410, R24 ;  /* 0x00005410ff207816 */ /* 0x000fe40000000018 */
[----:B------:R-:W-:Y:S01]  /*6960*/  PRMT R53, RZ, 0x7610, R48 ;  /* 0x00007610ff357816 */ /* 0x000fe20000000030 */
[----:B------:R-:W-:Y:S01]  /*6970*/  FFMA.FTZ R34, R112, R34, R99 ;  /* 0x0000002270227223 */ /* 0x000fe20000010063 */
[----:B------:R-:W-:Y:S01]  /*6980*/  PRMT R24, RZ, 0x7610, R24 ;  /* 0x00007610ff187816 */ /* 0x000fe20000000018 */
[----:B------:R-:W-:Y:S02]  /*6990*/  FFMA.FTZ R32, R7, R32, R2 ;  /* 0x0000002007207223 */ /* 0x000fe40000010002 */
        /* <DEDUP_REMOVED lines=8> */
[----:B------:R-:W-:-:S04]  /*6a20*/  FFMA.FTZ R34, R106, R53, R34 ;  /* 0x000000356a227223 */ /* 0x000fc80000010022 */
[----:B------:R-:W-:Y:S01]  /*6a30*/  FFMA.FTZ R34, R117, R24, R34 ;  /* 0x0000001875227223 */ /* 0x000fe20000010022 */
[----:B------:R-:W-:Y:S01]  /*6a40*/  PRMT R24, RZ, 0x5410, R26 ;  /* 0x00005410ff187816 */ /* 0x000fe2000000001a */
[----:B------:R-:W0:Y:S04]  /*6a50*/  SHFL.BFLY PT, R2, R123, 0x4, 0x1f ;  /* 0x0c801f007b027f89 */ /* 0x000e2800000e0000 */
[----:B------:R-:W-:Y:S01]  /*6a60*/  FFMA.FTZ R25, R93, R24, R25 ;  /* 0x000000185d197223 */ /* 0x000fe20000010019 */
[--C-:B------:R-:W-:Y:S02]  /*6a70*/  PRMT R24, RZ, 0x5410, R50.reuse ;  /* 0x00005410ff187816 */ /* 0x100fe40000000032 */
[----:B------:R-:W-:-:S03]  /*6a80*/  PRMT R49, RZ, 0x7610, R50 ;  /* 0x00007610ff317816 */ /* 0x000fc60000000032 */
[----:B------:R-:W-:Y:S01]  /*6a90*/  FFMA.FTZ R34, R111, R24, R34 ;  /* 0x000000186f227223 */ /* 0x000fe20000010022 */
[--C-:B---3--:R-:W-:Y:S02]  /*6aa0*/  PRMT R24, RZ, 0x5410, R16.reuse ;  /* 0x00005410ff187816 */ /* 0x108fe40000000010 */
[----:B------:R-:W-:Y:S01]  /*6ab0*/  PRMT R16, RZ, 0x7610, R16 ;  /* 0x00007610ff107816 */ /* 0x000fe20000000010 */
[----:B------:R-:W-:Y:S02]  /*6ac0*/  FFMA.FTZ R34, R118, R49, R34 ;  /* 0x0000003176227223 */ /* 0x000fe40000010022 */
[----:B------:R-:W-:Y:S01]  /*6ad0*/  FFMA.FTZ R4, R7, R24, R4 ;  /* 0x0000001807047223 */ /* 0x000fe20000010004 */
[----:B------:R-:W-:-:S03]  /*6ae0*/  PRMT R49, RZ, 0x5410, R17 ;  /* 0x00005410ff317816 */ /* 0x000fc60000000011 */
[----:B------:R-:W-:Y:S01]  /*6af0*/  FFMA.FTZ R4, R97, R16, R4 ;  /* 0x0000001061047223 */ /* 0x000fe20000010004 */
[----:B------:R-:W-:-:S03]  /*6b00*/  PRMT R17, RZ, 0x7610, R17 ;  /* 0x00007610ff117816 */ /* 0x000fc60000000011 */
[----:B------:R-:W-:Y:S01]  /*6b10*/  FFMA.FTZ R49, R92, R49, R4 ;  /* 0x000000315c317223 */ /* 0x000fe20000010004 */
[----:B------:R-:W-:Y:S01]  /*6b20*/  PRMT R16, RZ, 0x5410, R18 ;  /* 0x00005410ff107816 */ /* 0x000fe20000000012 */
[----:B0-----:R-:W-:Y:S01]  /*6b30*/  FADD.FTZ R123, R123, R2 ;  /* 0x000000027b7b7221 */ /* 0x001fe20000010000 */
        /* <DEDUP_REMOVED lines=11> */
[----:B------:R-:W-:Y:S02]  /*6bf0*/  FFMA.FTZ R17, R94, R17, R26 ;  /* 0x000000115e117223 */ /* 0x000fe4000001001a */
[----:B------:R-:W-:Y:S02]  /*6c00*/  FFMA.FTZ R2, R119, R2, R34 ;  /* 0x0000000277027223 */ /* 0x000fe40000010022 */
[----:B------:R-:W-:Y:S01]  /*6c10*/  FFMA.FTZ R17, R95, R16, R17 ;  /* 0x000000105f117223 */ /* 0x000fe20000010011 */
[----:B--2---:R-:W-:Y:S02]  /*6c20*/  PRMT R16, RZ, 0x5410, R20 ;  /* 0x00005410ff107816 */ /* 0x004fe40000000014 */
[----:B------:R-:W0:Y:S01]  /*6c30*/  SHFL.BFLY PT, R25, R2, 0x10, 0x1f ;  /* 0x0e001f0002197f89 */ /* 0x000e2200000e0000 */
[----:B------:R-:W-:-:S02]  /*6c40*/  PRMT R27, RZ, 0x5410, R19 ;  /* 0x00005410ff1b7816 */ /* 0x000fc40000000013 */
[----:B------:R-:W-:Y:S01]  /*6c50*/  FFMA.FTZ R18, R7, R16, R5 ;  /* 0x0000001007127223 */ /* 0x000fe20000010005 */
[----:B------:R-:W-:Y:S02]  /*6c60*/  PRMT R16, RZ, 0x7610, R19 ;  /* 0x00007610ff107816 */ /* 0x000fe40000000013 */
[----:B------:R-:W-:Y:S01]  /*6c70*/  FFMA.FTZ R27, R94, R27, R49 ;  /* 0x0000001b5e1b7223 */ /* 0x000fe20000010031 */
[----:B------:R-:W-:-:S03]  /*6c80*/  PRMT R20, RZ, 0x7610, R20 ;  /* 0x00007610ff147816 */ /* 0x000fc60000000014 */
[----:B------:R-:W-:Y:S01]  /*6c90*/  FFMA.FTZ R5, R95, R16, R27 ;  /* 0x000000105f057223 */ /* 0x000fe2000001001b */
[----:B------:R-:W-:Y:S01]  /*6ca0*/  PRMT R16, RZ, 0x5410, R40 ;  /* 0x00005410ff107816 */ /* 0x000fe20000000028 */
[----:B------:R-:W-:-:S04]  /*6cb0*/  FFMA.FTZ R18, R97, R20, R18 ;  /* 0x0000001461127223 */ /* 0x000fc80000010012 */
[----:B------:R-:W-:Y:S01]  /*6cc0*/  FFMA.FTZ R16, R7, R16, R110 ;  /* 0x0000001007107223 */ /* 0x000fe2000001006e */
[--C-:B------:R-:W-:Y:S01]  /*6cd0*/  PRMT R7, RZ, 0x5410, R21.reuse ;  /* 0x00005410ff077816 */ /* 0x100fe20000000015 */
[----:B------:R-:W1:Y:S01]  /*6ce0*/  SHFL.BFLY PT, R4, R123, 0x2, 0x1f ;  /* 0x0c401f007b047f89 */ /* 0x000e6200000e0000 */
[----:B------:R-:W-:Y:S02]  /*6cf0*/  PRMT R40, RZ, 0x7610, R40 ;  /* 0x00007610ff287816 */ /* 0x000fe40000000028 */
[----:B------:R-:W-:Y:S01]  /*6d00*/  PRMT R21, RZ, 0x7610, R21 ;  /* 0x00007610ff157816 */ /* 0x000fe20000000015 */
[----:B------:R-:W-:Y:S01]  /*6d10*/  FFMA.FTZ R7, R92, R7, R18 ;  /* 0x000000075c077223 */ /* 0x000fe20000010012 */
[----:B------:R-:W-:Y:S01]  /*6d20*/  PRMT R19, RZ, 0x5410, R41 ;  /* 0x00005410ff137816 */ /* 0x000fe20000000029 */
[----:B0-----:R-:W-:Y:S01]  /*6d30*/  FADD.FTZ R25, R2, R25 ;  /* 0x0000001902197221 */ /* 0x001fe20000010000 */
[----:B------:R-:W-:Y:S01]  /*6d40*/  PRMT R2, RZ, 0x5410, R22 ;  /* 0x00005410ff027816 */ /* 0x000fe20000000016 */
[----:B------:R-:W-:-:S02]  /*6d50*/  FFMA.FTZ R16, R97, R40, R16 ;  /* 0x0000002861107223 */ /* 0x000fc40000010010 */
        /* <DEDUP_REMOVED lines=15> */
[----:B-1----:R-:W-:Y:S02]  /*6e50*/  FADD.FTZ R4, R123, R4 ;  /* 0x000000047b047221 */ /* 0x002fe40000010000 */
[C---:B------:R-:W-:Y:S01]  /*6e60*/  FFMA.FTZ R7, R95.reuse, R2, R7 ;  /* 0x000000025f077223 */ /* 0x040fe20000010007 */
[----:B------:R-:W-:Y:S01]  /*6e70*/  PRMT R2, RZ, 0x7610, R43 ;  /* 0x00007610ff027816 */ /* 0x000fe2000000002b */
[----:B------:R-:W-:Y:S01]  /*6e80*/  FFMA.FTZ R16, R94, R19, R16 ;  /* 0x000000135e107223 */ /* 0x000fe20000010010 */
[----:B------:R-:W0:Y:S03]  /*6e90*/  SHFL.BFLY PT, R27, R4, 0x1, 0x1f ;  /* 0x0c201f00041b7f89 */ /* 0x000e2600000e0000 */
[----:B------:R-:W-:Y:S01]  /*6ea0*/  FFMA.FTZ R95, R95, R2, R16 ;  /* 0x000000025f5f7223 */ /* 0x000fe20000010010 */
[----:B------:R-:W-:-:S02]  /*6eb0*/  PRMT R2, RZ, 0x5410, R56 ;  /* 0x00005410ff027816 */ /* 0x000fc40000000038 */
[----:B------:R-:W-:-:S03]  /*6ec0*/  PRMT R19, RZ, 0x7610, R56 ;  /* 0x00007610ff137816 */ /* 0x000fc60000000038 */
[----:B------:R-:W-:-:S04]  /*6ed0*/  FFMA.FTZ R101, R112, R2, R101 ;  /* 0x0000000270657223 */ /* 0x000fc80000010065 */
[----:B------:R-:W-:Y:S01]  /*6ee0*/  FFMA.FTZ R101, R116, R19, R101 ;  /* 0x0000001374657223 */ /* 0x000fe20000010065 */
[----:B------:R-:W-:-:S05]  /*6ef0*/  PRMT R19, RZ, 0x5410, R60 ;  /* 0x00005410ff137816 */ /* 0x000fca000000003c */
[----:B------:R-:W-:Y:S01]  /*6f00*/  FFMA.FTZ R102, R112, R19, R102 ;  /* 0x0000001370667223 */ /* 0x000fe20000010066 */
[----:B------:R-:W-:Y:S01]  /*6f10*/  PRMT R19, RZ, 0x5410, R57 ;  /* 0x00005410ff137816 */ /* 0x000fe20000000039 */
[----:B0-----:R-:W-:Y:S01]  /*6f20*/  @!P0 FADD.FTZ R27, R4, R27 ;  /* 0x0000001b041b8221 */ /* 0x001fe20000010000 */
        /* <DEDUP_REMOVED lines=24> */
[----:B------:R-:W0:Y:S01]  /*70b0*/  SHFL.BFLY PT, R18, R25, 0x8, 0x1f ;  /* 0x0d001f0019127f89 */ /* 0x000e2200000e0000 */
[----:B------:R-:W-:Y:S02]  /*70c0*/  PRMT R19, RZ, 0x7610, R80 ;  /* 0x00007610ff137816 */ /* 0x000fe40000000050 */
        /* <DEDUP_REMOVED lines=13> */
[----:B0-----:R-:W-:Y:S01]  /*71a0*/  FADD.FTZ R2, R25, R18 ;  /* 0x0000001219027221 */ /* 0x001fe20000010000 */
[----:B------:R-:W-:-:S02]  /*71b0*/  PRMT R21, RZ, 0x5410, R13 ;  /* 0x00005410ff157816 */ /* 0x000fc4000000000d */
        /* <DEDUP_REMOVED lines=11> */
[----:B------:R-:W-:Y:S01]  /*7270*/  PRMT R12, RZ, 0x7610, R83 ;  /* 0x00007610ff0c7816 */ /* 0x000fe20000000053 */
[----:B------:R-:W-:Y:S01]  /*7280*/  FFMA.FTZ R18, R118, R19, R18 ;  /* 0x0000001376127223 */ /* 0x000fe20000010012 */
[----:B------:R-:W-:-:S03]  /*7290*/  PRMT R14, RZ, 0x5410, R15 ;  /* 0x00005410ff0e7816 */ /* 0x000fc6000000000f */
[----:B------:R-:W-:Y:S02]  /*72a0*/  FFMA.FTZ R12, R119, R12, R13 ;  /* 0x0000000c770c7223 */ /* 0x000fe4000001000d */
[----:B------:R-:W-:Y:S01]  /*72b0*/  FFMA.FTZ R13, R107, R14, R18 ;  /* 0x0000000e6b0d7223 */ /* 0x000fe20000010012 */
[----:B------:R-:W-:-:S05]  /*72c0*/  PRMT R14, RZ, 0x5410, R72 ;  /* 0x00005410ff0e7816 */ /* 0x000fca0000000048 */
[----:B------:R-:W-:Y:S01]  /*72d0*/  FFMA.FTZ R105, R112, R14, R105 ;  /* 0x0000000e70697223 */ /* 0x000fe20000010069 */
[----:B------:R-:W-:Y:S02]  /*72e0*/  PRMT R14, RZ, 0x7610, R15 ;  /* 0x00007610ff0e7816 */ /* 0x000fe4000000000f */
[----:B------:R-:W-:-:S03]  /*72f0*/  PRMT R15, RZ, 0x7610, R72 ;  /* 0x00007610ff0f7816 */ /* 0x000fc60000000048 */
[----:B------:R-:W-:Y:S01]  /*7300*/  FFMA.FTZ R13, R119, R14, R13 ;  /* 0x0000000e770d7223 */ /* 0x000fe2000001000d */
[--C-:B------:R-:W-:Y:S01]  /*7310*/  PRMT R14, RZ, 0x5410, R84.reuse ;  /* 0x00005410ff0e7816 */ /* 0x100fe20000000054 */
[----:B------:R-:W-:Y:S01]  /*7320*/  FFMA.FTZ R105, R116, R15, R105 ;  /* 0x0000000f74697223 */ /* 0x000fe20000010069 */
[----:B------:R-:W-:Y:S02]  /*7330*/  PRMT R19, RZ, 0x7610, R84 ;  /* 0x00007610ff137816 */ /* 0x000fe40000000054 */
[----:B------:R-:W-:Y:S01]  /*7340*/  PRMT R15, RZ, 0x5410, R73 ;  /* 0x00005410ff0f7816 */ /* 0x000fe20000000049 */
[----:B------:R-:W-:-:S04]  /*7350*/  FFMA.FTZ R14, R112, R14, R109 ;  /* 0x0000000e700e7223 */ /* 0x000fc8000001006d */
        /* <DEDUP_REMOVED lines=16> */
[----:B------:R-:W-:Y:S02]  /*7460*/  FFMA.FTZ R19, R118, R19, R18 ;  /* 0x0000001376137223 */ /* 0x000fe40000010012 */
[----:B------:R-:W-:Y:S01]  /*7470*/  FFMA.FTZ R15, R107, R14, R15 ;  /* 0x0000000e6b0f7223 */ /* 0x000fe2000001000f */
[----:B------:R-:W-:Y:S02]  /*7480*/  PRMT R14, RZ, 0x7610, R75 ;  /* 0x00007610ff0e7816 */ /* 0x000fe4000000004b */
        /* <DEDUP_REMOVED lines=35> */
[--C-:B----4-:R-:W-:Y:S02]  /*76c0*/  PRMT R20, RZ, 0x5410, R8.reuse ;  /* 0x00005410ff147816 */ /* 0x110fe40000000008 */
[----:B------:R-:W-:Y:S02]  /*76d0*/  PRMT R21, RZ, 0x7610, R8 ;  /* 0x00007610ff157816 */ /* 0x000fe40000000008 */
[--C-:B-----5:R-:W-:Y:S01]  /*76e0*/  PRMT R8, RZ, 0x5410, R68.reuse ;  /* 0x00005410ff087816 */ /* 0x120fe20000000044 */
[----:B------:R-:W-:Y:S01]  /*76f0*/  FFMA.FTZ R33, R112, R20, R33 ;  /* 0x0000001470217223 */ /* 0x000fe20000010021 */
[----:B------:R-:W-:-:S03]  /*7700*/  PRMT R23, RZ, 0x7610, R68 ;  /* 0x00007610ff177816 */ /* 0x000fc60000000044 */
[----:B------:R-:W-:Y:S02]  /*7710*/  FFMA.FTZ R8, R112, R8, R35 ;  /* 0x0000000870087223 */ /* 0x000fe40000010023 */
[C---:B------:R-:W-:Y:S01]  /*7720*/  FFMA.FTZ R33, R116.reuse, R21, R33 ;  /* 0x0000001574217223 */ /* 0x040fe20000010021 */
        /* <DEDUP_REMOVED lines=66> */
[----:B------:R-:W-:Y:S02]  /*7b50*/  FFMA.FTZ R10, R119, R10, R11 ;  /* 0x0000000a770a7223 */ /* 0x000fe4000001000b */
        /* <DEDUP_REMOVED lines=23> */
[----:B------:R-:W-:-:S03]  /*7cd0*/  SHF.R.S32.HI R6, RZ, 0x5, R6 ;  /* 0x00000005ff067819 */ /* 0x000fc60000011406 */
[----:B------:R-:W-:Y:S01]  /*7ce0*/  FFMA.FTZ R11, R119, R20, R11 ;  /* 0x00000014770b7223 */ /* 0x000fe2000001000b */
[----:B------:R-:W0:Y:S04]  /*7cf0*/  SHFL.BFLY PT, R21, R4, 0x10, 0x1f ;  /* 0x0e001f0004157f89 */ /* 0x000e2800000e0000 */
[----:B------:R-:W-:Y:S04]  /*7d00*/  @!P0 STS [R6.X4], R27 ;  /* 0x0000001b06008388 */ /* 0x000fe80000004800 */
[----:B------:R-:W1:Y:S04]  /*7d10*/  SHFL.BFLY PT, R23, R16, 0x10, 0x1f ;  /* 0x0e001f0010177f89 */ /* 0x000e6800000e0000 */
[----:B------:R-:W2:Y:S04]  /*7d20*/  SHFL.BFLY PT, R25, R12, 0x10, 0x1f ;  /* 0x0e001f000c197f89 */ /* 0x000ea800000e0000 */
[----:B------:R-:W3:Y:S04]  /*7d30*/  SHFL.BFLY PT, R22, R13, 0x10, 0x1f ;  /* 0x0e001f000d167f89 */ /* 0x000ee800000e0000 */
[----:B------:R-:W4:Y:S04]  /*7d40*/  SHFL.BFLY PT, R27, R14, 0x10, 0x1f ;  /* 0x0e001f000e1b7f89 */ /* 0x000f2800000e0000 */
[----:B------:R-:W5:Y:S04]  /*7d50*/  SHFL.BFLY PT, R24, R15, 0x10, 0x1f ;  /* 0x0e001f000f187f89 */ /* 0x000f6800000e0000 */
[----:B------:R-:W0:Y:S04]  /*7d60*/  SHFL.BFLY PT, R29, R18, 0x10, 0x1f ;  /* 0x0e001f00121d7f89 */ /* 0x000e2800000e0000 */
[----:B------:R-:W0:Y:S04]  /*7d70*/  SHFL.BFLY PT, R26, R19, 0x10, 0x1f ;  /* 0x0e001f00131a7f89 */ /* 0x000e2800000e0000 */
[----:B------:R-:W2:Y:S04]  /*7d80*/  SHFL.BFLY PT, R31, R8, 0x10, 0x1f ;  /* 0x0e001f00081f7f89 */ /* 0x000ea800000e0000 */
[----:B------:R-:W4:Y:S04]  /*7d90*/  SHFL.BFLY PT, R28, R9, 0x10, 0x1f ;  /* 0x0e001f00091c7f89 */ /* 0x000f2800000e0000 */
[----:B------:R-:W5:Y:S04]  /*7da0*/  SHFL.BFLY PT, R30, R5, 0x10, 0x1f ;  /* 0x0e001f00051e7f89 */ /* 0x000f6800000e0000 */
[----:B------:R-:W5:Y:S04]  /*7db0*/  SHFL.BFLY PT, R33, R10, 0x10, 0x1f ;  /* 0x0e001f000a217f89 */ /* 0x000f6800000e0000 */
[----:B------:R-:W5:Y:S04]  /*7dc0*/  SHFL.BFLY PT, R34, R7, 0x10, 0x1f ;  /* 0x0e001f0007227f89 */ /* 0x000f6800000e0000 */
[----:B------:R-:W5:Y:S01]  /*7dd0*/  SHFL.BFLY PT, R36, R11, 0x10, 0x1f ;  /* 0x0e001f000b247f89 */ /* 0x000f6200000e0000 */
[----:B0-----:R-:W-:-:S02]  /*7de0*/  FADD.FTZ R21, R4, R21 ;  /* 0x0000001504157221 */ /* 0x001fc40000010000 */
[----:B-1----:R-:W-:Y:S02]  /*7df0*/  FADD.FTZ R23, R16, R23 ;  /* 0x0000001710177221 */ /* 0x002fe40000010000 */
[----:B--2---:R-:W-:Y:S02]  /*7e00*/  FADD.FTZ R25, R12, R25 ;  /* 0x000000190c197221 */ /* 0x004fe40000010000 */
[----:B---3--:R-:W-:Y:S02]  /*7e10*/  FADD.FTZ R22, R13, R22 ;  /* 0x000000160d167221 */ /* 0x008fe40000010000 */
[----:B----4-:R-:W-:Y:S02]  /*7e20*/  FADD.FTZ R27, R14, R27 ;  /* 0x0000001b0e1b7221 */ /* 0x010fe40000010000 */
[----:B-----5:R-:W-:Y:S02]  /*7e30*/  FADD.FTZ R24, R15, R24 ;  /* 0x000000180f187221 */ /* 0x020fe40000010000 */
[----:B------:R-:W-:-:S02]  /*7e40*/  FADD.FTZ R29, R18, R29 ;  /* 0x0000001d121d7221 */ /* 0x000fc40000010000 */
[----:B------:R-:W-:Y:S02]  /*7e50*/  FADD.FTZ R26, R19, R26 ;  /* 0x0000001a131a7221 */ /* 0x000fe40000010000 */
[----:B------:R-:W-:Y:S02]  /*7e60*/  FADD.FTZ R31, R8, R31 ;  /* 0x0000001f081f7221 */ /* 0x000fe40000010000 */
[----:B------:R-:W-:Y:S02]  /*7e70*/  FADD.FTZ R28, R9, R28 ;  /* 0x0000001c091c7221 */ /* 0x000fe40000010000 */
[----:B------:R-:W-:Y:S02]  /*7e80*/  FADD.FTZ R30, R5, R30 ;  /* 0x0000001e051e7221 */ /* 0x000fe40000010000 */
[----:B------:R-:W-:Y:S02]  /*7e90*/  FADD.FTZ R32, R10, R33 ;  /* 0x000000210a207221 */ /* 0x000fe40000010000 */
[----:B------:R-:W-:-:S02]  /*7ea0*/  FADD.FTZ R34, R7, R34 ;  /* 0x0000002207227221 */ /* 0x000fc40000010000 */
[----:B------:R-:W-:Y:S01]  /*7eb0*/  FADD.FTZ R36, R11, R36 ;  /* 0x000000240b247221 */ /* 0x000fe20000010000 */
[----:B------:R-:W0:Y:S04]  /*7ec0*/  SHFL.BFLY PT, R17, R2, 0x4, 0x1f ;  /* 0x0c801f0002117f89 */ /* 0x000e2800000e0000 */
[----:B------:R-:W1:Y:S04]  /*7ed0*/  SHFL.BFLY PT, R4, R21, 0x8, 0x1f ;  /* 0x0d001f0015047f89 */ /* 0x000e6800000e0000 */
[----:B------:R-:W2:Y:S04]  /*7ee0*/  SHFL.BFLY PT, R12, R23, 0x8, 0x1f ;  /* 0x0d001f00170c7f89 */ /* 0x000ea800000e0000 */
[----:B------:R-:W3:Y:S04]  /*7ef0*/  SHFL.BFLY PT, R14, R25, 0x8, 0x1f ;  /* 0x0d001f00190e7f89 */ /* 0x000ee800000e0000 */
[----:B------:R-:W4:Y:S04]  /*7f00*/  SHFL.BFLY PT, R13, R22, 0x8, 0x1f ;  /* 0x0d001f00160d7f89 */ /* 0x000f2800000e0000 */
[----:B------:R-:W5:Y:S04]  /*7f10*/  SHFL.BFLY PT, R16, R27, 0x8, 0x1f ;  /* 0x0d001f001b107f89 */ /* 0x000f6800000e0000 */
[----:B------:R-:W0:Y:S04]  /*7f20*/  SHFL.BFLY PT, R15, R24, 0x8, 0x1f ;  /* 0x0d001f00180f7f89 */ /* 0x000e2800000e0000 */
        /* <DEDUP_REMOVED lines=21> */
[----:B------:R-:W-:Y:S02]  /*8080*/  FADD.FTZ R39, R34, R39 ;  /* 0x0000002722277221 */ /* 0x000fe40000010000 */
        /* <DEDUP_REMOVED lines=60> */
[----:B------:R-:W-:Y:S01]  /*8450*/  SHFL.BFLY PT, R4, R9, 0x1, 0x1f ;  /* 0x0c201f0009047f89 */ /* 0x000fe200000e0000 */
[----:B------:R-:W-:-:S03]  /*8460*/  FADD.FTZ R5, R2, R5 ;  /* 0x0000000502057221 */ /* 0x000fc60000010000 */
[----:B------:R-:W0:Y:S04]  /*8470*/  SHFL.BFLY PT, R2, R7, 0x1, 0x1f ;  /* 0x0c201f0007027f89 */ /* 0x000e2800000e0000 */
[----:B------:R-:W1:Y:S04]  /*8480*/  SHFL.BFLY PT, R8, R11, 0x1, 0x1f ;  /* 0x0c201f000b087f89 */ /* 0x000e6800000e0000 */
[----:B------:R-:W2:Y:S04]  /*8490*/  SHFL.BFLY PT, R10, R13, 0x1, 0x1f ;  /* 0x0c201f000d0a7f89 */ /* 0x000ea800000e0000 */
[----:B------:R-:W3:Y:S04]  /*84a0*/  SHFL.BFLY PT, R12, R15, 0x1, 0x1f ;  /* 0x0c201f000f0c7f89 */ /* 0x000ee800000e0000 */
[----:B------:R-:W4:Y:S04]  /*84b0*/  SHFL.BFLY PT, R17, R18, 0x1, 0x1f ;  /* 0x0c201f0012117f89 */ /* 0x000f2800000e0000 */
[----:B------:R-:W5:Y:S04]  /*84c0*/  SHFL.BFLY PT, R19, R20, 0x1, 0x1f ;  /* 0x0c201f0014137f89 */ /* 0x000f6800000e0000 */
[----:B------:R-:W0:Y:S04]  /*84d0*/  SHFL.BFLY PT, R21, R22, 0x1, 0x1f ;  /* 0x0c201f0016157f89 */ /* 0x000e2800000e0000 */
[----:B------:R-:W1:Y:S04]  /*84e0*/  SHFL.BFLY PT, R23, R24, 0x1, 0x1f ;  /* 0x0c201f0018177f89 */ /* 0x000e6800000e0000 */
[----:B------:R-:W3:Y:S04]  /*84f0*/  SHFL.BFLY PT, R14, R25, 0x1, 0x1f ;  /* 0x0c201f00190e7f89 */ /* 0x000ee800000e0000 */
[----:B------:R-:W5:Y:S04]  /*8500*/  SHFL.BFLY PT, R16, R27, 0x1, 0x1f ;  /* 0x0c201f001b107f89 */ /* 0x000f6800000e0000 */
[----:B------:R-:W5:Y:S04]  /*8510*/  SHFL.BFLY PT, R26, R29, 0x1, 0x1f ;  /* 0x0c201f001d1a7f89 */ /* 0x000f6800000e0000 */
[----:B------:R-:W5:Y:S04]  /*8520*/  SHFL.BFLY PT, R28, R31, 0x1, 0x1f ;  /* 0x0c201f001f1c7f89 */ /* 0x000f6800000e0000 */
[----:B------:R-:W5:Y:S01]  /*8530*/  SHFL.BFLY PT, R30, R33, 0x1, 0x1f ;  /* 0x0c201f00211e7f89 */ /* 0x000f6200000e0000 */
[----:B0-----:R-:W-:-:S02]  /*8540*/  FADD.FTZ R7, R7, R2 ;  /* 0x0000000207077221 */ /* 0x001fc40000010000 */
[----:B------:R-:W-:Y:S02]  /*8550*/  FADD.FTZ R9, R9, R4 ;  /* 0x0000000409097221 */ /* 0x000fe40000010000 */
[----:B-1----:R-:W-:Y:S02]  /*8560*/  FADD.FTZ R11, R11, R8 ;  /* 0x000000080b0b7221 */ /* 0x002fe40000010000 */
[----:B--2---:R-:W-:Y:S02]  /*8570*/  FADD.FTZ R13, R13, R10 ;  /* 0x0000000a0d0d7221 */ /* 0x004fe40000010000 */
[----:B---3--:R-:W-:Y:S02]  /*8580*/  FADD.FTZ R15, R15, R12 ;  /* 0x0000000c0f0f7221 */ /* 0x008fe40000010000 */
[----:B----4-:R-:W-:Y:S02]  /*8590*/  FADD.FTZ R17, R18, R17 ;  /* 0x0000001112117221 */ /* 0x010fe40000010000 */
[----:B-----5:R-:W-:-:S02]  /*85a0*/  FADD.FTZ R19, R20, R19 ;  /* 0x0000001314137221 */ /* 0x020fc40000010000 */
[----:B------:R-:W-:Y:S02]  /*85b0*/  FADD.FTZ R21, R22, R21 ;  /* 0x0000001516157221 */ /* 0x000fe40000010000 */
[----:B------:R-:W-:Y:S02]  /*85c0*/  FADD.FTZ R23, R24, R23 ;  /* 0x0000001718177221 */ /* 0x000fe40000010000 */
[----:B------:R-:W-:Y:S02]  /*85d0*/  FADD.FTZ R25, R25, R14 ;  /* 0x0000000e19197221 */ /* 0x000fe40000010000 */
[----:B------:R-:W-:Y:S02]  /*85e0*/  FADD.FTZ R27, R27, R16 ;  /* 0x000000101b1b7221 */ /* 0x000fe40000010000 */
[----:B------:R-:W-:Y:S02]  /*85f0*/  FADD.FTZ R29, R29, R26 ;  /* 0x0000001a1d1d7221 */ /* 0x000fe40000010000 */
[----:B------:R-:W-:-:S02]  /*8600*/  FADD.FTZ R31, R31, R28 ;  /* 0x0000001c1f1f7221 */ /* 0x000fc40000010000 */
[----:B------:R-:W-:Y:S01]  /*8610*/  FADD.FTZ R33, R33, R30 ;  /* 0x0000001e21217221 */ /* 0x000fe20000010000 */
[----:B------:R0:W-:Y:S04]  /*8620*/  @!P0 STS [R6.X4+0x10], R5 ;  /* 0x0000100506008388 */ /* 0x0001e80000004800 */
        /* <DEDUP_REMOVED lines=14> */
[----:B------:R-:W-:Y:S06]  /*8710*/  BAR.SYNC.DEFER_BLOCKING 0x0 ;  /* 0x0000000000007b1d */ /* 0x000fec0000010000 */
[----:B------:R-:W-:Y:S05]  /*8720*/  @P1 EXIT ;  /* 0x000000000000194d */ /* 0x000fea0003800000 */
[----:B0-----:R-:W0:Y:S04]  /*8730*/  LDS.128 R8, [0x10] ;  /* 0x00001000ff087984 */ /* 0x001e280000000c00 */
[----:B------:R-:W1:Y:S04]  /*8740*/  LDS.128 R32, [0x20] ;  /* 0x00002000ff207984 */ /* 0x000e680000000c00 */
[----:B------:R-:W2:Y:S04]  /*8750*/  LDS.128 R24, [0x30] ;  /* 0x00003000ff187984 */ /* 0x000ea80000000c00 */
[----:B------:R-:W3:Y:S04]  /*8760*/  LDS.128 R12, [0x40] ;  /* 0x00004000ff0c7984 */ /* 0x000ee80000000c00 */
[----:B------:R-:W4:Y:S04]  /*8770*/  LDS.128 R16, [0x50] ;  /* 0x00005000ff107984 */ /* 0x000f280000000c00 */
[----:B------:R-:W5:Y:S04]  /*8780*/  LDS.128 R4, [0x60] ;  /* 0x00006000ff047984 */ /* 0x000f680000000c00 */
[----:B------:R-:W-:Y:S04]  /*8790*/  LDS.128 R28, [0x90] ;  /* 0x00009000ff1c7984 */ /* 0x000fe80000000c00 */
[----:B------:R-:W-:Y:S01]  /*87a0*/  LDS.128 R40, [RZ] ;  /* 0x00000000ff287984 */ /* 0x000fe20000000c00 */
[----:B0-----:R-:W-:-:S04]  /*87b0*/  FADD.FTZ R8, RZ, R8 ;  /* 0x00000008ff087221 */ /* 0x001fc80000010000 */
[----:B------:R-:W-:Y:S02]  /*87c0*/  FADD.FTZ R9, R8, R9 ;  /* 0x0000000908097221 */ /* 0x000fe40000010000 */
[----:B-1----:R-:W-:Y:S02]  /*87d0*/  FADD.FTZ R32, RZ, R32 ;  /* 0x00000020ff207221 */ /* 0x002fe40000010000 */
[----:B------:R-:W-:Y:S02]  /*87e0*/  FADD.FTZ R10, R9, R10 ;  /* 0x0000000a090a7221 */ /* 0x000fe40000010000 */
[----:B------:R-:W-:Y:S02]  /*87f0*/  FADD.FTZ R33, R32, R33 ;  /* 0x0000002120217221 */ /* 0x000fe40000010000 */
[----:B------:R-:W-:Y:S02]  /*8800*/  FADD.FTZ R2, R10, R11 ;  /* 0x0000000b0a027221 */ /* 0x000fe40000010000 */
[----:B--2---:R-:W-:Y:S01]  /*8810*/  FADD.FTZ R24, RZ, R24 ;  /* 0x00000018ff187221 */ /* 0x004fe20000010000 */
[----:B------:R-:W0:Y:S01]  /*8820*/  LDS.128 R8, [0x70] ;  /* 0x00007000ff087984 */ /* 0x000e220000000c00 */
[----:B---3--:R-:W-:Y:S01]  /*8830*/  FADD.FTZ R12, RZ, R12 ;  /* 0x0000000cff0c7221 */ /* 0x008fe20000010000 */
[----:B------:R-:W-:Y:S01]  /*8840*/  F2FP.BF16.PACK_AB R20, RZ, R2 ;  /* 0x00000002ff14723e */ /* 0x000fe200000010ff */
[----:B----4-:R-:W-:-:S02]  /*8850*/  FADD.FTZ R16, RZ, R16 ;  /* 0x00000010ff107221 */ /* 0x010fc40000010000 */
[----:B------:R-:W-:Y:S01]  /*8860*/  FADD.FTZ R34, R33, R34 ;  /* 0x0000002221227221 */ /* 0x000fe20000010000 */
[----:B------:R-:W-:Y:S01]  /*8870*/  PRMT R36, R20, 0x7610, R36 ;  /* 0x0000761014247816 */ /* 0x000fe20000000024 */
[----:B------:R-:W-:Y:S01]  /*8880*/  FADD.FTZ R25, R24, R25 ;  /* 0x0000001918197221 */ /* 0x000fe20000010000 */
[----:B------:R-:W1:Y:S01]  /*8890*/  LDS.128 R20, [0x80] ;  /* 0x00008000ff147984 */ /* 0x000e620000000c00 */
[----:B------:R-:W-:Y:S02]  /*88a0*/  FADD.FTZ R13, R12, R13 ;  /* 0x0000000d0c0d7221 */ /* 0x000fe40000010000 */
[----:B------:R-:W-:Y:S02]  /*88b0*/  FADD.FTZ R17, R16, R17 ;  /* 0x0000001110117221 */ /* 0x000fe40000010000 */
[----:B-----5:R-:W-:Y:S02]  /*88c0*/  FADD.FTZ R4, RZ, R4 ;  /* 0x00000004ff047221 */ /* 0x020fe40000010000 */
[----:B------:R-:W-:-:S04]  /*88d0*/  IMAD.WIDE R2, R0, R3, c[0x0][0x160] ;  /* 0x0000580000027625 */ /* 0x000fc800078e0203 */
[----:B------:R-:W-:Y:S01]  /*88e0*/  FADD.FTZ R0, R34, R35 ;  /* 0x0000002322007221 */ /* 0x000fe20000010000 */
[----:B------:R-:W-:Y:S01]  /*88f0*/  STG.E.U16 [R2.64+0x300], R36 ;  /* 0x0003002402007986 */ /* 0x000fe2000c101504 */
[----:B------:R-:W-:Y:S02]  /*8900*/  FADD.FTZ R26, R25, R26 ;  /* 0x0000001a191a7221 */ /* 0x000fe40000010000 */
[----:B------:R-:W-:Y:S01]  /*8910*/  FADD.FTZ R14, R13, R14 ;  /* 0x0000000e0d0e7221 */ /* 0x000fe20000010000 */
[----:B------:R-:W-:Y:S01]  /*8920*/  F2FP.BF16.PACK_AB R0, RZ, R0 ;  /* 0x00000000ff00723e */ /* 0x000fe200000010ff */
[----:B------:R-:W-:Y:S01]  /*8930*/  FADD.FTZ R18, R17, R18 ;  /* 0x0000001211127221 */ /* 0x000fe20000010000 */
[----:B------:R-:W2:Y:S01]  /*8940*/  LDS.128 R36, [0xa0] ;  /* 0x0000a000ff247984 */ /* 0x000ea20000000c00 */
[----:B------:R-:W-:Y:S01]  /*8950*/  FADD.FTZ R5, R4, R5 ;  /* 0x0000000504057221 */ /* 0x000fe20000010000 */
[----:B------:R-:W-:Y:S01]  /*8960*/  PRMT R16, R0, 0x7610, R16 ;  /* 0x0000761000107816 */ /* 0x000fe20000000010 */
[----:B------:R-:W-:Y:S01]  /*8970*/  FADD.FTZ R26, R26, R27 ;  /* 0x0000001b1a1a7221 */ /* 0x000fe20000010000 */
[----:B------:R-:W3:Y:S01]  /*8980*/  LDS.128 R32, [0xb0] ;  /* 0x0000b000ff207984 */ /* 0x000ee20000000c00 */
[----:B------:R-:W-:-:S02]  /*8990*/  FADD.FTZ R14, R14, R15 ;  /* 0x0000000f0e0e7221 */ /* 0x000fc40000010000 */
[----:B------:R-:W-:Y:S01]  /*89a0*/  FADD.FTZ R18, R18, R19 ;  /* 0x0000001312127221 */ /* 0x000fe20000010000 */
[----:B------:R-:W-:Y:S01]  /*89b0*/  F2FP.BF16.PACK_AB R26, RZ, R26 ;  /* 0x0000001aff1a723e */ /* 0x000fe200000010ff */
[----:B------:R-:W-:Y:S01]  /*89c0*/  FADD.FTZ R6, R5, R6 ;  /* 0x0000000605067221 */ /* 0x000fe20000010000 */
[----:B------:R-:W-:Y:S01]  /*89d0*/  F2FP.BF16.PACK_AB R0, RZ, R14 ;  /* 0x0000000eff00723e */ /* 0x000fe200000010ff */
[----:B------:R-:W-:Y:S01]  /*89e0*/  STG.E.U16 [R2.64+0x600], R16 ;  /* 0x0006001002007986 */ /* 0x000fe2000c101504 */
[----:B------:R-:W-:Y:S01]  /*89f0*/  F2FP.BF16.PACK_AB R18, RZ, R18 ;  /* 0x00000012ff12723e */ /* 0x000fe200000010ff */
[----:B------:R-:W-:Y:S01]  /*8a00*/  FADD.FTZ R6, R6, R7 ;  /* 0x0000000706067221 */ /* 0x000fe20000010000 */
[----:B------:R-:W-:Y:S01]  /*8a10*/  PRMT R45, R0, 0x7610, R45 ;  /* 0x00007610002d7816 */ /* 0x000fe2000000002d */
[----:B------:R-:W4:Y:S01]  /*8a20*/  LDS.128 R12, [0xc0] ;  /* 0x0000c000ff0c7984 */ /* 0x000f220000000c00 */
[----:B------:R-:W-:Y:S01]  /*8a30*/  PRMT R44, R26, 0x7610, R44 ;  /* 0x000076101a2c7816 */ /* 0x000fe2000000002c */
[----:B0-----:R-:W-:Y:S01]  /*8a40*/  FADD.FTZ R8, RZ, R8 ;  /* 0x00000008ff087221 */ /* 0x001fe20000010000 */
[----:B------:R-:W-:Y:S01]  /*8a50*/  PRMT R46, R18, 0x7610, R46 ;  /* 0x00007610122e7816 */ /* 0x000fe2000000002e */
[----:B------:R-:W0:Y:S01]  /*8a60*/  LDS.128 R24, [0xe0] ;  /* 0x0000e000ff187984 */ /* 0x000e220000000c00 */
[----:B------:R-:W-:Y:S01]  /*8a70*/  F2FP.BF16.PACK_AB R0, RZ, R6 ;  /* 0x00000006ff00723e */ /* 0x000fe200000010ff */
[----:B------:R-:W-:-:S02]  /*8a80*/  FADD.FTZ R28, RZ, R28 ;  /* 0x0000001cff1c7221 */ /* 0x000fc40000010000 */
[----:B------:R-:W5:Y:S01]  /*8a90*/  LDS.128 R4, [0xd0] ;  /* 0x0000d000ff047984 */ /* 0x000f620000000c00 */
[----:B-1----:R-:W-:Y:S02]  /*8aa0*/  FADD.FTZ R20, RZ, R20 ;  /* 0x00000014ff147221 */ /* 0x002fe40000010000 */
[----:B------:R-:W-:Y:S01]  /*8ab0*/  FADD.FTZ R40, RZ, R40 ;  /* 0x00000028ff287221 */ /* 0x000fe20000010000 */
[----:B------:R-:W1:Y:S01]  /*8ac0*/  LDS.128 R16, [0xf0] ;  /* 0x0000f000ff107984 */ /* 0x000e620000000c00 */
[----:B------:R-:W-:Y:S02]  /*8ad0*/  FADD.FTZ R9, R8, R9 ;  /* 0x0000000908097221 */ /* 0x000fe40000010000 */
[----:B------:R-:W-:Y:S01]  /*8ae0*/  FADD.FTZ R21, R20, R21 ;  /* 0x0000001514157221 */ /* 0x000fe20000010000 */
[----:B------:R-:W-:Y:S01]  /*8af0*/  STG.E.U16 [R2.64+0x900], R44 ;  /* 0x0009002c02007986 */ /* 0x000fe2000c101504 */
[----:B------:R-:W-:Y:S02]  /*8b00*/  FADD.FTZ R29, R28, R29 ;  /* 0x0000001d1c1d7221 */ /* 0x000fe40000010000 */
[----:B------:R-:W-:Y:S01]  /*8b10*/  FADD.FTZ R41, R40, R41 ;  /* 0x0000002928297221 */ /* 0x000fe20000010000 */
[----:B------:R-:W-:Y:S01]  /*8b20*/  STG.E.U16 [R2.64+0xc00], R45 ;  /* 0x000c002d02007986 */ /* 0x000fe2000c101504 */
[----:B------:R-:W-:-:S02]  /*8b30*/  FADD.FTZ R10, R9, R10 ;  /* 0x0000000a090a7221 */ /* 0x000fc40000010000 */
[----:B------:R-:W-:Y:S01]  /*8b40*/  FADD.FTZ R22, R21, R22 ;  /* 0x0000001615167221 */ /* 0x000fe20000010000 */
[----:B------:R-:W-:Y:S01]  /*8b50*/  STG.E.U16 [R2.64+0xf00], R46 ;  /* 0x000f002e02007986 */ /* 0x000fe2000c101504 */
[----:B--2---:R-:W-:Y:S02]  /*8b60*/  FADD.FTZ R36, RZ, R36 ;  /* 0x00000024ff247221 */ /* 0x004fe40000010000 */
[----:B------:R-:W-:Y:S01]  /*8b70*/  FADD.FTZ R30, R29, R30 ;  /* 0x0000001e1d1e7221 */ /* 0x000fe20000010000 */
[----:B------:R-:W-:Y:S01]  /*8b80*/  STG.E.U16 [R2.64+0x1200], R0 ;  /* 0x0012000002007986 */ /* 0x000fe2000c101504 */
[----:B---3--:R-:W-:Y:S02]  /*8b90*/  FADD.FTZ R32, RZ, R32 ;  /* 0x00000020ff207221 */ /* 0x008fe40000010000 */
[----:B------:R-:W-:Y:S02]  /*8ba0*/  FADD.FTZ R37, R36, R37 ;  /* 0x0000002524257221 */ /* 0x000fe40000010000 */
[----:B------:R-:W-:-:S02]  /*8bb0*/  FADD.FTZ R33, R32, R33 ;  /* 0x0000002120217221 */ /* 0x000fc40000010000 */
[----:B------:R-:W-:Y:S02]  /*8bc0*/  FADD.FTZ R38, R37, R38 ;  /* 0x0000002625267221 */ /* 0x000fe40000010000 */
[----:B------:R-:W-:Y:S02]  /*8bd0*/  FADD.FTZ R34, R33, R34 ;  /* 0x0000002221227221 */ /* 0x000fe40000010000 */
[----:B------:R-:W-:Y:S02]  /*8be0*/  FADD.FTZ R42, R41, R42 ;  /* 0x0000002a292a7221 */ /* 0x000fe40000010000 */
[----:B----4-:R-:W-:Y:S02]  /*8bf0*/  FADD.FTZ R12, RZ, R12 ;  /* 0x0000000cff0c7221 */ /* 0x010fe40000010000 */
[----:B------:R-:W-:Y:S02]  /*8c00*/  FADD.FTZ R10, R10, R11 ;  /* 0x0000000b0a0a7221 */ /* 0x000fe40000010000 */
[----:B0-----:R-:W-:-:S02]  /*8c10*/  FADD.FTZ R24, RZ, R24 ;  /* 0x00000018ff187221 */ /* 0x001fc40000010000 */
[----:B------:R-:W-:Y:S01]  /*8c20*/  FADD.FTZ R13, R12, R13 ;  /* 0x0000000d0c0d7221 */ /* 0x000fe20000010000 */
[----:B------:R-:W-:Y:S01]  /*8c30*/  F2FP.BF16.PACK_AB R10, RZ, R10 ;  /* 0x0000000aff0a723e */ /* 0x000fe200000010ff */
[----:B-----5:R-:W-:Y:S02]  /*8c40*/  FADD.FTZ R4, RZ, R4 ;  /* 0x00000004ff047221 */ /* 0x020fe40000010000 */
[----:B------:R-:W-:Y:S02]  /*8c50*/  FADD.FTZ R25, R24, R25 ;  /* 0x0000001918197221 */ /* 0x000fe40000010000 */
[----:B-1----:R-:W-:Y:S01]  /*8c60*/  FADD.FTZ R16, RZ, R16 ;  /* 0x00000010ff107221 */ /* 0x002fe20000010000 */
[----:B------:R-:W-:Y:S01]  /*8c70*/  STG.E.U16 [R2.64+0x1500], R10 ;  /* 0x0015000a02007986 */ /* 0x000fe2000c101504 */
[----:B------:R-:W-:Y:S02]  /*8c80*/  FADD.FTZ R5, R4, R5 ;  /* 0x0000000504057221 */ /* 0x000fe40000010000 */
        /* <DEDUP_REMOVED lines=8> */
[----:B------:R-:W-:Y:S01]  /*8d10*/  F2FP.BF16.PACK_AB R22, RZ, R22 ;  /* 0x00000016ff16723e */ /* 0x000fe200000010ff */
        /* <DEDUP_REMOVED lines=12> */
[----:B------:R-:W-:Y:S01]  /*8de0*/  STG.E.U16 [R2.64+0x1800], R22 ;  /* 0x0018001602007986 */ /* 0x000fe2000c101504 */
[----:B------:R-:W-:-:S02]  /*8df0*/  F2FP.BF16.PACK_AB R42, RZ, R42 ;  /* 0x0000002aff2a723e */ /* 0x000fc400000010ff */
[----:B------:R-:W-:Y:S01]  /*8e00*/  F2FP.BF16.PACK_AB R18, RZ, R18 ;  /* 0x00000012ff12723e */ /* 0x000fe200000010ff */
[----:B------:R-:W-:Y:S04]  /*8e10*/  STG.E.U16 [R2.64+0x1b00], R30 ;  /* 0x001b001e02007986 */ /* 0x000fe8000c101504 */
[----:B------:R-:W-:Y:S04]  /*8e20*/  STG.E.U16 [R2.64+0x1e00], R38 ;  /* 0x001e002602007986 */ /* 0x000fe8000c101504 */
[----:B------:R-:W-:Y:S04]  /*8e30*/  STG.E.U16 [R2.64+0x2100], R34 ;  /* 0x0021002202007986 */ /* 0x000fe8000c101504 */
[----:B------:R-:W-:Y:S04]  /*8e40*/  STG.E.U16 [R2.64+0x2400], R14 ;  /* 0x0024000e02007986 */ /* 0x000fe8000c101504 */
[----:B------:R-:W-:Y:S04]  /*8e50*/  STG.E.U16 [R2.64+0x2700], R6 ;  /* 0x0027000602007986 */ /* 0x000fe8000c101504 */
[----:B------:R-:W-:Y:S04]  /*8e60*/  STG.E.U16 [R2.64+0x2a00], R26 ;  /* 0x002a001a02007986 */ /* 0x000fe8000c101504 */
[----:B------:R-:W-:Y:S04]  /*8e70*/  STG.E.U16 [R2.64], R42 ;  /* 0x0000002a02007986 */ /* 0x000fe8000c101504 */
[----:B------:R-:W-:Y:S01]  /*8e80*/  STG.E.U16 [R2.64+0x2d00], R18 ;  /* 0x002d001202007986 */ /* 0x000fe2000c101504 */
[----:B------:R-:W-:Y:S05]  /*8e90*/  EXIT ;  /* 0x000000000000794d */ /* 0x000fea0003800000 */
.L_x_0:
[----:B------:R-:W-:-:S00]  /*8ea0*/  BRA `(.L_x_0) ;  /* 0xfffffff000007947 */ /* 0x000fc0000383ffff */
[----:B------:R-:W-:-:S00]  /*8eb0*/  NOP ;  /* 0x0000000000007918 */ /* 0x000fc00000000000 */
        /* <DEDUP_REMOVED lines=12> */
.L_x_32:


//--------------------- .text._Z30router_gemm_kernel_bf16_outputI13__nv_bfloat16Li128ELi8ELi15ELi384ELi7168EEvPS0_PKT_S4_ --------------------------
	.section	.text._Z30router_gemm_kernel_bf16_outputI13__nv_bfloat16Li128ELi8ELi15ELi384ELi7168EEvPS0_PKT_S4_,"ax",@progbits
	.sectioninfo	@"SHI_REGISTERS=128"
	.align	128
        .global         _Z30router_gemm_kernel_bf16_outputI13__nv_bfloat16Li128ELi8ELi15ELi384ELi7168EEvPS0_PKT_S4_
        .type           _Z30router_gemm_kernel_bf16_outputI13__nv_bfloat16Li128ELi8ELi15ELi384ELi7168EEvPS0_PKT_S4_,@function
        .size           _Z30router_gemm_kernel_bf16_outputI13__nv_bfloat16Li128ELi8ELi15ELi384ELi7168EEvPS0_PKT_S4_,(.L_x_33 - _Z30router_gemm_kernel_bf16_outputI13__nv_bfloat16Li128ELi8ELi15ELi384ELi7168EEvPS0_PKT_S4_)
        .other          _Z30router_gemm_kernel_bf16_outputI13__nv_bfloat16Li128ELi8ELi15ELi384ELi7168EEvPS0_PKT_S4_,@"STO_CUDA_ENTRY STV_DEFAULT"
_Z30router_gemm_kernel_bf16_outputI13__nv_bfloat16Li128ELi8ELi15ELi384ELi7168EEvPS0_PKT_S4_:
.text._Z30router_gemm_kernel_bf16_outputI13__nv_bfloat16Li128ELi8ELi15ELi384ELi7168EEvPS0_PKT_S4_:
        /* <DEDUP_REMOVED lines=12> */
[----:B------:R-:W2:Y:S03]  /*00c0*/  LDG.E.128 R24, [R122.64+0x3800] ;  /* 0x003800047a187981 */ /* 0x000ea6000c1e1d00 */
[----:B------:R-:W-:Y:S01]  /*00d0*/  LEA.HI.X R125, R6, c[0x0][0x174], R5, 0x1, P0 ;  /* 0x00005d00067d7a11 */ /* 0x000fe200000f0c05 */
[----:B------:R-:W3:Y:S04]  /*00e0*/  LDG.E.128 R16, [R122.64+0x7000] ;  /* 0x007000047a107981 */ /* 0x000ee8000c1e1d00 */
[----:B------:R-:W4:Y:S04]  /*00f0*/  LDG.E.128 R4, [R122.64] ;  /* 0x000000047a047981 */ /* 0x000f28000c1e1d00 */
[----:B------:R-:W5:Y:S04]  /*0100*/  LDG.E.128 R72, [R124.64] ;  /* 0x000000047c487981 */ /* 0x000f68000c1e1d00 */
[----:B------:R-:W2:Y:S04]  /*0110*/  LDG.E.128 R56, [R122.64+0xa800] ;  /* 0x00a800047a387981 */ /* 0x000ea8000c1e1d00 */
[----:B------:R-:W2:Y:S04]  /*0120*/  LDG.E.128 R32, [R122.64+0xe000] ;  /* 0x00e000047a207981 */ /* 0x000ea8000c1e1d00 */
[----:B------:R-:W2:Y:S04]  /*0130*/  LDG.E.128 R52, [R122.64+0x11800] ;  /* 0x011800047a347981 */ /* 0x000ea8000c1e1d00 */
[----:B------:R-:W2:Y:S04]  /*0140*/  LDG.E.128 R28, [R122.64+0x15000] ;  /* 0x015000047a1c7981 */ /* 0x000ea8000c1e1d00 */
[----:B------:R-:W2:Y:S04]  /*0150*/  LDG.E.128 R48, [R122.64+0x18800] ;  /* 0x018800047a307981 */ /* 0x000ea8000c1e1d00 */
[----:B------:R-:W2:Y:S04]  /*0160*/  LDG.E.128 R44, [R122.64+0x1c000] ;  /* 0x01c000047a2c7981 */ /* 0x000ea8000c1e1d00 */
[----:B------:R-:W3:Y:S04]  /*0170*/  LDG.E.128 R84, [R122.64+0x1f800] ;  /* 0x01f800047a547981 */ /* 0x000ee8000c1e1d00 */
        /* <DEDUP_REMOVED lines=9> */
[----:B------:R-:W3:Y:S01]  /*0210*/  LDG.E.128 R88, [R124.64+0x1000] ;  /* 0x001000047c587981 */ /* 0x000ee2000c1e1d00 */
[----:B----4-:R-:W-:-:S02]  /*0220*/  PRMT R9, RZ, 0x5410, R4 ;  /* 0x00005410ff097816 */ /* 0x010fc40000000004 */
[--C-:B-----5:R-:W-:Y:S02]  /*0230*/  PRMT R102, RZ, 0x5410, R72.reuse ;  /* 0x00005410ff667816 */ /* 0x120fe40000000048 */
        /* <DEDUP_REMOVED lines=10> */
[----:B------:R-:W4:Y:S02]  /*02e0*/  LDG.E.128 R8, [R122.64+0xb000] ;  /* 0x00b000047a087981 */ /* 0x000f24000c1e1d00 */
[----:B------:R-:W-:Y:S01]  /*02f0*/  FFMA.FTZ R4, R100, R5, R4 ;  /* 0x0000000564047223 */ /* 0x000fe20000010004 */
[----:B------:R-:W-:-:S05]  /*0300*/  PRMT R5, RZ, 0x5410, R6 ;  /* 0x00005410ff057816 */ /* 0x000fca0000000006 */
[----:B------:R-:W-:Y:S01]  /*0310*/  FFMA.FTZ R4, R98, R5, R4 ;  /* 0x0000000562047223 */ /* 0x000fe20000010004 */
[----:B--2---:R-:W-:Y:S02]  /*0320*/  PRMT R5, RZ, 0x5410, R24 ;  /* 0x00005410ff057816 */ /* 0x004fe40000000018 */
[----:B------:R-:W-:-:S03]  /*0330*/  PRMT R96, RZ, 0x7610, R74 ;  /* 0x00007610ff607816 */ /* 0x000fc6000000004a */
[----:B------:R-:W-:Y:S01]  /*0340*/  FFMA.FTZ R72, R102, R5, RZ ;  /* 0x0000000566487223 */ /* 0x000fe200000100ff */
[----:B------:R-:W-:-:S05]  /*0350*/  PRMT R5, RZ, 0x7610, R6 ;  /* 0x00007610ff057816 */ /* 0x000fca0000000006 */
[----:B------:R-:W-:Y:S01]  /*0360*/  FFMA.FTZ R4, R96, R5, R4 ;  /* 0x0000000560047223 */ /* 0x000fe20000010004 */
[----:B------:R-:W-:Y:S02]  /*0370*/  PRMT R5, RZ, 0x7610, R24 ;  /* 0x00007610ff057816 */ /* 0x000fe40000000018 */
[----:B------:R-:W-:-:S03]  /*0380*/  PRMT R94, RZ, 0x5410, R75 ;  /* 0x00005410ff5e7816 */ /* 0x000fc6000000004b */
[----:B------:R-:W-:Y:S01]  /*0390*/  FFMA.FTZ R72, R104, R5, R72 ;  /* 0x0000000568487223 */ /* 0x000fe20000010048 */
[----:B------:R-:W-:Y:S02]  /*03a0*/  PRMT R5, RZ, 0x5410, R7 ;  /* 0x00005410ff057816 */ /* 0x000fe40000000007 */
[----:B------:R-:W-:Y:S02]  /*03b0*/  PRMT R6, RZ, 0x5410, R25 ;  /* 0x00005410ff067816 */ /* 0x000fe40000000019 */
[----:B------:R-:W-:Y:S01]  /*03c0*/  PRMT R92, RZ, 0x7610, R75 ;  /* 0x00007610ff5c7816 */ /* 0x000fe2000000004b */
[----:B------:R-:W-:Y:S01]  /*03d0*/  FFMA.FTZ R4, R94, R5, R4 ;  /* 0x000000055e047223 */ /* 0x000fe20000010004 */
[----:B------:R-:W-:Y:S02]  /*03e0*/  PRMT R101, RZ, 0x7610, R7 ;  /* 0x00007610ff657816 */ /* 0x000fe40000000007 */
[----:B---3--:R-:W-:Y:S01]  /*03f0*/  PRMT R5, RZ, 0x5410, R16 ;  /* 0x00005410ff057816 */ /* 0x008fe20000000010 */
[----:B------:R-:W-:Y:S01]  /*0400*/  FFMA.FTZ R6, R103, R6, R72 ;  /* 0x0000000667067223 */ /* 0x000fe20000010048 */
[----:B------:R-:W-:Y:S01]  /*0410*/  PRMT R25, RZ, 0x7610, R25 ;  /* 0x00007610ff197816 */ /* 0x000fe20000000019 */
[----:B------:R-:W-:Y:S01]  /*0420*/  FFMA.FTZ R101, R92, R101, R4 ;  /* 0x000000655c657223 */ /* 0x000fe20000010004 */
[----:B------:R-:W-:Y:S01]  /*0430*/  PRMT R121, RZ, 0x7610, R27 ;  /* 0x00007610ff797816 */ /* 0x000fe2000000001b */
[----:B------:R-:W-:Y:S01]  /*0440*/  FFMA.FTZ R4, R102, R5, RZ ;  /* 0x0000000566047223 */ /* 0x000fe200000100ff */
[----:B------:R-:W-:Y:S01]  /*0450*/  PRMT R5, RZ, 0x5410, R26 ;  /* 0x00005410ff057816 */ /* 0x000fe2000000001a */
[----:B------:R-:W-:Y:S01]  /*0460*/  FFMA.FTZ R6, R100, R25, R6 ;  /* 0x0000001964067223 */ /* 0x000fe20000010006 */
[----:B------:R-:W-:Y:S01]  /*0470*/  PRMT R95, RZ, 0x7610, R19 ;  /* 0x00007610ff5f7816 */ /* 0x000fe20000000013 */
[----:B------:R-:W2:Y:S02]  /*0480*/  LDG.E.128 R72, [R122.64+0xe800] ;  /* 0x00e800047a487981 */ /* 0x000ea4000c1e1d00 */
[----:B------:R-:W-:Y:S01]  /*0490*/  FFMA.FTZ R6, R98, R5, R6 ;  /* 0x0000000562067223 */ /* 0x000fe20000010006 */
[----:B------:R-:W-:-:S05]  /*04a0*/  PRMT R5, RZ, 0x7610, R16 ;  /* 0x00007610ff057816 */ /* 0x000fca0000000010 */
[----:B------:R-:W-:Y:S01]  /*04b0*/  FFMA.FTZ R7, R104, R5, R4 ;  /* 0x0000000568077223 */ /* 0x000fe20000010004 */
[--C-:B------:R-:W-:Y:S02]  /*04c0*/  PRMT R4, RZ, 0x5410, R17.reuse ;  /* 0x00005410ff047816 */ /* 0x100fe40000000011 */
        /* <DEDUP_REMOVED lines=11> */
[----:B------:R-:W3:Y:S02]  /*0580*/  LDG.E.128 R4, [R122.64+0x12000] ;  /* 0x012000047a047981 */ /* 0x000ee4000c1e1d00 */
[----:B------:R-:W-:Y:S02]  /*0590*/  FFMA.FTZ R121, R92, R121, R16 ;  /* 0x000000795c797223 */ /* 0x000fe40000010010 */
[----:B------:R-:W-:Y:S01]  /*05a0*/  FFMA.FTZ R16, R102, R17, RZ ;  /* 0x0000001166107223 */ /* 0x000fe200000100ff */
        /* <DEDUP_REMOVED lines=14> */
[----:B------:R-:W3:Y:S02]  /*0690*/  LDG.E.128 R24, [R122.64+0x15800] ;  /* 0x015800047a187981 */ /* 0x000ee4000c1e1d00 */
[----:B------:R-:W-:Y:S01]  /*06a0*/  FFMA.FTZ R18, R102, R17, RZ ;  /* 0x0000001166127223 */ /* 0x000fe200000100ff */
[----:B------:R-:W-:-:S05]  /*06b0*/  PRMT R17, RZ, 0x5410, R58 ;  /* 0x00005410ff117816 */ /* 0x000fca000000003a */
        /* <DEDUP_REMOVED lines=32> */
[----:B------:R-:W2:Y:S02]  /*08c0*/  LDG.E.128 R56, [R122.64+0x1c800] ;  /* 0x01c800047a387981 */ /* 0x000ea4000c1e1d00 */
[----:B------:R-:W-:Y:S01]  /*08d0*/  FFMA.FTZ R34, R102, R33, RZ ;  /* 0x0000002166227223 */ /* 0x000fe200000100ff */
[----:B------:R-:W-:-:S05]  /*08e0*/  PRMT R33, RZ, 0x5410, R54 ;  /* 0x00005410ff217816 */ /* 0x000fca0000000036 */
[----:B------:R-:W-:Y:S01]  /*08f0*/  FFMA.FTZ R32, R98, R33, R32 ;  /* 0x0000002162207223 */ /* 0x000fe20000010020 */
[----:B------:R-:W-:Y:S02]  /*0900*/  PRMT R33, RZ, 0x7610, R28 ;  /* 0x00007610ff217816 */ /* 0x000fe4000000001c */
[----:B------:R-:W-:-:S03]  /*0910*/  PRMT R28, RZ, 0x5410, R29 ;  /* 0x00005410ff1c7816 */ /* 0x000fc6000000001d */
        /* <DEDUP_REMOVED lines=24> */
[----:B------:R-:W2:Y:S01]  /*0aa0*/  LDG.E.128 R52, [R122.64+0x23800] ;  /* 0x023800047a347981 */ /* 0x000ea2000c1e1d00 */
[----:B------:R-:W-:Y:S01]  /*0ab0*/  FFMA.FTZ R113, R92, R113, R29 ;  /* 0x000000715c717223 */ /* 0x000fe2000001001d */
[----:B------:R-:W-:Y:S01]  /*0ac0*/  PRMT R29, RZ, 0x5410, R44 ;  /* 0x00005410ff1d7816 */ /* 0x000fe2000000002c */
[----:B------:R-:W-:-:S04]  /*0ad0*/  FFMA.FTZ R28, R100, R49, R28 ;  /* 0x00000031641c7223 */ /* 0x000fc8000001001c */
        /* <DEDUP_REMOVED lines=15> */
[----:B------:R-:W-:Y:S02]  /*0bd0*/  FFMA.FTZ R44, R94, R29, R28 ;  /* 0x0000001d5e2c7223 */ /* 0x000fe4000001001c */
        /* <DEDUP_REMOVED lines=12> */
[----:B------:R-:W3:Y:S01]  /*0ca0*/  LDG.E.128 R48, [R122.64+0x2a800] ;  /* 0x02a800047a307981 */ /* 0x000ee2000c1e1d00 */
[----:B------:R-:W-:Y:S01]  /*0cb0*/  FFMA.FTZ R109, R92, R109, R45 ;  /* 0x0000006d5c6d7223 */ /* 0x000fe2000001002d */
[----:B------:R-:W-:Y:S01]  /*0cc0*/  PRMT R45, RZ, 0x5410, R40 ;  /* 0x00005410ff2d7816 */ /* 0x000fe20000000028 */
[----:B------:R-:W-:-:S04]  /*0cd0*/  FFMA.FTZ R44, R100, R85, R44 ;  /* 0x00000055642c7223 */ /* 0x000fc8000001002c */
        /* <DEDUP_REMOVED lines=16> */
[----:B------:R-:W3:Y:S02]  /*0de0*/  LDG.E.128 R44, [R122.64+0x2e000] ;  /* 0x02e000047a2c7981 */ /* 0x000ee4000c1e1d00 */
[----:B------:R-:W-:Y:S02]  /*0df0*/  FFMA.FTZ R107, R92, R107, R40 ;  /* 0x0000006b5c6b7223 */ /* 0x000fe40000010028 */
[----:B------:R-:W-:Y:S01]  /*0e00*/  FFMA.FTZ R40, R102, R41, RZ ;  /* 0x0000002966287223 */ /* 0x000fe200000100ff */
[----:B------:R-:W-:-:S05]  /*0e10*/  PRMT R41, RZ, 0x7610, R42 ;  /* 0x00007610ff297816 */ /* 0x000fca000000002a */
[----:B------:R-:W-:Y:S01]  /*0e20*/  FFMA.FTZ R84, R96, R41, R84 ;  /* 0x0000002960547223 */ /* 0x000fe20000010054 */
[----:B------:R-:W-:Y:S02]  /*0e30*/  PRMT R41, RZ, 0x7610, R36 ;  /* 0x00007610ff297816 */ /* 0x000fe40000000024 */
[----:B------:R-:W-:-:S03]  /*0e40*/  PRMT R36, RZ, 0x5410, R37 ;  /* 0x00005410ff247816 */ /* 0x000fc60000000025 */
[----:B------:R-:W-:Y:S01]  /*0e50*/  FFMA.FTZ R40, R104, R41, R40 ;  /* 0x0000002968287223 */ /* 0x000fe20000010028 */
[----:B------:R-:W-:-:S03]  /*0e60*/  PRMT R37, RZ, 0x7610, R37 ;  /* 0x00007610ff257816 */ /* 0x000fc60000000025 */
[----:B------:R-:W-:Y:S01]  /*0e70*/  FFMA.FTZ R36, R103, R36, R40 ;  /* 0x0000002467247223 */ /* 0x000fe20000010028 */
[----:B------:R-:W-:-:S03]  /*0e80*/  PRMT R41, RZ, 0x5410, R43 ;  /* 0x00005410ff297816 */ /* 0x000fc6000000002b */
        /* <DEDUP_REMOVED lines=18> */
[----:B------:R-:W-:-:S04]  /*0fb0*/  FFMA.FTZ R80, R98, R37, R38 ;  /* 0x0000002562507223 */ /* 0x000fc80000010026 */
[----:B------:R-:W-:Y:S01]  /*0fc0*/  FFMA.FTZ R80, R96, R81, R80 ;  /* 0x0000005160507223 */ /* 0x000fe20000010050 */
[----:B------:R-:W-:-:S05]  /*0fd0*/  PRMT R81, RZ, 0x5410, R68 ;  /* 0x00005410ff517816 */ /* 0x000fca0000000044 */
        /* <DEDUP_REMOVED lines=11> */
[----:B------:R-:W-:-:S04]  /*1090*/  FFMA.FTZ R81, R102, R81, RZ ;  /* 0x0000005166517223 */ /* 0x000fc800000100ff */
        /* <DEDUP_REMOVED lines=16> */
[----:B------:R-:W-:-:S03]  /*11a0*/  PRMT R96, RZ, 0x5410, R20 ;  /* 0x00005410ff607816 */ /* 0x000fc60000000014 */
[----:B------:R-:W-:Y:S01]  /*11b0*/  FFMA.FTZ R76, R94, R77, R76 ;  /* 0x0000004d5e4c7223 */ /* 0x000fe2000001004c */
[--C-:B------:R-:W-:Y:S02]  /*11c0*/  PRMT R77, RZ, 0x5410, R64.reuse ;  /* 0x00005410ff4d7816 */ /* 0x100fe40000000040 */
[----:B------:R-:W-:Y:S02]  /*11d0*/  PRMT R99, RZ, 0x7610, R43 ;  /* 0x00007610ff637816 */ /* 0x000fe4000000002b */
[----:B------:R-:W-:Y:S02]  /*11e0*/  PRMT R97, RZ, 0x7610, R39 ;  /* 0x00007610ff617816 */ /* 0x000fe40000000027 */
[----:B------:R-:W-:Y:S02]  /*11f0*/  PRMT R105, RZ, 0x7610, R83 ;  /* 0x00007610ff697816 */ /* 0x000fe40000000053 */
[----:B------:R-:W-:Y:S02]  /*1200*/  PRMT R103, RZ, 0x7610, R71 ;  /* 0x00007610ff677816 */ /* 0x000fe40000000047 */
[----:B------:R-:W-:Y:S01]  /*1210*/  PRMT R79, RZ, 0x7610, R79 ;  /* 0x00007610ff4f7816 */ /* 0x000fe2000000004f */
[----:B------:R-:W-:Y:S01]  /*1220*/  FFMA.FTZ R77, R96, R77, R101 ;  /* 0x0000004d604d7223 */ /* 0x000fe20000010065 */
[----:B------:R-:W-:-:S02]  /*1230*/  PRMT R64, RZ, 0x7610, R64 ;  /* 0x00007610ff407816 */ /* 0x000fc40000000040 */
[----:B------:R-:W-:Y:S01]  /*1240*/  PRMT R87, RZ, 0x7610, R20 ;  /* 0x00007610ff577816 */ /* 0x000fe20000000014 */
[C---:B------:R-:W-:Y:S01]  /*1250*/  FFMA.FTZ R99, R92.reuse, R99, R41 ;  /* 0x000000635c637223 */ /* 0x040fe20000010029 */
[--C-:B------:R-:W-:Y:S01]  /*1260*/  PRMT R94, RZ, 0x5410, R21.reuse ;  /* 0x00005410ff5e7816 */ /* 0x100fe20000000015 */
[C---:B------:R-:W-:Y:S02]  /*1270*/  FFMA.FTZ R97, R92.reuse, R97, R36 ;  /* 0x000000615c617223 */ /* 0x040fe40000010024 */
[C---:B------:R-:W-:Y:S02]  /*1280*/  FFMA.FTZ R105, R92.reuse, R105, R80 ;  /* 0x000000695c697223 */ /* 0x040fe40000010050 */
[C---:B------:R-:W-:Y:S02]  /*1290*/  FFMA.FTZ R103, R92.reuse, R103, R68 ;  /* 0x000000675c677223 */ /* 0x040fe40000010044 */
[----:B------:R-:W-:Y:S01]  /*12a0*/  FFMA.FTZ R101, R92, R79, R76 ;  /* 0x0000004f5c657223 */ /* 0x000fe2000001004c */
[----:B------:R-:W-:Y:S01]  /*12b0*/  PRMT R92, RZ, 0x7610, R21 ;  /* 0x00007610ff5c7816 */ /* 0x000fe20000000015 */
[----:B------:R-:W-:Y:S01]  /*12c0*/  FFMA.FTZ R64, R87, R64, R77 ;  /* 0x0000004057407223 */ /* 0x000fe2000001004d */
[--C-:B------:R-:W-:Y:S01]  /*12d0*/  PRMT R21, RZ, 0x5410, R65.reuse ;  /* 0x00005410ff157816 */ /* 0x100fe20000000041 */
[----:B------:R-:W5:Y:S01]  /*12e0*/  LDG.E.128 R40, [R122.64+0x31800] ;  /* 0x031800047a287981 */ /* 0x000f62000c1e1d00 */
[----:B------:R-:W-:-:S03]  /*12f0*/  PRMT R65, RZ, 0x7610, R65 ;  /* 0x00007610ff417816 */ /* 0x000fc60000000041 */
        /* <DEDUP_REMOVED lines=28> */
[----:B------:R-:W5:Y:S02]  /*14c0*/  LDG.E.128 R20, [R122.64+0xb800] ;  /* 0x00b800047a147981 */ /* 0x000f64000c1e1d00 */
[----:B------:R-:W-:Y:S01]  /*14d0*/  FFMA.FTZ R121, R117, R12, R13 ;  /* 0x0000000c75797223 */ /* 0x000fe2000001000d */
[--C-:B------:R-:W-:Y:S02]  /*14e0*/  PRMT R12, RZ, 0x5410, R60.reuse ;  /* 0x00005410ff0c7816 */ /* 0x100fe4000000003c */
[----:B------:R-:W-:Y:S01]  /*14f0*/  PRMT R60, RZ, 0x7610, R60 ;  /* 0x00007610ff3c7816 */ /* 0x000fe2000000003c */
[----:B------:R-:W-:Y:S01]  /*1500*/  FFMA.FTZ R14, R85, R14, R65 ;  /* 0x0000000e550e7223 */ /* 0x000fe20000010041 */
[----:B------:R-:W-:Y:S01]  /*1510*/  PRMT R13, RZ, 0x5410, R15 ;  /* 0x00005410ff0d7816 */ /* 0x000fe2000000000f */
[----:B------:R-:W-:Y:S01]  /*1520*/  FFMA.FTZ R12, R96, R12, R95 ;  /* 0x0000000c600c7223 */ /* 0x000fe2000001005f */
[----:B------:R-:W5:Y:S03]  /*1530*/  LDG.E.128 R64, [R122.64+0x16000] ;  /* 0x016000047a407981 */ /* 0x000f66000c1e1d00 */
[----:B------:R-:W-:Y:S01]  /*1540*/  FFMA.FTZ R60, R87, R60, R12 ;  /* 0x0000003c573c7223 */ /* 0x000fe2000001000c */
[----:B------:R-:W-:Y:S01]  /*1550*/  PRMT R12, RZ, 0x7610, R15 ;  /* 0x00007610ff0c7816 */ /* 0x000fe2000000000f */
[----:B------:R-:W-:-:S04]  /*1560*/  FFMA.FTZ R13, R84, R13, R14 ;  /* 0x0000000d540d7223 */ /* 0x000fc8000001000e */
[----:B------:R-:W-:Y:S01]  /*1570*/  FFMA.FTZ R95, R117, R12, R13 ;  /* 0x0000000c755f7223 */ /* 0x000fe2000001000d */
[--C-:B------:R-:W-:Y:S02]  /*1580*/  PRMT R13, RZ, 0x5410, R61.reuse ;  /* 0x00005410ff0d7816 */ /* 0x100fe4000000003d */
[----:B------:R-:W-:-:S03]  /*1590*/  PRMT R61, RZ, 0x7610, R61 ;  /* 0x00007610ff3d7816 */ /* 0x000fc6000000003d */
[----:B------:R-:W-:Y:S01]  /*15a0*/  FFMA.FTZ R13, R94, R13, R60 ;  /* 0x0000000d5e0d7223 */ /* 0x000fe2000001003c */
[----:B----4-:R-:W-:-:S03]  /*15b0*/  PRMT R12, RZ, 0x5410, R8 ;  /* 0x00005410ff0c7816 */ /* 0x010fc60000000008 */
[----:B------:R-:W-:Y:S01]  /*15c0*/  FFMA.FTZ R60, R92, R61, R13 ;  /* 0x0000003d5c3c7223 */ /* 0x000fe2000001000d */
[----:B------:R-:W-:Y:S01]  /*15d0*/  PRMT R61, RZ, 0x5410, R62 ;  /* 0x00005410ff3d7816 */ /* 0x000fe2000000003e */
[----:B------:R-:W-:Y:S01]  /*15e0*/  FFMA.FTZ R93, R96, R12, R93 ;  /* 0x0000000c605d7223 */ /* 0x000fe2000001005d */
[----:B------:R-:W-:Y:S01]  /*15f0*/  PRMT R8, RZ, 0x7610, R8 ;  /* 0x00007610ff087816 */ /* 0x000fe20000000008 */
[----:B------:R-:W4:Y:S02]  /*1600*/  LDG.E.128 R12, [R122.64+0x12800] ;  /* 0x012800047a0c7981 */ /* 0x000f24000c1e1d00 */
[----:B------:R-:W-:Y:S01]  /*1610*/  FFMA.FTZ R60, R86, R61, R60 ;  /* 0x0000003d563c7223 */ /* 0x000fe2000001003c */
[----:B------:R-:W-:Y:S01]  /*1620*/  PRMT R61, RZ, 0x5410, R9 ;  /* 0x00005410ff3d7816 */ /* 0x000fe20000000009 */
[----:B------:R-:W-:Y:S01]  /*1630*/  FFMA.FTZ R8, R87, R8, R93 ;  /* 0x0000000857087223 */ /* 0x000fe2000001005d */
[----:B------:R-:W-:Y:S02]  /*1640*/  PRMT R9, RZ, 0x7610, R9 ;  /* 0x00007610ff097816 */ /* 0x000fe40000000009 */
[----:B------:R-:W-:Y:S01]  /*1650*/  PRMT R62, RZ, 0x7610, R62 ;  /* 0x00007610ff3e7816 */ /* 0x000fe2000000003e */
[----:B------:R-:W-:Y:S01]  /*1660*/  FFMA.FTZ R8, R94, R61, R8 ;  /* 0x0000003d5e087223 */ /* 0x000fe20000010008 */
[----:B------:R-:W-:-:S03]  /*1670*/  PRMT R61, RZ, 0x5410, R10 ;  /* 0x00005410ff3d7816 */ /* 0x000fc6000000000a */
[----:B------:R-:W-:Y:S01]  /*1680*/  FFMA.FTZ R8, R92, R9, R8 ;  /* 0x000000095c087223 */ /* 0x000fe20000010008 */
[--C-:B------:R-:W-:Y:S01]  /*1690*/  PRMT R9, RZ, 0x5410, R63.reuse ;  /* 0x00005410ff097816 */ /* 0x100fe2000000003f */
[----:B------:R-:W-:Y:S02]  /*16a0*/  FFMA.FTZ R60, R85, R62, R60 ;  /* 0x0000003e553c7223 */ /* 0x000fe4000001003c */
[----:B------:R-:W-:Y:S01]  /*16b0*/  FFMA.FTZ R61, R86, R61, R8 ;  /* 0x0000003d563d7223 */ /* 0x000fe20000010008 */
[----:B------:R-:W-:Y:S01]  /*16c0*/  PRMT R8, RZ, 0x7610, R63 ;  /* 0x00007610ff087816 */ /* 0x000fe2000000003f */
[----:B------:R-:W-:Y:S01]  /*16d0*/  FFMA.FTZ R9, R84, R9, R60 ;  /* 0x0000000954097223 */ /* 0x000fe2000001003c */
[----:B------:R-:W-:-:S03]  /*16e0*/  PRMT R10, RZ, 0x7610, R10 ;  /* 0x00007610ff0a7816 */ /* 0x000fc6000000000a */
[----:B------:R-:W-:Y:S01]  /*16f0*/  FFMA.FTZ R93, R117, R8, R9 ;  /* 0x00000008755d7223 */ /* 0x000fe20000010009 */
[--C-:B--2---:R-:W-:Y:S02]  /*1700*/  PRMT R8, RZ, 0x5410, R72.reuse ;  /* 0x00005410ff087816 */ /* 0x104fe40000000048 */
[----:B------:R-:W-:Y:S01]  /*1710*/  PRMT R72, RZ, 0x7610, R72 ;  /* 0x00007610ff487816 */ /* 0x000fe20000000048 */
[----:B------:R-:W-:Y:S01]  /*1720*/  FFMA.FTZ R10, R85, R10, R61 ;  /* 0x0000000a550a7223 */ /* 0x000fe2000001003d */
[----:B------:R-:W-:Y:S01]  /*1730*/  PRMT R9, RZ, 0x5410, R11 ;  /* 0x00005410ff097816 */ /* 0x000fe2000000000b */
[----:B------:R-:W-:Y:S01]  /*1740*/  FFMA.FTZ R8, R96, R8, R119 ;  /* 0x0000000860087223 */ /* 0x000fe20000010077 */
[----:B------:R-:W2:Y:S03]  /*1750*/  LDG.E.128 R60, [R122.64+0x19800] ;  /* 0x019800047a3c7981 */ /* 0x000ea6000c1e1d00 */
[----:B------:R-:W-:Y:S01]  /*1760*/  FFMA.FTZ R72, R87, R72, R8 ;  /* 0x0000004857487223 */ /* 0x000fe20000010008 */
[----:B------:R-:W-:Y:S01]  /*1770*/  PRMT R8, RZ, 0x7610, R11 ;  /* 0x00007610ff087816 */ /* 0x000fe2000000000b */
[----:B------:R-:W-:-:S04]  /*1780*/  FFMA.FTZ R9, R84, R9, R10 ;  /* 0x0000000954097223 */ /* 0x000fc8000001000a */
[----:B------:R-:W-:Y:S01]  /*1790*/  FFMA.FTZ R119, R117, R8, R9 ;  /* 0x0000000875777223 */ /* 0x000fe20000010009 */
[--C-:B------:R-:W-:Y:S02]  /*17a0*/  PRMT R9, RZ, 0x5410, R73.reuse ;  /* 0x00005410ff097816 */ /* 0x100fe40000000049 */
        /* <DEDUP_REMOVED lines=55> */
[----:B------:R-:W2:Y:S02]  /*1b20*/  LDG.E.128 R4, [R122.64+0x24000] ;  /* 0x024000047a047981 */ /* 0x000ea4000c1e1d00 */
[----:B------:R-:W-:Y:S01]  /*1b30*/  FFMA.FTZ R111, R117, R16, R17 ;  /* 0x00000010756f7223 */ /* 0x000fe20000010011 */
[----:B------:R-:W-:-:S02]  /*1b40*/  PRMT R16, RZ, 0x5410, R56 ;  /* 0x00005410ff107816 */ /* 0x000fc40000000038 */
[----:B------:R-:W-:Y:S01]  /*1b50*/  PRMT R56, RZ, 0x7610, R56 ;  /* 0x00007610ff387816 */ /* 0x000fe20000000038 */
        /* <DEDUP_REMOVED lines=73> */
[----:B------:R-:W-:Y:S01]  /*1ff0*/  PRMT R88, RZ, 0x5410, R90 ;  /* 0x00005410ff587816 */ /* 0x000fe2000000005a */
[----:B------:R-:W3:Y:S02]  /*2000*/  LDG.E.128 R52, [R124.64+0x1800] ;  /* 0x001800047c347981 */ /* 0x000ee4000c1e1d00 */
        /* <DEDUP_REMOVED lines=15> */
[----:B------:R-:W-:Y:S01]  /*2100*/  PRMT R45, RZ, 0x7610, R45 ;  /* 0x00007610ff2d7816 */ /* 0x000fe2000000002d */
[----:B------:R-:W3:Y:S01]  /*2110*/  LDG.E.128 R28, [R122.64+0x1800] ;  /* 0x001800047a1c7981 */ /* 0x000ee2000c1e1d00 */
        /* <DEDUP_REMOVED lines=11> */
[--C-:B-----5:R-:W-:Y:S02]  /*21d0*/  PRMT R44, RZ, 0x5410, R40.reuse ;  /* 0x00005410ff2c7816 */ /* 0x120fe40000000028 */
        /* <DEDUP_REMOVED lines=16> */
[----:B------:R-:W5:Y:S01]  /*22e0*/  LDG.E.128 R44, [R122.64+0x8800] ;  /* 0x008800047a2c7981 */ /* 0x000f62000c1e1d00 */
[----:B------:R-:W-:Y:S02]  /*22f0*/  PRMT R43, RZ, 0x5410, R36 ;  /* 0x00005410ff2b7816 */ /* 0x000fe40000000024 */
[----:B------:R-:W-:Y:S01]  /*2300*/  PRMT R42, RZ, 0x7610, R42 ;  /* 0x00007610ff2a7816 */ /* 0x000fe2000000002a */
[----:B------:R-:W-:-:S02]  /*2310*/  FFMA.FTZ R41, R86, R101, R41 ;  /* 0x0000006556297223 */ /* 0x000fc40000010029 */
        /* <DEDUP_REMOVED lines=8> */
[----:B------:R-:W-:-:S04]  /*23a0*/  FFMA.FTZ R36, R85, R36, R43 ;  /* 0x0000002455247223 */ /* 0x000fc8000001002b */
[----:B------:R-:W-:Y:S01]  /*23b0*/  FFMA.FTZ R36, R96, R37, R36 ;  /* 0x0000002560247223 */ /* 0x000fe20000010024 */
[----:B------:R-:W-:Y:S02]  /*23c0*/  PRMT R37, RZ, 0x5410, R38 ;  /* 0x00005410ff257816 */ /* 0x000fe40000000026 */
[----:B------:R-:W-:-:S03]  /*23d0*/  PRMT R86, RZ, 0x7610, R90 ;  /* 0x00007610ff567816 */ /* 0x000fc6000000005a */
[----:B------:R-:W-:Y:S01]  /*23e0*/  FFMA.FTZ R36, R88, R37, R36 ;  /* 0x0000002558247223 */ /* 0x000fe20000010024 */
[----:B------:R-:W-:-:S05]  /*23f0*/  PRMT R37, RZ, 0x7610, R38 ;  /* 0x00007610ff257816 */ /* 0x000fca0000000026 */
        /* <DEDUP_REMOVED lines=8> */
[----:B------:R-:W-:Y:S02]  /*2480*/  PRMT R36, RZ, 0x7610, R39 ;  /* 0x00007610ff247816 */ /* 0x000fe40000000027 */
[----:B------:R-:W-:-:S03]  /*2490*/  PRMT R89, RZ, 0x7610, R80 ;  /* 0x00007610ff597816 */ /* 0x000fc60000000050 */
[----:B------:R-:W-:Y:S01]  /*24a0*/  FFMA.FTZ R101, R121, R36, R37 ;  /* 0x0000002479657223 */ /* 0x000fe20000010025 */
[----:B------:R-:W-:Y:S01]  /*24b0*/  PRMT R36, RZ, 0x5410, R81 ;  /* 0x00005410ff247816 */ /* 0x000fe20000000051 */
[----:B------:R-:W-:Y:S01]  /*24c0*/  FFMA.FTZ R89, R100, R89, R95 ;  /* 0x0000005964597223 */ /* 0x000fe2000001005f */
[----:B------:R-:W-:Y:S02]  /*24d0*/  PRMT R81, RZ, 0x7610, R81 ;  /* 0x00007610ff517816 */ /* 0x000fe40000000051 */
[--C-:B------:R-:W-:Y:S01]  /*24e0*/  PRMT R80, RZ, 0x5410, R68.reuse ;  /* 0x00005410ff507816 */ /* 0x100fe20000000044 */
[----:B------:R-:W-:Y:S02]  /*24f0*/  FFMA.FTZ R89, R85, R36, R89 ;  /* 0x0000002455597223 */ /* 0x000fe40000010059 */
[----:B------:R-:W-:Y:S01]  /*2500*/  FFMA.FTZ R117, R117, R40, R41 ;  /* 0x0000002875757223 */ /* 0x000fe20000010029 */
[----:B------:R-:W5:Y:S01]  /*2510*/  LDG.E.128 R36, [R122.64+0xf800] ;  /* 0x00f800047a247981 */ /* 0x000f62000c1e1d00 */
[----:B------:R-:W-:Y:S01]  /*2520*/  FFMA.FTZ R89, R96, R81, R89 ;  /* 0x0000005160597223 */ /* 0x000fe20000010059 */
[----:B------:R-:W-:Y:S01]  /*2530*/  PRMT R81, RZ, 0x7610, R68 ;  /* 0x00007610ff517816 */ /* 0x000fe20000000044 */
[----:B------:R-:W-:Y:S01]  /*2540*/  FFMA.FTZ R80, R98, R80, R93 ;  /* 0x0000005062507223 */ /* 0x000fe2000001005d */
[--C-:B------:R-:W-:Y:S01]  /*2550*/  PRMT R68, RZ, 0x5410, R69.reuse ;  /* 0x00005410ff447816 */ /* 0x100fe20000000045 */
[----:B------:R-:W5:Y:S02]  /*2560*/  LDG.E.128 R40, [R122.64+0xc000] ;  /* 0x00c000047a287981 */ /* 0x000f64000c1e1d00 */
[----:B------:R-:W-:Y:S01]  /*2570*/  FFMA.FTZ R80, R100, R81, R80 ;  /* 0x0000005164507223 */ /* 0x000fe20000010050 */
[----:B------:R-:W-:Y:S01]  /*2580*/  PRMT R81, RZ, 0x5410, R82 ;  /* 0x00005410ff517816 */ /* 0x000fe20000000052 */
[----:B------:R-:W5:Y:S01]  /*2590*/  LDG.E.128 R92, [R122.64+0x13000] ;  /* 0x013000047a5c7981 */ /* 0x000f62000c1e1d00 */
[----:B------:R-:W-:Y:S01]  /*25a0*/  PRMT R69, RZ, 0x7610, R69 ;  /* 0x00007610ff457816 */ /* 0x000fe20000000045 */
[----:B------:R-:W-:-:S02]  /*25b0*/  FFMA.FTZ R68, R85, R68, R80 ;  /* 0x0000004455447223 */ /* 0x000fc40000010050 */
[----:B------:R-:W-:Y:S01]  /*25c0*/  FFMA.FTZ R89, R88, R81, R89 ;  /* 0x0000005158597223 */ /* 0x000fe20000010059 */
[----:B------:R-:W-:Y:S01]  /*25d0*/  PRMT R81, RZ, 0x7610, R82 ;  /* 0x00007610ff517816 */ /* 0x000fe20000000052 */
[----:B------:R-:W-:Y:S01]  /*25e0*/  FFMA.FTZ R80, R96, R69, R68 ;  /* 0x0000004560507223 */ /* 0x000fe20000010044 */
[----:B------:R-:W-:-:S03]  /*25f0*/  PRMT R69, RZ, 0x5410, R83 ;  /* 0x00005410ff457816 */ /* 0x000fc60000000053 */
        /* <DEDUP_REMOVED lines=9> */
[--C-:B------:R-:W-:Y:S02]  /*2690*/  PRMT R69, RZ, 0x5410, R71.reuse ;  /* 0x00005410ff457816 */ /* 0x100fe40000000047 */
[----:B------:R-:W-:Y:S02]  /*26a0*/  PRMT R81, RZ, 0x7610, R20 ;  /* 0x00007610ff517816 */ /* 0x000fe40000000014 */
[----:B------:R-:W-:Y:S01]  /*26b0*/  PRMT R20, RZ, 0x7610, R71 ;  /* 0x00007610ff147816 */ /* 0x000fe20000000047 */
[----:B------:R-:W-:Y:S02]  /*26c0*/  FFMA.FTZ R69, R84, R69, R80 ;  /* 0x0000004554457223 */ /* 0x000fe40000010050 */
[----:B------:R-:W-:Y:S02]  /*26d0*/  FFMA.FTZ R68, R98, R68, R119 ;  /* 0x0000004462447223 */ /* 0x000fe40000010077 */
[----:B------:R-:W-:Y:S01]  /*26e0*/  FFMA.FTZ R89, R121, R20, R69 ;  /* 0x0000001479597223 */ /* 0x000fe20000010045 */
[--C-:B------:R-:W-:Y:S01]  /*26f0*/  PRMT R20, RZ, 0x5410, R21.reuse ;  /* 0x00005410ff147816 */ /* 0x100fe20000000015 */
[----:B------:R-:W-:Y:S01]  /*2700*/  FFMA.FTZ R68, R100, R81, R68 ;  /* 0x0000005164447223 */ /* 0x000fe20000010044 */
[----:B------:R-:W-:-:S02]  /*2710*/  PRMT R21, RZ, 0x7610, R21 ;  /* 0x00007610ff157816 */ /* 0x000fc40000000015 */
[----:B------:R-:W-:Y:S01]  /*2720*/  PRMT R80, RZ, 0x5410, R76 ;  /* 0x00005410ff507816 */ /* 0x000fe2000000004c */
[----:B------:R-:W-:Y:S01]  /*2730*/  FFMA.FTZ R20, R85, R20, R68 ;  /* 0x0000001455147223 */ /* 0x000fe20000010044 */
[----:B----4-:R-:W-:Y:S01]  /*2740*/  PRMT R81, RZ, 0x7610, R12 ;  /* 0x00007610ff517816 */ /* 0x010fe2000000000c */
[----:B------:R-:W4:Y:S02]  /*2750*/  LDG.E.128 R68, [R122.64+0x16800] ;  /* 0x016800047a447981 */ /* 0x000f24000c1e1d00 */
        /* <DEDUP_REMOVED lines=22> */
[--C-:B------:R-:W-:Y:S02]  /*28c0*/  PRMT R77, RZ, 0x5410, R79.reuse ;  /* 0x00005410ff4d7816 */ /* 0x100fe4000000004f */
[----:B------:R-:W-:Y:S01]  /*28d0*/  PRMT R12, RZ, 0x7610, R79 ;  /* 0x00007610ff0c7816 */ /* 0x000fe2000000004f */
[----:B------:R-:W-:-:S02]  /*28e0*/  FFMA.FTZ R76, R98, R76, R113 ;  /* 0x0000004c624c7223 */ /* 0x000fc40000010071 */
[----:B------:R-:W-:Y:S02]  /*28f0*/  FFMA.FTZ R77, R84, R77, R80 ;  /* 0x0000004d544d7223 */ /* 0x000fe40000010050 */
[----:B------:R-:W-:Y:S02]  /*2900*/  FFMA.FTZ R76, R100, R81, R76 ;  /* 0x00000051644c7223 */ /* 0x000fe4000001004c */
[----:B------:R-:W-:Y:S01]  /*2910*/  FFMA.FTZ R113, R121, R12, R77 ;  /* 0x0000000c79717223 */ /* 0x000fe2000001004d */
[--C-:B------:R-:W-:Y:S01]  /*2920*/  PRMT R12, RZ, 0x5410, R13.reuse ;  /* 0x00005410ff0c7816 */ /* 0x100fe2000000000d */
[----:B------:R-:W4:Y:S01]  /*2930*/  LDG.E.128 R80, [R122.64+0x1d800] ;  /* 0x01d800047a507981 */ /* 0x000f22000c1e1d00 */
        /* <DEDUP_REMOVED lines=22> */
[----:B--2---:R-:W-:Y:S01]  /*2aa0*/  PRMT R64, RZ, 0x5410, R60 ;  /* 0x00005410ff407816 */ /* 0x004fe2000000003c */
[----:B------:R-:W2:Y:S02]  /*2ab0*/  LDG.E.128 R12, [R122.64+0x21000] ;  /* 0x021000047a0c7981 */ /* 0x000ea4000c1e1d00 */
[----:B------:R-:W-:Y:S01]  /*2ac0*/  FFMA.FTZ R76, R86, R65, R76 ;  /* 0x00000041564c7223 */ /* 0x000fe2000001004c */
[--C-:B------:R-:W-:Y:S02]  /*2ad0*/  PRMT R65, RZ, 0x5410, R67.reuse ;  /* 0x00005410ff417816 */ /* 0x100fe40000000043 */
[----:B------:R-:W-:Y:S02]  /*2ae0*/  PRMT R77, RZ, 0x7610, R60 ;  /* 0x00007610ff4d7816 */ /* 0x000fe4000000003c */
[----:B------:R-:W-:Y:S01]  /*2af0*/  PRMT R60, RZ, 0x7610, R67 ;  /* 0x00007610ff3c7816 */ /* 0x000fe20000000043 */
[----:B------:R-:W-:-:S02]  /*2b00*/  FFMA.FTZ R65, R84, R65, R76 ;  /* 0x0000004154417223 */ /* 0x000fc4000001004c */
[----:B------:R-:W-:Y:S02]  /*2b10*/  FFMA.FTZ R64, R98, R64, R109 ;  /* 0x0000004062407223 */ /* 0x000fe4000001006d */
[----:B------:R-:W-:Y:S01]  /*2b20*/  FFMA.FTZ R109, R121, R60, R65 ;  /* 0x0000003c796d7223 */ /* 0x000fe20000010041 */
[--C-:B------:R-:W-:Y:S01]  /*2b30*/  PRMT R60, RZ, 0x5410, R61.reuse ;  /* 0x00005410ff3c7816 */ /* 0x100fe2000000003d */
[----:B------:R-:W-:Y:S01]  /*2b40*/  FFMA.FTZ R64, R100, R77, R64 ;  /* 0x0000004d64407223 */ /* 0x000fe20000010040 */
[----:B------:R-:W-:Y:S02]  /*2b50*/  PRMT R61, RZ, 0x7610, R61 ;  /* 0x00007610ff3d7816 */ /* 0x000fe4000000003d */
[----:B---3--:R-:W-:Y:S01]  /*2b60*/  PRMT R76, RZ, 0x5410, R8 ;  /* 0x00005410ff4c7816 */ /* 0x008fe20000000008 */
[----:B------:R-:W-:Y:S01]  /*2b70*/  FFMA.FTZ R60, R85, R60, R64 ;  /* 0x0000003c553c7223 */ /* 0x000fe20000010040 */
[----:B------:R-:W-:Y:S01]  /*2b80*/  PRMT R77, RZ, 0x7610, R72 ;  /* 0x00007610ff4d7816 */ /* 0x000fe20000000048 */
[----:B------:R-:W3:Y:S02]  /*2b90*/  LDG.E.128 R64, [R122.64+0x24800] ;  /* 0x024800047a407981 */ /* 0x000ee4000c1e1d00 */
[----:B------:R-:W-:Y:S01]  /*2ba0*/  FFMA.FTZ R60, R96, R61, R60 ;  /* 0x0000003d603c7223 */ /* 0x000fe2000001003c */
[----:B------:R-:W-:Y:S01]  /*2bb0*/  PRMT R61, RZ, 0x7610, R8 ;  /* 0x00007610ff3d7816 */ /* 0x000fe20000000008 */
        /* <DEDUP_REMOVED lines=51> */
[----:B------:R-:W-:Y:S02]  /*2ef0*/  PRMT R5, RZ, 0x7610, R6 ;  /* 0x00007610ff057816 */ /* 0x000fe40000000006 */
[----:B------:R-:W-:-:S03]  /*2f00*/  PRMT R4, RZ, 0x5410, R24 ;  /* 0x00005410ff047816 */ /* 0x000fc60000000018 */
        /* <DEDUP_REMOVED lines=35> */
[--C-:B------:R-:W-:Y:S01]  /*3140*/  PRMT R17, RZ, 0x5410, R56.reuse ;  /* 0x00005410ff117816 */ /* 0x100fe20000000038 */
[----:B------:R-:W2:Y:S04]  /*3150*/  LDG.E.128 R24, [R122.64+0x2000] ;  /* 0x002000047a187981 */ /* 0x000ea8000c1e1d00 */
        /* <DEDUP_REMOVED lines=18> */
[----:B------:R-:W-:Y:S01]  /*3280*/  FFMA.FTZ R100, R100, R17, R16 ;  /* 0x0000001164647223 */ /* 0x000fe20000010010 */
[----:B------:R-:W-:Y:S01]  /*3290*/  PRMT R33, RZ, 0x7610, R33 ;  /* 0x00007610ff217816 */ /* 0x000fe20000000021 */
[----:B------:R-:W-:Y:S01]  /*32a0*/  FFMA.FTZ R56, R86, R57, R56 ;  /* 0x0000003956387223 */ /* 0x000fe20000010038 */
[--C-:B------:R-:W-:Y:S01]  /*32b0*/  PRMT R57, RZ, 0x5410, R59.reuse ;  /* 0x00005410ff397816 */ /* 0x100fe2000000003b */
        /* <DEDUP_REMOVED lines=12> */
[----:B------:R-:W-:Y:S02]  /*3380*/  PRMT R101, RZ, 0x5410, R53 ;  /* 0x00005410ff657816 */ /* 0x000fe40000000035 */
[----:B------:R-:W-:Y:S02]  /*3390*/  PRMT R29, RZ, 0x7610, R29 ;  /* 0x00007610ff1d7816 */ /* 0x000fe4000000001d */
[----:B------:R-:W-:Y:S01]  /*33a0*/  PRMT R100, RZ, 0x7610, R53 ;  /* 0x00007610ff647816 */ /* 0x000fe20000000035 */
[----:B------:R-:W-:-:S04]  /*33b0*/  FFMA.FTZ R28, R101, R28, R59 ;  /* 0x0000001c651c7223 */ /* 0x000fc8000001003b */
[----:B------:R-:W-:Y:S01]  /*33c0*/  FFMA.FTZ R28, R100, R29, R28 ;  /* 0x0000001d641c7223 */ /* 0x000fe2000001001c */
[----:B------:R-:W-:Y:S02]  /*33d0*/  PRMT R29, RZ, 0x5410, R30 ;  /* 0x00005410ff1d7816 */ /* 0x000fe4000000001e */
[----:B------:R-:W-:-:S03]  /*33e0*/  PRMT R33, RZ, 0x5410, R34 ;  /* 0x00005410ff217816 */ /* 0x000fc60000000022 */
[----:B------:R-:W-:Y:S01]  /*33f0*/  FFMA.FTZ R28, R90, R29, R28 ;  /* 0x0000001d5a1c7223 */ /* 0x000fe2000001001c */
[----:B-----5:R-:W-:Y:S01]  /*3400*/  PRMT R29, RZ, 0x5410, R48 ;  /* 0x00005410ff1d7816 */ /* 0x020fe20000000030 */
[----:B------:R-:W-:Y:S01]  /*3410*/  FFMA.FTZ R96, R88, R33, R96 ;  /* 0x0000002158607223 */ /* 0x000fe20000010060 */
[----:B------:R-:W-:-:S03]  /*3420*/  PRMT R88, RZ, 0x7610, R54 ;  /* 0x00007610ff587816 */ /* 0x000fc60000000036 */
[----:B------:R-:W-:Y:S01]  /*3430*/  FFMA.FTZ R91, R102, R29, R91 ;  /* 0x0000001d665b7223 */ /* 0x000fe2000001005b */
[----:B------:R-:W-:-:S05]  /*3440*/  PRMT R29, RZ, 0x7610, R30 ;  /* 0x00007610ff1d7816 */ /* 0x000fca000000001e */
[----:B------:R-:W-:Y:S01]  /*3450*/  FFMA.FTZ R28, R88, R29, R28 ;  /* 0x0000001d581c7223 */ /* 0x000fe2000001001c */
[----:B------:R-:W-:Y:S02]  /*3460*/  PRMT R29, RZ, 0x7610, R48 ;  /* 0x00007610ff1d7816 */ /* 0x000fe40000000030 */
[----:B------:R-:W-:-:S03]  /*3470*/  PRMT R30, RZ, 0x5410, R49 ;  /* 0x00005410ff1e7816 */ /* 0x000fc60000000031 */
[----:B------:R-:W-:Y:S01]  /*3480*/  FFMA.FTZ R91, R104, R29, R91 ;  /* 0x0000001d685b7223 */ /* 0x000fe2000001005b */
[----:B------:R-:W-:-:S03]  /*3490*/  PRMT R49, RZ, 0x7610, R49 ;  /* 0x00007610ff317816 */ /* 0x000fc60000000031 */
[----:B------:R-:W-:-:S04]  /*34a0*/  FFMA.FTZ R30, R101, R30, R91 ;  /* 0x0000001e651e7223 */ /* 0x000fc8000001005b */
        /* <DEDUP_REMOVED lines=58> */
[----:B----4-:R-:W-:Y:S01]  /*3850*/  PRMT R40, RZ, 0x5410, R68 ;  /* 0x00005410ff287816 */ /* 0x010fe20000000044 */
[----:B------:R-:W-:-:S04]  /*3860*/  FFMA.FTZ R93, R100, R93, R38 ;  /* 0x0000005d645d7223 */ /* 0x000fc80000010026 */
[----:B------:R-:W-:Y:S01]  /*3870*/  FFMA.FTZ R93, R90, R41, R93 ;  /* 0x000000295a5d7223 */ /* 0x000fe2000001005d */
[----:B------:R-:W-:Y:S01]  /*3880*/  PRMT R41, RZ, 0x7610, R68 ;  /* 0x00007610ff297816 */ /* 0x000fe20000000044 */
[----:B------:R-:W-:Y:S01]  /*3890*/  FFMA.FTZ R40, R102, R40, R109 ;  /* 0x0000002866287223 */ /* 0x000fe2000001006d */
[----:B------:R-:W-:Y:S02]  /*38a0*/  PRMT R56, RZ, 0x7610, R35 ;  /* 0x00007610ff387816 */ /* 0x000fe40000000023 */
[----:B------:R-:W4:Y:S01]  /*38b0*/  LDG.E.128 R32, [R122.64+0x9000] ;  /* 0x009000047a207981 */ /* 0x000f22000c1e1d00 */
[----:B------:R-:W-:Y:S01]  /*38c0*/  FFMA.FTZ R42, R104, R41, R40 ;  /* 0x00000029682a7223 */ /* 0x000fe20000010028 */
[--C-:B------:R-:W-:Y:S02]  /*38d0*/  PRMT R40, RZ, 0x5410, R69.reuse ;  /* 0x00005410ff287816 */ /* 0x100fe40000000045 */
[----:B------:R-:W-:-:S03]  /*38e0*/  PRMT R69, RZ, 0x7610, R69 ;  /* 0x00007610ff457816 */ /* 0x000fc60000000045 */
[----:B------:R-:W-:-:S04]  /*38f0*/  FFMA.FTZ R40, R101, R40, R42 ;  /* 0x0000002865287223 */ /* 0x000fc8000001002a */
[----:B------:R-:W-:Y:S01]  /*3900*/  FFMA.FTZ R68, R100, R69, R40 ;  /* 0x0000004564447223 */ /* 0x000fe20000010028 */
[----:B------:R-:W-:-:S05]  /*3910*/  PRMT R69, RZ, 0x5410, R70 ;  /* 0x00005410ff457816 */ /* 0x000fca0000000046 */
[----:B------:R-:W-:Y:S01]  /*3920*/  FFMA.FTZ R68, R90, R69, R68 ;  /* 0x000000455a447223 */ /* 0x000fe20000010044 */
[----:B------:R-:W-:-:S05]  /*3930*/  PRMT R69, RZ, 0x5410, R20 ;  /* 0x00005410ff457816 */ /* 0x000fca0000000014 */
[----:B------:R-:W-:Y:S01]  /*3940*/  FFMA.FTZ R107, R102, R69, R107 ;  /* 0x00000045666b7223 */ /* 0x000fe2000001006b */
[----:B------:R-:W-:Y:S01]  /*3950*/  PRMT R69, RZ, 0x7610, R70 ;  /* 0x00007610ff457816 */ /* 0x000fe20000000046 */
[----:B------:R-:W-:Y:S02]  /*3960*/  FFMA.FTZ R121, R121, R56, R57 ;  /* 0x0000003879797223 */ /* 0x000fe40000010039 */
[----:B------:R-:W5:Y:S02]  /*3970*/  LDG.E.128 R56, [R122.64+0xc800] ;  /* 0x00c800047a387981 */ /* 0x000f64000c1e1d00 */
[----:B------:R-:W-:Y:S01]  /*3980*/  FFMA.FTZ R68, R88, R69, R68 ;  /* 0x0000004558447223 */ /* 0x000fe20000010044 */
[----:B------:R-:W-:Y:S02]  /*3990*/  PRMT R69, RZ, 0x7610, R20 ;  /* 0x00007610ff457816 */ /* 0x000fe40000000014 */
[----:B------:R-:W-:-:S03]  /*39a0*/  PRMT R20, RZ, 0x5410, R21 ;  /* 0x00005410ff147816 */ /* 0x000fc60000000015 */
[----:B------:R-:W-:Y:S01]  /*39b0*/  FFMA.FTZ R107, R104, R69, R107 ;  /* 0x00000045686b7223 */ /* 0x000fe2000001006b */
[----:B------:R-:W-:Y:S02]  /*39c0*/  PRMT R21, RZ, 0x7610, R21 ;  /* 0x00007610ff157816 */ /* 0x000fe40000000015 */
[----:B------:R-:W-:Y:S01]  /*39d0*/  PRMT R29, RZ, 0x5410, R31 ;  /* 0x00005410ff1d7816 */ /* 0x000fe2000000001f */
[----:B------:R-:W-:Y:S01]  /*39e0*/  FFMA.FTZ R20, R101, R20, R107 ;  /* 0x0000001465147223 */ /* 0x000fe2000001006b */
[----:B------:R-:W-:-:S03]  /*39f0*/  PRMT R91, RZ, 0x7610, R31 ;  /* 0x00007610ff5b7816 */ /* 0x000fc6000000001f */
[----:B------:R-:W-:Y:S01]  /*3a00*/  FFMA.FTZ R20, R100, R21, R20 ;  /* 0x0000001564147223 */ /* 0x000fe20000010014 */
[----:B------:R-:W-:Y:S01]  /*3a10*/  PRMT R21, RZ, 0x5410, R80 ;  /* 0x00005410ff157816 */ /* 0x000fe20000000050 */
[----:B------:R-:W-:-:S04]  /*3a20*/  FFMA.FTZ R28, R86, R29, R28 ;  /* 0x0000001d561c7223 */ /* 0x000fc8000001001c */
[----:B------:R-:W-:Y:S01]  /*3a30*/  FFMA.FTZ R99, R102, R21, R99 ;  /* 0x0000001566637223 */ /* 0x000fe20000010063 */
[----:B------:R-:W-:Y:S01]  /*3a40*/  PRMT R21, RZ, 0x5410, R22 ;  /* 0x00005410ff157816 */ /* 0x000fe20000000016 */
[----:B------:R-:W-:Y:S02]  /*3a50*/  FFMA.FTZ R91, R84, R91, R28 ;  /* 0x0000005b545b7223 */ /* 0x000fe4000001001c */
[----:B------:R-:W5:Y:S02]  /*3a60*/  LDG.E.128 R28, [R122.64+0x10000] ;  /* 0x010000047a1c7981 */ /* 0x000f64000c1e1d00 */
[----:B------:R-:W-:Y:S01]  /*3a70*/  FFMA.FTZ R20, R90, R21, R20 ;  /* 0x000000155a147223 */ /* 0x000fe20000010014 */
[----:B------:R-:W-:-:S05]  /*3a80*/  PRMT R21, RZ, 0x7610, R80 ;  /* 0x00007610ff157816 */ /* 0x000fca0000000050 */
[----:B------:R-:W-:Y:S01]  /*3a90*/  FFMA.FTZ R99, R104, R21, R99 ;  /* 0x0000001568637223 */ /* 0x000fe20000010063 */
[----:B------:R-:W-:Y:S02]  /*3aa0*/  PRMT R21, RZ, 0x7610, R22 ;  /* 0x00007610ff157816 */ /* 0x000fe40000000016 */
[--C-:B------:R-:W-:Y:S02]  /*3ab0*/  PRMT R22, RZ, 0x5410, R81.reuse ;  /* 0x00005410ff167816 */ /* 0x100fe40000000051 */
[----:B------:R-:W-:-:S03]  /*3ac0*/  PRMT R81, RZ, 0x7610, R81 ;  /* 0x00007610ff517816 */ /* 0x000fc60000000051 */
[----:B------:R-:W-:-:S04]  /*3ad0*/  FFMA.FTZ R22, R101, R22, R99 ;  /* 0x0000001665167223 */ /* 0x000fc80000010063 */
[----:B------:R-:W-:Y:S01]  /*3ae0*/  FFMA.FTZ R80, R100, R81, R22 ;  /* 0x0000005164507223 */ /* 0x000fe20000010016 */
[----:B------:R-:W-:-:S05]  /*3af0*/  PRMT R81, RZ, 0x5410, R82 ;  /* 0x00005410ff517816 */ /* 0x000fca0000000052 */
[----:B------:R-:W-:Y:S01]  /*3b00*/  FFMA.FTZ R80, R90, R81, R80 ;  /* 0x000000515a507223 */ /* 0x000fe20000010050 */
[----:B--2---:R-:W-:-:S05]  /*3b10*/  PRMT R81, RZ, 0x5410, R12 ;  /* 0x00005410ff517816 */ /* 0x004fca000000000c */
        /* <DEDUP_REMOVED lines=10> */
[----:B------:R-:W-:Y:S02]  /*3bc0*/  FFMA.FTZ R119, R84, R119, R44 ;  /* 0x0000007754777223 */ /* 0x000fe4000001002c */
[----:B------:R-:W2:Y:S01]  /*3bd0*/  LDG.E.128 R44, [R122.64+0x17000] ;  /* 0x017000047a2c7981 */ /* 0x000ea2000c1e1d00 */
[----:B------:R-:W-:Y:S01]  /*3be0*/  FFMA.FTZ R12, R101, R12, R97 ;  /* 0x0000000c650c7223 */ /* 0x000fe20000010061 */
[----:B------:R-:W-:-:S02]  /*3bf0*/  PRMT R49, RZ, 0x7610, R50 ;  /* 0x00007610ff317816 */ /* 0x000fc40000000032 */
[----:B------:R-:W-:Y:S01]  /*3c00*/  PRMT R89, RZ, 0x7610, R51 ;  /* 0x00007610ff597816 */ /* 0x000fe20000000033 */
[----:B------:R-:W-:Y:S01]  /*3c10*/  FFMA.FTZ R12, R100, R13, R12 ;  /* 0x0000000d640c7223 */ /* 0x000fe2000001000c */
[----:B---3--:R-:W-:Y:S01]  /*3c20*/  PRMT R13, RZ, 0x5410, R64 ;  /* 0x00005410ff0d7816 */ /* 0x008fe20000000040 */
[----:B------:R-:W-:Y:S01]  /*3c30*/  FFMA.FTZ R48, R88, R49, R48 ;  /* 0x0000003158307223 */ /* 0x000fe20000010030 */
[--C-:B------:R-:W-:Y:S02]  /*3c40*/  PRMT R81, RZ, 0x5410, R83.reuse ;  /* 0x00005410ff517816 */ /* 0x100fe40000000053 */
[----:B------:R-:W-:Y:S01]  /*3c50*/  PRMT R107, RZ, 0x7610, R83 ;  /* 0x00007610ff6b7816 */ /* 0x000fe20000000053 */
[----:B------:R-:W-:Y:S01]  /*3c60*/  FFMA.FTZ R105, R102, R13, R105 ;  /* 0x0000000d66697223 */ /* 0x000fe20000010069 */
[----:B------:R-:W-:Y:S02]  /*3c70*/  PRMT R13, RZ, 0x5410, R14 ;  /* 0x00005410ff0d7816 */ /* 0x000fe4000000000e */
[----:B------:R-:W-:-:S02]  /*3c80*/  PRMT R37, RZ, 0x5410, R39 ;  /* 0x00005410ff257816 */ /* 0x000fc40000000027 */
[----:B------:R-:W-:Y:S01]  /*3c90*/  PRMT R115, RZ, 0x7610, R39 ;  /* 0x00007610ff737816 */ /* 0x000fe20000000027 */
[----:B------:R-:W-:Y:S01]  /*3ca0*/  FFMA.FTZ R12, R90, R13, R12 ;  /* 0x0000000d5a0c7223 */ /* 0x000fe2000001000c */
[----:B------:R-:W-:Y:S02]  /*3cb0*/  PRMT R49, RZ, 0x5410, R51 ;  /* 0x00005410ff317816 */ /* 0x000fe40000000033 */
[----:B------:R-:W-:Y:S02]  /*3cc0*/  PRMT R41, RZ, 0x7610, R94 ;  /* 0x00007610ff297816 */ /* 0x000fe4000000005e */
[--C-:B------:R-:W-:Y:S02]  /*3cd0*/  PRMT R69, RZ, 0x5410, R71.reuse ;  /* 0x00005410ff457816 */ /* 0x100fe40000000047 */
        /* <DEDUP_REMOVED lines=8> */
[----:B------:R-:W-:Y:S01]  /*3d60*/  FFMA.FTZ R89, R84, R89, R48 ;  /* 0x0000005954597223 */ /* 0x000fe20000010030 */
[--C-:B------:R-:W-:Y:S01]  /*3d70*/  PRMT R14, RZ, 0x5410, R65.reuse ;  /* 0x00005410ff0e7816 */ /* 0x100fe20000000041 */
[----:B------:R-:W3:Y:S01]  /*3d80*/  LDG.E.128 R48, [R122.64+0x1a800] ;  /* 0x01a800047a307981 */ /* 0x000ee2000c1e1d00 */
[----:B------:R-:W-:Y:S01]  /*3d90*/  FFMA.FTZ R80, R86, R81, R80 ;  /* 0x0000005156507223 */ /* 0x000fe20000010050 */
[----:B------:R-:W-:-:S02]  /*3da0*/  PRMT R65, RZ, 0x7610, R65 ;  /* 0x00007610ff417816 */ /* 0x000fc40000000041 */
[----:B------:R-:W-:Y:S02]  /*3db0*/  FFMA.FTZ R14, R101, R14, R105 ;  /* 0x0000000e650e7223 */ /* 0x000fe40000010069 */
[----:B------:R-:W-:Y:S01]  /*3dc0*/  FFMA.FTZ R12, R88, R13, R12 ;  /* 0x0000000d580c7223 */ /* 0x000fe2000001000c */
[--C-:B------:R-:W-:Y:S01]  /*3dd0*/  PRMT R13, RZ, 0x5410, R15.reuse ;  /* 0x00005410ff0d7816 */ /* 0x100fe2000000000f */
[----:B------:R-:W-:Y:S02]  /*3de0*/  FFMA.FTZ R107, R84, R107, R80 ;  /* 0x0000006b546b7223 */ /* 0x000fe40000010050 */
[----:B------:R-:W-:Y:S01]  /*3df0*/  FFMA.FTZ R80, R100, R65, R14 ;  /* 0x0000004164507223 */ /* 0x000fe2000001000e */
[----:B------:R-:W-:Y:S01]  /*3e00*/  PRMT R65, RZ, 0x5410, R66 ;  /* 0x00005410ff417816 */ /* 0x000fe20000000042 */
[C---:B------:R-:W-:Y:S01]  /*3e10*/  FFMA.FTZ R64, R86.reuse, R13, R12 ;  /* 0x0000000d56407223 */ /* 0x040fe2000001000c */
[----:B------:R-:W-:Y:S01]  /*3e20*/  PRMT R105, RZ, 0x7610, R15 ;  /* 0x00007610ff697816 */ /* 0x000fe2000000000f */
[----:B------:R-:W-:-:S02]  /*3e30*/  FFMA.FTZ R36, R86, R37, R36 ;  /* 0x0000002556247223 */ /* 0x000fc40000010024 */
[----:B------:R-:W-:Y:S02]  /*3e40*/  FFMA.FTZ R93, R88, R41, R93 ;  /* 0x00000029585d7223 */ /* 0x000fe4000001005d */
[----:B------:R-:W-:Y:S01]  /*3e50*/  FFMA.FTZ R68, R86, R69, R68 ;  /* 0x0000004556447223 */ /* 0x000fe20000010044 */
        /* <DEDUP_REMOVED lines=9> */
[----:B------:R-:W-:Y:S01]  /*3ef0*/  PRMT R60, RZ, 0x5410, R61 ;  /* 0x00005410ff3c7816 */ /* 0x000fe2000000003d */
[----:B------:R-:W-:-:S02]  /*3f00*/  FFMA.FTZ R115, R84, R115, R36 ;  /* 0x0000007354737223 */ /* 0x000fc40000010024 */
[----:B------:R-:W-:Y:S01]  /*3f10*/  FFMA.FTZ R64, R104, R65, R64 ;  /* 0x0000004168407223 */ /* 0x000fe20000010040 */
[----:B------:R-:W3:Y:S01]  /*3f20*/  LDG.E.128 R36, [R122.64+0x1e000] ;  /* 0x01e000047a247981 */ /* 0x000ee2000c1e1d00 */
[----:B------:R-:W-:Y:S02]  /*3f30*/  PRMT R61, RZ, 0x7610, R61 ;  /* 0x00007610ff3d7816 */ /* 0x000fe4000000003d */
        /* <DEDUP_REMOVED lines=8> */
[----:B------:R-:W-:Y:S02]  /*3fc0*/  FFMA.FTZ R93, R86, R41, R93 ;  /* 0x00000029565d7223 */ /* 0x000fe4000001005d */
[----:B------:R-:W3:Y:S02]  /*3fd0*/  LDG.E.128 R40, [R122.64+0x21800] ;  /* 0x021800047a287981 */ /* 0x000ee4000c1e1d00 */
        /* <DEDUP_REMOVED lines=15> */
[----:B------:R-:W-:Y:S02]  /*40d0*/  FFMA.FTZ R111, R84, R111, R68 ;  /* 0x0000006f546f7223 */ /* 0x000fe40000010044 */
[----:B------:R-:W3:Y:S01]  /*40e0*/  LDG.E.128 R68, [R122.64+0x25000] ;  /* 0x025000047a447981 */ /* 0x000ee2000c1e1d00 */
        /* <DEDUP_REMOVED lines=9> */
[----:B------:R-:W-:-:S04]  /*4180*/  FFMA.FTZ R8, R101, R8, R85 ;  /* 0x0000000865087223 */ /* 0x000fc80000010055 */
[----:B------:R-:W-:Y:S01]  /*4190*/  FFMA.FTZ R8, R100, R9, R8 ;  /* 0x0000000964087223 */ /* 0x000fe20000010008 */
[----:B------:R-:W-:Y:S01]  /*41a0*/  PRMT R9, RZ, 0x5410, R4 ;  /* 0x00005410ff097816 */ /* 0x000fe20000000004 */
[----:B------:R-:W-:Y:S02]  /*41b0*/  FFMA.FTZ R109, R84, R109, R20 ;  /* 0x0000006d546d7223 */ /* 0x000fe40000010014 */
[----:B------:R-:W3:Y:S02]  /*41c0*/  LDG.E.128 R20, [R122.64+0x28800] ;  /* 0x028800047a147981 */ /* 0x000ee4000c1e1d00 */
[----:B------:R-:W-:Y:S01]  /*41d0*/  FFMA.FTZ R121, R102, R9, R121 ;  /* 0x0000000966797223 */ /* 0x000fe20000010079 */
        /* <DEDUP_REMOVED lines=26> */
[----:B------:R-:W-:Y:S02]  /*4380*/  PRMT R7, RZ, 0x5410, R25 ;  /* 0x00005410ff077816 */ /* 0x000fe40000000019 */
        /* <DEDUP_REMOVED lines=27> */
[----:B------:R-:W3:Y:S01]  /*4540*/  LDG.E.128 R72, [R122.64+0xd000] ;  /* 0x00d000047a487981 */ /* 0x000ee2000c1e1d00 */
[----:B------:R-:W-:Y:S01]  /*4550*/  PRMT R17, RZ, 0x5410, R18 ;  /* 0x00005410ff117816 */ /* 0x000fe20000000012 */
[----:B------:R-:W-:Y:S01]  /*4560*/  FFMA.FTZ R102, R100, R27, R16 ;  /* 0x0000001b64667223 */ /* 0x000fe20000010010 */
[--C-:B----4-:R-:W-:Y:S01]  /*4570*/  PRMT R16, RZ, 0x5410, R32.reuse ;  /* 0x00005410ff107816 */ /* 0x110fe20000000020 */
[----:B------:R-:W-:Y:S01]  /*4580*/  FFMA.FTZ R24, R7, R24, R25 ;  /* 0x0000001807187223 */ /* 0x000fe20000010019 */
[----:B------:R-:W-:Y:S01]  /*4590*/  PRMT R32, RZ, 0x7610, R32 ;  /* 0x00007610ff207816 */ /* 0x000fe20000000020 */
[----:B------:R-:W4:Y:S02]  /*45a0*/  LDG.E.128 R88, [R122.64+0x10800] ;  /* 0x010800047a587981 */ /* 0x000f24000c1e1d00 */
[----:B------:R-:W-:Y:S01]  /*45b0*/  FFMA.FTZ R24, R8, R17, R24 ;  /* 0x0000001108187223 */ /* 0x000fe20000010018 */
[----:B------:R-:W-:Y:S01]  /*45c0*/  PRMT R17, RZ, 0x7610, R18 ;  /* 0x00007610ff117816 */ /* 0x000fe20000000012 */
[----:B------:R-:W-:-:S04]  /*45d0*/  FFMA.FTZ R16, R4, R16, R119 ;  /* 0x0000001004107223 */ /* 0x000fc80000010077 */
        /* <DEDUP_REMOVED lines=11> */
[----:B-----5:R-:W-:Y:S01]  /*4690*/  PRMT R16, RZ, 0x5410, R56 ;  /* 0x00005410ff107816 */ /* 0x020fe20000000038 */
[----:B------:R-:W-:Y:S01]  /*46a0*/  FFMA.FTZ R65, R86, R65, R80 ;  /* 0x0000004156417223 */ /* 0x000fe20000010050 */
[----:B------:R-:W-:Y:S01]  /*46b0*/  PRMT R103, RZ, 0x7610, R67 ;  /* 0x00007610ff677816 */ /* 0x000fe20000000043 */
[----:B------:R-:W5:Y:S01]  /*46c0*/  LDG.E.128 R80, [R122.64+0x6000] ;  /* 0x006000047a507981 */ /* 0x000f62000c1e1d00 */
[----:B------:R-:W-:Y:S01]  /*46d0*/  PRMT R56, RZ, 0x7610, R56 ;  /* 0x00007610ff387816 */ /* 0x000fe20000000038 */
[----:B------:R-:W-:Y:S02]  /*46e0*/  FFMA.FTZ R117, R4, R16, R117 ;  /* 0x0000001004757223 */ /* 0x000fe40000010075 */
[----:B------:R-:W-:Y:S01]  /*46f0*/  FFMA.FTZ R103, R84, R103, R65 ;  /* 0x0000006754677223 */ /* 0x000fe20000010041 */
[----:B------:R-:W-:Y:S01]  /*4700*/  PRMT R27, RZ, 0x5410, R57 ;  /* 0x00005410ff1b7816 */ /* 0x000fe20000000039 */
[----:B------:R-:W4:Y:S01]  /*4710*/  LDG.E.128 R64, [R124.64+0x2800] ;  /* 0x002800047c407981 */ /* 0x000f22000c1e1d00 */
[----:B------:R-:W-:Y:S01]  /*4720*/  FFMA.FTZ R56, R5, R56, R117 ;  /* 0x0000003805387223 */ /* 0x000fe20000010075 */
[----:B------:R-:W-:-:S02]  /*4730*/  PRMT R32, RZ, 0x7610, R57 ;  /* 0x00007610ff207816 */ /* 0x000fc40000000039 */
[----:B------:R-:W-:Y:S01]  /*4740*/  PRMT R33, RZ, 0x5410, R58 ;  /* 0x00005410ff217816 */ /* 0x000fe2000000003a */
[----:B------:R-:W-:Y:S01]  /*4750*/  FFMA.FTZ R56, R6, R27, R56 ;  /* 0x0000001b06387223 */ /* 0x000fe20000010038 */
[----:B------:R-:W-:Y:S01]  /*4760*/  PRMT R77, RZ, 0x5410, R79 ;  /* 0x00005410ff4d7816 */ /* 0x000fe2000000004f */
[----:B------:R-:W4:Y:S02]  /*4770*/  LDG.E.128 R16, [R122.64+0x14000] ;  /* 0x014000047a107981 */ /* 0x000f24000c1e1d00 */
[----:B------:R-:W-:-:S04]  /*4780*/  FFMA.FTZ R32, R7, R32, R56 ;  /* 0x0000002007207223 */ /* 0x000fc80000010038 */
[----:B------:R-:W-:Y:S01]  /*4790*/  FFMA.FTZ R32, R8, R33, R32 ;  /* 0x0000002108207223 */ /* 0x000fe20000010020 */
[--C-:B------:R-:W-:Y:S02]  /*47a0*/  PRMT R33, RZ, 0x5410, R28.reuse ;  /* 0x00005410ff217816 */ /* 0x100fe4000000001c */
[----:B------:R-:W-:-:S03]  /*47b0*/  PRMT R28, RZ, 0x7610, R28 ;  /* 0x00007610ff1c7816 */ /* 0x000fc6000000001c */
[----:B------:R-:W-:Y:S01]  /*47c0*/  FFMA.FTZ R115, R4, R33, R115 ;  /* 0x0000002104737223 */ /* 0x000fe20000010073 */
[----:B------:R-:W-:-:S03]  /*47d0*/  PRMT R33, RZ, 0x7610, R58 ;  /* 0x00007610ff217816 */ /* 0x000fc6000000003a */
[----:B------:R-:W-:Y:S01]  /*47e0*/  FFMA.FTZ R115, R5, R28, R115 ;  /* 0x0000001c05737223 */ /* 0x000fe20000010073 */
[--C-:B------:R-:W-:Y:S01]  /*47f0*/  PRMT R28, RZ, 0x5410, R59.reuse ;  /* 0x00005410ff1c7816 */ /* 0x100fe2000000003b */
[----:B------:R-:W-:Y:S01]  /*4800*/  FFMA.FTZ R32, R10, R33, R32 ;  /* 0x000000210a207223 */ /* 0x000fe20000010020 */
[----:B------:R-:W-:Y:S01]  /*4810*/  PRMT R59, RZ, 0x7610, R59 ;  /* 0x00007610ff3b7816 */ /* 0x000fe2000000003b */
[----:B------:R-:W-:Y:S02]  /*4820*/  FFMA.FTZ R76, R86, R77, R76 ;  /* 0x0000004d564c7223 */ /* 0x000fe4000001004c */
[----:B------:R-:W-:Y:S01]  /*4830*/  FFMA.FTZ R28, R9, R28, R32 ;  /* 0x0000001c091c7223 */ /* 0x000fe20000010020 */
[----:B------:R-:W-:Y:S02]  /*4840*/  PRMT R85, RZ, 0x7610, R79 ;  /* 0x00007610ff557816 */ /* 0x000fe4000000004f */
[--C-:B------:R-:W-:Y:S01]  /*4850*/  PRMT R33, RZ, 0x5410, R29.reuse ;  /* 0x00005410ff217816 */ /* 0x100fe2000000001d */
[----:B------:R-:W-:Y:S01]  /*4860*/  FFMA.FTZ R108, R100, R59, R28 ;  /* 0x0000003b646c7223 */ /* 0x000fe2000001001c */
[----:B------:R-:W-:Y:S01]  /*4870*/  PRMT R28, RZ, 0x7610, R29 ;  /* 0x00007610ff1c7816 */ /* 0x000fe2000000001d */
[----:B------:R-:W-:Y:S01]  /*4880*/  FFMA.FTZ R85, R84, R85, R76 ;  /* 0x0000005554557223 */ /* 0x000fe2000001004c */
[----:B------:R-:W-:Y:S01]  /*4890*/  PRMT R29, RZ, 0x5410, R52 ;  /* 0x00005410ff1d7816 */ /* 0x000fe20000000034 */
[----:B------:R-:W5:Y:S01]  /*48a0*/  LDG.E.128 R76, [R122.64+0x9800] ;  /* 0x009800047a4c7981 */ /* 0x000f62000c1e1d00 */
[----:B------:R-:W-:-:S03]  /*48b0*/  FFMA.FTZ R33, R6, R33, R115 ;  /* 0x0000002106217223 */ /* 0x000fc60000010073 */
[----:B------:R-:W-:Y:S01]  /*48c0*/  FFMA.FTZ R113, R4, R29, R113 ;  /* 0x0000001d04717223 */ /* 0x000fe20000010071 */
[----:B------:R-:W-:Y:S01]  /*48d0*/  PRMT R29, RZ, 0x5410, R30 ;  /* 0x00005410ff1d7816 */ /* 0x000fe2000000001e */
[----:B------:R-:W-:Y:S01]  /*48e0*/  FFMA.FTZ R28, R7, R28, R33 ;  /* 0x0000001c071c7223 */ /* 0x000fe20000010021 */
[----:B------:R-:W-:Y:S01]  /*48f0*/  PRMT R25, RZ, 0x5410, R34 ;  /* 0x00005410ff197816 */ /* 0x000fe20000000022 */
[----:B------:R-:W5:Y:S02]  /*4900*/  LDG.E.128 R56, [R122.64+0x1b000] ;  /* 0x01b000047a387981 */ /* 0x000f64000c1e1d00 */
        /* <DEDUP_REMOVED lines=13> */
[----:B--2---:R-:W-:Y:S01]  /*49e0*/  PRMT R28, RZ, 0x5410, R44 ;  /* 0x00005410ff1c7816 */ /* 0x004fe2000000002c */
[----:B------:R-:W-:Y:S01]  /*49f0*/  FFMA.FTZ R30, R7, R30, R52 ;  /* 0x0000001e071e7223 */ /* 0x000fe20000010034 */
[----:B------:R-:W-:-:S03]  /*4a00*/  PRMT R44, RZ, 0x7610, R44 ;  /* 0x00007610ff2c7816 */ /* 0x000fc6000000002c */
[----:B------:R-:W-:Y:S01]  /*4a10*/  FFMA.FTZ R30, R8, R29, R30 ;  /* 0x0000001d081e7223 */ /* 0x000fe2000001001e */
[----:B------:R-:W-:Y:S01]  /*4a20*/  PRMT R29, RZ, 0x7610, R54 ;  /* 0x00007610ff1d7816 */ /* 0x000fe20000000036 */
[----:B------:R-:W-:-:S04]  /*4a30*/  FFMA.FTZ R28, R4, R28, R111 ;  /* 0x0000001c041c7223 */ /* 0x000fc8000001006f */
[----:B------:R-:W-:Y:S01]  /*4a40*/  FFMA.FTZ R44, R5, R44, R28 ;  /* 0x0000002c052c7223 */ /* 0x000fe2000001001c */
[--C-:B------:R-:W-:Y:S01]  /*4a50*/  PRMT R28, RZ, 0x5410, R55.reuse ;  /* 0x00005410ff1c7816 */ /* 0x100fe20000000037 */
[----:B------:R-:W-:Y:S01]  /*4a60*/  FFMA.FTZ R29, R10, R29, R30 ;  /* 0x0000001d0a1d7223 */ /* 0x000fe2000001001e */
[----:B------:R-:W-:Y:S02]  /*4a70*/  PRMT R111, RZ, 0x7610, R55 ;  /* 0x00007610ff6f7816 */ /* 0x000fe40000000037 */
[----:B---3--:R-:W-:Y:S01]  /*4a80*/  PRMT R31, RZ, 0x5410, R49 ;  /* 0x00005410ff1f7816 */ /* 0x008fe20000000031 */
[----:B------:R-:W-:Y:S01]  /*4a90*/  FFMA.FTZ R28, R9, R28, R29 ;  /* 0x0000001c091c7223 */ /* 0x000fe2000001001d */
[--C-:B------:R-:W-:Y:S01]  /*4aa0*/  PRMT R29, RZ, 0x5410, R45.reuse ;  /* 0x00005410ff1d7816 */ /* 0x100fe2000000002d */
[----:B------:R-:W-:Y:S01]  /*4ab0*/  FFMA.FTZ R24, R8, R25, R24 ;  /* 0x0000001908187223 */ /* 0x000fe20000010018 */
[----:B------:R-:W2:Y:S01]  /*4ac0*/  LDG.E.128 R52, [R122.64+0x22000] ;  /* 0x022000047a347981 */ /* 0x000ea2000c1e1d00 */
        /* <DEDUP_REMOVED lines=27> */
[--C-:B------:R-:W-:Y:S01]  /*4c80*/  PRMT R36, RZ, 0x5410, R51.reuse ;  /* 0x00005410ff247816 */ /* 0x100fe20000000033 */
        /* <DEDUP_REMOVED lines=11> */
[----:B------:R-:W-:Y:S02]  /*4d40*/  FFMA.FTZ R106, R9, R24, R25 ;  /* 0x00000018096a7223 */ /* 0x000fe40000010019 */
[----:B------:R-:W2:Y:S01]  /*4d50*/  LDG.E.128 R24, [R122.64+0x17800] ;  /* 0x017800047a187981 */ /* 0x000ea2000c1e1d00 */
        /* <DEDUP_REMOVED lines=35> */
[----:B------:R-:W-:Y:S02]  /*4f90*/  FFMA.FTZ R106, R100, R35, R106 ;  /* 0x00000023646a7223 */ /* 0x000fe4000001006a */
[----:B------:R-:W-:Y:S01]  /*4fa0*/  FFMA.FTZ R68, R7, R40, R41 ;  /* 0x0000002807447223 */ /* 0x000fe20000010029 */
[----:B------:R-:W3:Y:S03]  /*4fb0*/  LDG.E.128 R32, [R122.64+0x1e800] ;  /* 0x01e800047a207981 */ /* 0x000ee6000c1e1d00 */
[----:B------:R-:W-:Y:S01]  /*4fc0*/  FFMA.FTZ R68, R8, R69, R68 ;  /* 0x0000004508447223 */ /* 0x000fe20000010044 */
[----:B------:R-:W-:Y:S01]  /*4fd0*/  PRMT R69, RZ, 0x7610, R70 ;  /* 0x00007610ff457816 */ /* 0x000fe20000000046 */
[----:B------:R-:W3:Y:S01]  /*4fe0*/  LDG.E.128 R40, [R122.64+0x2c800] ;  /* 0x02c800047a287981 */ /* 0x000ee2000c1e1d00 */
        /* <DEDUP_REMOVED lines=8> */
[----:B------:R-:W-:Y:S02]  /*5070*/  PRMT R68, RZ, 0x7610, R21 ;  /* 0x00007610ff447816 */ /* 0x000fe40000000015 */
[----:B------:R-:W-:Y:S01]  /*5080*/  PRMT R21, RZ, 0x5410, R22 ;  /* 0x00005410ff157816 */ /* 0x000fe20000000016 */
[----:B------:R-:W-:Y:S01]  /*5090*/  FFMA.FTZ R112, R100, R71, R20 ;  /* 0x0000004764707223 */ /* 0x000fe20000010014 */
[--C-:B------:R-:W-:Y:S01]  /*50a0*/  PRMT R20, RZ, 0x5410, R96.reuse ;  /* 0x00005410ff147816 */ /* 0x100fe20000000060 */
        /* <DEDUP_REMOVED lines=8> */
[----:B------:R-:W-:Y:S01]  /*5130*/  PRMT R20, RZ, 0x5410, R23 ;  /* 0x00005410ff147816 */ /* 0x000fe20000000017 */
[----:B------:R-:W-:-:S04]  /*5140*/  FFMA.FTZ R21, R10, R21, R68 ;  /* 0x000000150a157223 */ /* 0x000fc80000010044 */
        /* <DEDUP_REMOVED lines=17> */
[----:B------:R-:W-:Y:S01]  /*5260*/  PRMT R101, RZ, 0x7610, R99 ;  /* 0x00007610ff657816 */ /* 0x000fe20000000063 */
[----:B------:R-:W3:Y:S02]  /*5270*/  LDG.E.128 R20, [R122.64+0x33800] ;  /* 0x033800047a147981 */ /* 0x000ee4000c1e1d00 */
[----:B------:R-:W-:Y:S01]  /*5280*/  FFMA.FTZ R12, R9, R12, R96 ;  /* 0x0000000c090c7223 */ /* 0x000fe20000010060 */
[----:B------:R-:W-:Y:S01]  /*5290*/  PRMT R96, RZ, 0x7610, R13 ;  /* 0x00007610ff607816 */ /* 0x000fe2000000000d */
[----:B------:R-:W3:Y:S02]  /*52a0*/  LDG.E.128 R68, [R122.64+0x6800] ;  /* 0x006800047a447981 */ /* 0x000ee4000c1e1d00 */
[----:B------:R-:W-:Y:S01]  /*52b0*/  FFMA.FTZ R101, R100, R101, R12 ;  /* 0x0000006564657223 */ /* 0x000fe2000001000c */
[----:B------:R-:W-:Y:S01]  /*52c0*/  PRMT R12, RZ, 0x5410, R92 ;  /* 0x00005410ff0c7816 */ /* 0x000fe2000000005c */
[----:B------:R-:W-:Y:S01]  /*52d0*/  FFMA.FTZ R114, R7, R96, R97 ;  /* 0x0000006007727223 */ /* 0x000fe20000010061 */
[--C-:B------:R-:W-:Y:S01]  /*52e0*/  PRMT R13, RZ, 0x5410, R14.reuse ;  /* 0x00005410ff0d7816 */ /* 0x100fe2000000000e */
[----:B------:R-:W3:Y:S02]  /*52f0*/  LDG.E.128 R96, [R122.64+0xa000] ;  /* 0x00a000047a607981 */ /* 0x000ee4000c1e1d00 */
        /* <DEDUP_REMOVED lines=17> */
[----:B----4-:R-:W-:Y:S01]  /*5410*/  PRMT R93, RZ, 0x5410, R64 ;  /* 0x00005410ff5d7816 */ /* 0x010fe20000000040 */
[----:B------:R-:W4:Y:S02]  /*5420*/  LDG.E.128 R36, [R124.64+0x3000] ;  /* 0x003000047c247981 */ /* 0x000f24000c1e1d00 */
[----:B------:R-:W-:Y:S01]  /*5430*/  FFMA.FTZ R8, R8, R5, R4 ;  /* 0x0000000508087223 */ /* 0x000fe20000010004 */
[----:B------:R-:W-:Y:S02]  /*5440*/  PRMT R4, RZ, 0x5410, R60 ;  /* 0x00005410ff047816 */ /* 0x000fe4000000003c */
[----:B------:R-:W-:Y:S02]  /*5450*/  PRMT R13, RZ, 0x7610, R94 ;  /* 0x00007610ff0d7816 */ /* 0x000fe4000000005e */
[----:B------:R-:W-:-:S02]  /*5460*/  PRMT R114, RZ, 0x5410, R95 ;  /* 0x00005410ff727816 */ /* 0x000fc4000000005f */
[----:B------:R-:W-:Y:S01]  /*5470*/  PRMT R11, RZ, 0x7610, R95 ;  /* 0x00007610ff0b7816 */ /* 0x000fe2000000005f */
[----:B------:R-:W-:Y:S01]  /*5480*/  FFMA.FTZ R102, R93, R4, R102 ;  /* 0x000000045d667223 */ /* 0x000fe20000010066 */
[----:B------:R-:W-:Y:S01]  /*5490*/  PRMT R60, RZ, 0x7610, R60 ;  /* 0x00007610ff3c7816 */ /* 0x000fe2000000003c */
[----:B------:R-:W-:Y:S01]  /*54a0*/  FFMA.FTZ R8, R10, R13, R8 ;  /* 0x0000000d0a087223 */ /* 0x000fe20000010008 */
[----:B------:R-:W-:Y:S01]  /*54b0*/  PRMT R95, RZ, 0x7610, R64 ;  /* 0x00007610ff5f7816 */ /* 0x000fe20000000040 */
[----:B------:R-:W4:Y:S01]  /*54c0*/  LDG.E.128 R4, [R122.64+0xd800] ;  /* 0x00d800047a047981 */ /* 0x000f22000c1e1d00 */
        /* <DEDUP_REMOVED lines=11> */
[----:B-----5:R-:W-:Y:S01]  /*5580*/  PRMT R8, RZ, 0x5410, R80 ;  /* 0x00005410ff087816 */ /* 0x020fe20000000050 */
[----:B------:R-:W5:Y:S01]  /*5590*/  LDG.E.128 R12, [R122.64+0x11000] ;  /* 0x011000047a0c7981 */ /* 0x000f62000c1e1d00 */
[----:B------:R-:W-:Y:S01]  /*55a0*/  PRMT R116, RZ, 0x7610, R66 ;  /* 0x00007610ff747816 */ /* 0x000fe20000000042 */
[----:B------:R-:W-:Y:S01]  /*55b0*/  FFMA.FTZ R60, R100, R9, R60 ;  /* 0x00000009643c7223 */ /* 0x000fe2000001003c */
[----:B------:R-:W-:Y:S01]  /*55c0*/  PRMT R9, RZ, 0x7610, R62 ;  /* 0x00007610ff097816 */ /* 0x000fe2000000003e */
[----:B------:R-:W-:Y:S01]  /*55d0*/  FFMA.FTZ R104, R93, R8, R104 ;  /* 0x000000085d687223 */ /* 0x000fe20000010068 */
[----:B------:R-:W-:-:S02]  /*55e0*/  PRMT R115, RZ, 0x5410, R67 ;  /* 0x00005410ff737816 */ /* 0x000fc40000000043 */
        /* <DEDUP_REMOVED lines=9> */
[----:B------:R-:W-:Y:S02]  /*5680*/  PRMT R65, RZ, 0x5410, R82 ;  /* 0x00005410ff417816 */ /* 0x000fe40000000052 */
[----:B------:R-:W-:Y:S01]  /*5690*/  PRMT R76, RZ, 0x7610, R76 ;  /* 0x00007610ff4c7816 */ /* 0x000fe2000000004c */
[----:B------:R-:W-:-:S02]  /*56a0*/  FFMA.FTZ R81, R102, R81, R104 ;  /* 0x0000005166517223 */ /* 0x000fc40000010068 */
        /* <DEDUP_REMOVED lines=64> */
[----:B------:R-:W-:Y:S01]  /*5ab0*/  PRMT R17, RZ, 0x5410, R18 ;  /* 0x00005410ff117816 */ /* 0x000fe20000000012 */
[----:B------:R-:W2:Y:S01]  /*5ac0*/  LDG.E.128 R60, [R122.64+0x18000] ;  /* 0x018000047a3c7981 */ /* 0x000ea2000c1e1d00 */
[----:B------:R-:W-:Y:S01]  /*5ad0*/  PRMT R24, RZ, 0x7610, R24 ;  /* 0x00007610ff187816 */ /* 0x000fe20000000018 */
[----:B------:R-:W-:-:S02]  /*5ae0*/  FFMA.FTZ R16, R93, R16, R109 ;  /* 0x000000105d107223 */ /* 0x000fc4000001006d */
[----:B------:R-:W-:Y:S01]  /*5af0*/  FFMA.FTZ R111, R100, R17, R111 ;  /* 0x00000011646f7223 */ /* 0x000fe2000001006f */
[--C-:B------:R-:W-:Y:S01]  /*5b00*/  PRMT R17, RZ, 0x5410, R25.reuse ;  /* 0x00005410ff117816 */ /* 0x100fe20000000019 */
[----:B------:R-:W-:Y:S01]  /*5b10*/  FFMA.FTZ R16, R95, R24, R16 ;  /* 0x000000185f107223 */ /* 0x000fe20000010010 */
[----:B------:R-:W-:Y:S01]  /*5b20*/  PRMT R25, RZ, 0x7610, R25 ;  /* 0x00007610ff197816 */ /* 0x000fe20000000019 */
[----:B------:R-:W2:Y:S02]  /*5b30*/  LDG.E.128 R64, [R122.64+0x1b800] ;  /* 0x01b800047a407981 */ /* 0x000ea4000c1e1d00 */
        /* <DEDUP_REMOVED lines=22> */
[----:B---3--:R-:W-:Y:S01]  /*5ca0*/  PRMT R88, RZ, 0x5410, R32 ;  /* 0x00005410ff587816 */ /* 0x008fe20000000020 */
[----:B------:R-:W3:Y:S01]  /*5cb0*/  LDG.E.128 R8, [R122.64+0x14800] ;  /* 0x014800047a087981 */ /* 0x000ee2000c1e1d00 */
        /* <DEDUP_REMOVED lines=13> */
[----:B------:R-:W-:-:S05]  /*5d90*/  PRMT R57, RZ, 0x7610, R58 ;  /* 0x00007610ff397816 */ /* 0x000fca000000003a */
        /* <DEDUP_REMOVED lines=10> */
[----:B------:R-:W-:-:S04]  /*5e40*/  FFMA.FTZ R52, R95, R52, R103 ;  /* 0x000000345f347223 */ /* 0x000fc80000010067 */
        /* <DEDUP_REMOVED lines=11> */
[----:B------:R-:W-:-:S05]  /*5f00*/  PRMT R53, RZ, 0x7610, R54 ;  /* 0x00007610ff357816 */ /* 0x000fca0000000036 */
[----:B------:R-:W-:Y:S02]  /*5f10*/  FFMA.FTZ R52, R116, R53, R52 ;  /* 0x0000003574347223 */ /* 0x000fe40000010034 */
        /* <DEDUP_REMOVED lines=13> */
[--C-:B------:R-:W-:Y:S02]  /*5ff0*/  PRMT R28, RZ, 0x5410, R31.reuse ;  /* 0x00005410ff1c7816 */ /* 0x100fe4000000001f */
[----:B------:R-:W-:Y:S02]  /*6000*/  PRMT R44, RZ, 0x7610, R44 ;  /* 0x00007610ff2c7816 */ /* 0x000fe4000000002c */
[----:B------:R-:W-:Y:S01]  /*6010*/  PRMT R90, RZ, 0x7610, R31 ;  /* 0x00007610ff5a7816 */ /* 0x000fe2000000001f */
[----:B------:R-:W-:-:S02]  /*6020*/  FFMA.FTZ R91, R115, R28, R29 ;  /* 0x0000001c735b7223 */ /* 0x000fc4000001001d */
[----:B------:R-:W-:Y:S01]  /*6030*/  FFMA.FTZ R113, R95, R44, R113 ;  /* 0x0000002c5f717223 */ /* 0x000fe20000010071 */
[----:B------:R-:W-:Y:S01]  /*6040*/  PRMT R82, RZ, 0x7610, R27 ;  /* 0x00007610ff527816 */ /* 0x000fe2000000001b */
[----:B------:R-:W-:Y:S01]  /*6050*/  FFMA.FTZ R44, R117, R90, R91 ;  /* 0x0000005a752c7223 */ /* 0x000fe2000001005b */
[--C-:B------:R-:W-:Y:S01]  /*6060*/  PRMT R91, RZ, 0x5410, R45.reuse ;  /* 0x00005410ff5b7816 */ /* 0x100fe2000000002d */
[----:B------:R-:W2:Y:S01]  /*6070*/  LDG.E.128 R28, [R122.64+0x34000] ;  /* 0x034000047a1c7981 */ /* 0x000ea2000c1e1d00 */
[----:B------:R-:W-:-:S03]  /*6080*/  PRMT R45, RZ, 0x7610, R45 ;  /* 0x00007610ff2d7816 */ /* 0x000fc6000000002d */
[----:B------:R-:W-:Y:S01]  /*6090*/  FFMA.FTZ R113, R94, R91, R113 ;  /* 0x0000005b5e717223 */ /* 0x000fe20000010071 */
[----:B------:R-:W-:Y:S02]  /*60a0*/  PRMT R91, RZ, 0x5410, R46 ;  /* 0x00005410ff5b7816 */ /* 0x000fe4000000002e */
[----:B------:R-:W-:Y:S01]  /*60b0*/  PRMT R46, RZ, 0x5410, R48 ;  /* 0x00005410ff2e7816 */ /* 0x000fe20000000030 */
[----:B------:R-:W-:Y:S01]  /*60c0*/  FFMA.FTZ R113, R102, R45, R113 ;  /* 0x0000002d66717223 */ /* 0x000fe20000010071 */
[----:B----4-:R-:W-:Y:S02]  /*60d0*/  PRMT R45, RZ, 0x5410, R36 ;  /* 0x00005410ff2d7816 */ /* 0x010fe40000000024 */
[----:B------:R-:W-:Y:S02]  /*60e0*/  PRMT R90, RZ, 0x7610, R47 ;  /* 0x00007610ff5a7816 */ /* 0x000fe4000000002f */
[----:B------:R-:W-:Y:S01]  /*60f0*/  PRMT R47, RZ, 0x7610, R48 ;  /* 0x00007610ff2f7816 */ /* 0x000fe20000000030 */
[----:B------:R-:W-:Y:S01]  /*6100*/  FFMA.FTZ R80, R45, R46, R80 ;  /* 0x0000002e2d507223 */ /* 0x000fe20000010050 */
[----:B------:R-:W-:-:S02]  /*6110*/  PRMT R46, RZ, 0x7610, R36 ;  /* 0x00007610ff2e7816 */ /* 0x000fc40000000024 */
        /* <DEDUP_REMOVED lines=22> */
[----:B------:R-:W-:Y:S02]  /*6280*/  FFMA.FTZ R49, R94, R49, R40 ;  /* 0x000000315e317223 */ /* 0x000fe40000010028 */
[C---:B------:R-:W-:Y:S02]  /*6290*/  FFMA.FTZ R82, R117.reuse, R82, R24 ;  /* 0x0000005275527223 */ /* 0x040fe40000010018 */
[----:B------:R-:W-:Y:S01]  /*62a0*/  FFMA.FTZ R50, R102, R41, R49 ;  /* 0x0000002966327223 */ /* 0x000fe20000010031 */
[----:B------:R-:W4:Y:S01]  /*62b0*/  LDG.E.128 R24, [R122.64+0x26000] ;  /* 0x026000047a187981 */ /* 0x000f22000c1e1d00 */
        /* <DEDUP_REMOVED lines=43> */
[----:B------:R-:W4:Y:S01]  /*6570*/  LDG.E.128 R56, [R122.64+0x29800] ;  /* 0x029800047a387981 */ /* 0x000f22000c1e1d00 */
[----:B------:R-:W-:Y:S01]  /*6580*/  FFMA.FTZ R48, R37, R20, R48 ;  /* 0x0000001425307223 */ /* 0x000fe20000010030 */
[----:B------:R-:W-:Y:S02]  /*6590*/  PRMT R20, RZ, 0x5410, R70 ;  /* 0x00005410ff147816 */ /* 0x000fe40000000046 */
        /* <DEDUP_REMOVED lines=14> */
[----:B------:R-:W4:Y:S01]  /*6680*/  LDG.E.128 R32, [R122.64+0x2d000] ;  /* 0x02d000047a207981 */ /* 0x000f22000c1e1d00 */
        /* <DEDUP_REMOVED lines=13> */
[--C-:B-----5:R-:W-:Y:S02]  /*6760*/  PRMT R4, RZ, 0x5410, R12.reuse ;  /* 0x00005410ff047816 */ /* 0x120fe4000000000c */
[----:B------:R-:W-:Y:S01]  /*6770*/  PRMT R69, RZ, 0x7610, R12 ;  /* 0x00007610ff457816 */ /* 0x000fe2000000000c */
[----:B------:R-:W-:Y:S02]  /*6780*/  FFMA.FTZ R78, R46, R51, R78 ;  /* 0x000000332e4e7223 */ /* 0x000fe4000001004e */
[----:B------:R-:W-:Y:S01]  /*6790*/  FFMA.FTZ R4, R45, R4, R79 ;  /* 0x000000042d047223 */ /* 0x000fe2000001004f */
[----:B------:R-:W-:-:S03]  /*67a0*/  PRMT R51, RZ, 0x5410, R5 ;  /* 0x00005410ff337816 */ /* 0x000fc60000000005 */
[----:B------:R-:W-:Y:S01]  /*67b0*/  FFMA.FTZ R69, R46, R69, R4 ;  /* 0x000000452e457223 */ /* 0x000fe20000010004 */
[----:B------:R-:W-:Y:S01]  /*67c0*/  PRMT R4, RZ, 0x7610, R5 ;  /* 0x00007610ff047816 */ /* 0x000fe20000000005 */
[C---:B------:R-:W-:Y:S01]  /*67d0*/  FFMA.FTZ R51, R36.reuse, R51, R78 ;  /* 0x0000003324337223 */ /* 0x040fe2000001004e */
        /* <DEDUP_REMOVED lines=19> */
[----:B---3--:R-:W-:-:S05]  /*6910*/  PRMT R6, RZ, 0x5410, R8 ;  /* 0x00005410ff067816 */ /* 0x008fca0000000008 */
[----:B------:R-:W-:Y:S01]  /*6920*/  FFMA.FTZ R81, R45, R6, R81 ;  /* 0x000000062d517223 */ /* 0x000fe20000010051 */
[----:B------:R-:W-:Y:S02]  /*6930*/  PRMT R6, RZ, 0x7610, R15 ;  /* 0x00007610ff067816 */ /* 0x000fe4000000000f */
[----:B------:R-:W-:-:S03]  /*6940*/  PRMT R7, RZ, 0x7610, R8 ;  /* 0x00007610ff077816 */ /* 0x000fc60000000008 */
[----:B------:R-:W-:Y:S01]  /*6950*/  FFMA.FTZ R5, R39, R6, R5 ;  /* 0x0000000627057223 */ /* 0x000fe20000010005 */
[----:B--2---:R-:W-:Y:S01]  /*6960*/  PRMT R6, RZ, 0x5410, R60 ;  /* 0x00005410ff067816 */ /* 0x004fe2000000003c */
[----:B------:R-:W-:Y:S01]  /*6970*/  FFMA.FTZ R91, R40, R91, R104 ;  /* 0x0000005b285b7223 */ /* 0x000fe20000010068 */
[----:B------:R-:W-:Y:S01]  /*6980*/  PRMT R13, RZ, 0x7610, R60 ;  /* 0x00007610ff0d7816 */ /* 0x000fe2000000003c */
[C---:B------:R-:W-:Y:S01]  /*6990*/  FFMA.FTZ R81, R46.reuse, R7, R81 ;  /* 0x000000072e517223 */ /* 0x040fe20000010051 */
[----:B------:R-:W-:Y:S01]  /*69a0*/  PRMT R7, RZ, 0x5410, R9 ;  /* 0x00005410ff077816 */ /* 0x000fe20000000009 */
[----:B------:R-:W-:Y:S02]  /*69b0*/  FFMA.FTZ R6, R45, R6, R82 ;  /* 0x000000062d067223 */ /* 0x000fe40000010052 */
[----:B------:R-:W-:Y:S02]  /*69c0*/  FFMA.FTZ R41, R39, R80, R91 ;  /* 0x0000005027297223 */ /* 0x000fe4000001005b */
[----:B------:R-:W-:Y:S01]  /*69d0*/  FFMA.FTZ R13, R46, R13, R6 ;  /* 0x0000000d2e0d7223 */ /* 0x000fe20000010006 */
[----:B------:R-:W-:Y:S01]  /*69e0*/  PRMT R6, RZ, 0x7610, R9 ;  /* 0x00007610ff067816 */ /* 0x000fe20000000009 */
[----:B------:R-:W-:Y:S01]  /*69f0*/  FFMA.FTZ R7, R36, R7, R81 ;  /* 0x0000000724077223 */ /* 0x000fe20000010051 */
[----:B------:R-:W0:Y:S01]  /*6a00*/  SHFL.BFLY PT, R80, R41, 0x10, 0x1f ;  /* 0x0e001f0029507f89 */ /* 0x000e2200000e0000 */
[----:B------:R-:W-:-:S02]  /*6a10*/  PRMT R9, RZ, 0x5410, R61 ;  /* 0x00005410ff097816 */ /* 0x000fc4000000003d */
[----:B------:R-:W-:Y:S01]  /*6a20*/  FFMA.FTZ R7, R37, R6, R7 ;  /* 0x0000000625077223 */ /* 0x000fe20000010007 */
[--C-:B------:R-:W-:Y:S02]  /*6a30*/  PRMT R6, RZ, 0x5410, R10.reuse ;  /* 0x00005410ff067816 */ /* 0x100fe4000000000a */
        /* <DEDUP_REMOVED lines=12> */
[----:B------:R-:W-:Y:S02]  /*6b00*/  FFMA.FTZ R8, R38, R9, R8 ;  /* 0x0000000926087223 */ /* 0x000fe40000010008 */
[----:B0-----:R-:W-:Y:S02]  /*6b10*/  FADD.FTZ R41, R41, R80 ;  /* 0x0000005029297221 */ /* 0x001fe40000010000 */
[----:B------:R-:W-:Y:S01]  /*6b20*/  FFMA.FTZ R9, R39, R6, R7 ;  /* 0x0000000627097223 */ /* 0x000fe20000010007 */
[--C-:B------:R-:W-:Y:S02]  /*6b30*/  PRMT R7, RZ, 0x5410, R63.reuse ;  /* 0x00005410ff077816 */ /* 0x100fe4000000003f */
[----:B------:R-:W0:Y:S01]  /*6b40*/  SHFL.BFLY PT, R12, R41, 0x8, 0x1f ;  /* 0x0d001f00290c7f89 */ /* 0x000e2200000e0000 */
[----:B------:R-:W-:-:S02]  /*6b50*/  PRMT R6, RZ, 0x7610, R63 ;  /* 0x00007610ff067816 */ /* 0x000fc4000000003f */
[----:B------:R-:W-:Y:S01]  /*6b60*/  FFMA.FTZ R7, R40, R7, R8 ;  /* 0x0000000728077223 */ /* 0x000fe20000010008 */
[----:B------:R-:W-:-:S03]  /*6b70*/  PRMT R21, RZ, 0x7610, R21 ;  /* 0x00007610ff157816 */ /* 0x000fc60000000015 */
[----:B------:R-:W-:Y:S01]  /*6b80*/  FFMA.FTZ R10, R39, R6, R7 ;  /* 0x00000006270a7223 */ /* 0x000fe20000010007 */
[----:B------:R-:W-:Y:S01]  /*6b90*/  PRMT R7, RZ, 0x5410, R22 ;  /* 0x00005410ff077816 */ /* 0x000fe20000000016 */
[----:B------:R-:W-:Y:S01]  /*6ba0*/  FFMA.FTZ R21, R102, R21, R49 ;  /* 0x0000001566157223 */ /* 0x000fe20000010031 */
[----:B------:R-:W-:Y:S01]  /*6bb0*/  PRMT R86, RZ, 0x7610, R86 ;  /* 0x00007610ff567816 */ /* 0x000fe20000000056 */
[----:B------:R-:W1:Y:S01]  /*6bc0*/  SHFL.BFLY PT, R50, R9, 0x10, 0x1f ;  /* 0x0e001f0009327f89 */ /* 0x000e6200000e0000 */
[----:B------:R-:W-:Y:S01]  /*6bd0*/  PRMT R6, RZ, 0x5410, R87 ;  /* 0x00005410ff067816 */ /* 0x000fe20000000057 */
[----:B------:R-:W-:Y:S02]  /*6be0*/  FFMA.FTZ R21, R100, R7, R21 ;  /* 0x0000000764157223 */ /* 0x000fe40000010015 */
[----:B------:R-:W2:Y:S01]  /*6bf0*/  SHFL.BFLY PT, R49, R10, 0x10, 0x1f ;  /* 0x0e001f000a317f89 */ /* 0x000ea200000e0000 */
[----:B------:R-:W-:Y:S01]  /*6c00*/  FFMA.FTZ R43, R116, R86, R43 ;  /* 0x00000056742b7223 */ /* 0x000fe2000001002b */
[----:B------:R-:W-:-:S02]  /*6c10*/  PRMT R7, RZ, 0x7610, R22 ;  /* 0x00007610ff077816 */ /* 0x000fc40000000016 */
[----:B------:R-:W3:Y:S01]  /*6c20*/  SHFL.BFLY PT, R11, R20, 0x10, 0x1f ;  /* 0x0e001f00140b7f89 */ /* 0x000ee200000e0000 */
[----:B------:R-:W-:Y:S01]  /*6c30*/  FFMA.FTZ R43, R115, R6, R43 ;  /* 0x00000006732b7223 */ /* 0x000fe2000001002b */
[----:B------:R-:W-:Y:S01]  /*6c40*/  PRMT R6, RZ, 0x5410, R23 ;  /* 0x00005410ff067816 */ /* 0x000fe20000000017 */
[----:B------:R-:W-:Y:S01]  /*6c50*/  FFMA.FTZ R7, R116, R7, R21 ;  /* 0x0000000774077223 */ /* 0x000fe20000010015 */
[----:B------:R-:W-:Y:S01]  /*6c60*/  PRMT R8, RZ, 0x7610, R23 ;  /* 0x00007610ff087816 */ /* 0x000fe20000000017 */
[----:B0-----:R-:W-:Y:S01]  /*6c70*/  FADD.FTZ R41, R41, R12 ;  /* 0x0000000c29297221 */ /* 0x001fe20000010000 */
[--C-:B------:R-:W-:Y:S01]  /*6c80*/  PRMT R12, RZ, 0x5410, R64.reuse ;  /* 0x00005410ff0c7816 */ /* 0x100fe20000000040 */
[----:B------:R-:W-:Y:S01]  /*6c90*/  FFMA.FTZ R7, R115, R6, R7 ;  /* 0x0000000673077223 */ /* 0x000fe20000010007 */
[----:B------:R-:W0:Y:S03]  /*6ca0*/  SHFL.BFLY PT, R13, R48, 0x10, 0x1f ;  /* 0x0e001f00300d7f89 */ /* 0x000e2600000e0000 */
[----:B------:R-:W-:Y:S01]  /*6cb0*/  FFMA.FTZ R8, R117, R8, R7 ;  /* 0x0000000875087223 */ /* 0x000fe20000010007 */
[----:B------:R-:W-:Y:S01]  /*6cc0*/  PRMT R7, RZ, 0x7610, R64 ;  /* 0x00007610ff077816 */ /* 0x000fe20000000040 */
[----:B------:R-:W-:-:S04]  /*6cd0*/  FFMA.FTZ R12, R45, R12, R83 ;  /* 0x0000000c2d0c7223 */ /* 0x000fc80000010053 */
[----:B------:R-:W-:Y:S02]  /*6ce0*/  FFMA.FTZ R12, R46, R7, R12 ;  /* 0x000000072e0c7223 */ /* 0x000fe4000001000c */
[----:B-1----:R-:W-:Y:S02]  /*6cf0*/  FADD.FTZ R7, R9, R50 ;  /* 0x0000003209077221 */ /* 0x002fe40000010000 */
[----:B--2---:R-:W-:Y:S01]  /*6d00*/  FADD.FTZ R9, R10, R49 ;  /* 0x000000310a097221 */ /* 0x004fe20000010000 */
[----:B------:R-:W-:Y:S01]  /*6d10*/  PRMT R10, RZ, 0x5410, R72 ;  /* 0x00005410ff0a7816 */ /* 0x000fe20000000048 */
[----:B---3--:R-:W-:Y:S01]  /*6d20*/  FADD.FTZ R20, R20, R11 ;  /* 0x0000000b14147221 */ /* 0x008fe20000010000 */
[----:B------:R-:W-:-:S03]  /*6d30*/  PRMT R11, RZ, 0x5410, R65 ;  /* 0x00005410ff0b7816 */ /* 0x000fc60000000041 */
[----:B------:R-:W-:Y:S01]  /*6d40*/  FFMA.FTZ R88, R45, R10, R88 ;  /* 0x0000000a2d587223 */ /* 0x000fe20000010058 */
[----:B------:R-:W-:Y:S01]  /*6d50*/  PRMT R10, RZ, 0x7610, R65 ;  /* 0x00007610ff0a7816 */ /* 0x000fe20000000041 */
[----:B------:R-:W-:Y:S02]  /*6d60*/  FFMA.FTZ R11, R36, R11, R12 ;  /* 0x0000000b240b7223 */ /* 0x000fe4000001000c */
[----:B0-----:R-:W-:Y:S02]  /*6d70*/  FADD.FTZ R48, R48, R13 ;  /* 0x0000000d30307221 */ /* 0x001fe40000010000 */
        /* <DEDUP_REMOVED lines=8> */
[----:B------:R-:W0:Y:S01]  /*6e00*/  SHFL.BFLY PT, R14, R5, 0x10, 0x1f ;  /* 0x0e001f00050e7f89 */ /* 0x000e2200000e0000 */
        /* <DEDUP_REMOVED lines=9> */
[----:B------:R-:W-:Y:S01]  /*6ea0*/  PRMT R11, RZ, 0x7610, R74 ;  /* 0x00007610ff0b7816 */ /* 0x000fe2000000004a */
[----:B------:R-:W1:Y:S04]  /*6eb0*/  SHFL.BFLY PT, R15, R4, 0x10, 0x1f ;  /* 0x0e001f00040f7f89 */ /* 0x000e6800000e0000 */
[----:B------:R-:W-:Y:S01]  /*6ec0*/  FFMA.FTZ R12, R38, R11, R12 ;  /* 0x0000000b260c7223 */ /* 0x000fe2000001000c */
[----:B------:R-:W-:Y:S01]  /*6ed0*/  PRMT R11, RZ, 0x5410, R75 ;  /* 0x00005410ff0b7816 */ /* 0x000fe2000000004b */
[----:B0-----:R-:W-:Y:S01]  /*6ee0*/  FADD.FTZ R5, R5, R14 ;  /* 0x0000000e05057221 */ /* 0x001fe20000010000 */
[----:B------:R-:W-:-:S03]  /*6ef0*/  PRMT R14, RZ, 0x5410, R16 ;  /* 0x00005410ff0e7816 */ /* 0x000fc60000000010 */
[----:B------:R-:W-:Y:S01]  /*6f00*/  FFMA.FTZ R11, R40, R11, R12 ;  /* 0x0000000b280b7223 */ /* 0x000fe2000001000c */
[----:B------:R-:W-:Y:S01]  /*6f10*/  PRMT R12, RZ, 0x7610, R75 ;  /* 0x00007610ff0c7816 */ /* 0x000fe2000000004b */
[----:B------:R-:W-:Y:S01]  /*6f20*/  FFMA.FTZ R14, R45, R14, R89 ;  /* 0x0000000e2d0e7223 */ /* 0x000fe20000010059 */
[----:B------:R-:W-:-:S03]  /*6f30*/  PRMT R13, RZ, 0x7610, R16 ;  /* 0x00007610ff0d7816 */ /* 0x000fc60000000010 */
[----:B------:R-:W-:Y:S01]  /*6f40*/  FFMA.FTZ R11, R39, R12, R11 ;  /* 0x0000000c270b7223 */ /* 0x000fe2000001000b */
[----:B----4-:R-:W-:Y:S01]  /*6f50*/  PRMT R12, RZ, 0x5410, R24 ;  /* 0x00005410ff0c7816 */ /* 0x010fe20000000018 */
[----:B------:R-:W-:Y:S01]  /*6f60*/  FFMA.FTZ R14, R46, R13, R14 ;  /* 0x0000000d2e0e7223 */ /* 0x000fe2000001000e */
[----:B------:R-:W-:-:S03]  /*6f70*/  PRMT R13, RZ, 0x5410, R17 ;  /* 0x00005410ff0d7816 */ /* 0x000fc60000000011 */
[----:B------:R-:W-:Y:S01]  /*6f80*/  FFMA.FTZ R44, R45, R12, R44 ;  /* 0x0000000c2d2c7223 */ /* 0x000fe2000001002c */
[----:B------:R-:W-:Y:S01]  /*6f90*/  PRMT R12, RZ, 0x7610, R17 ;  /* 0x00007610ff0c7816 */ /* 0x000fe20000000011 */
[----:B------:R-:W-:Y:S02]  /*6fa0*/  FFMA.FTZ R13, R36, R13, R14 ;  /* 0x0000000d240d7223 */ /* 0x000fe4000001000e */
[----:B-1----:R-:W-:Y:S02]  /*6fb0*/  FADD.FTZ R4, R4, R15 ;  /* 0x0000000f04047221 */ /* 0x002fe40000010000 */
        /* <DEDUP_REMOVED lines=83> */
[----:B------:R-:W-:-:S05]  /*74f0*/  PRMT R8, RZ, 0x7610, R55 ;  /* 0x00007610ff087816 */ /* 0x000fca0000000037 */
[----:B------:R-:W-:Y:S01]  /*7500*/  FFMA.FTZ R8, R39, R8, R15 ;  /* 0x0000000827087223 */ /* 0x000fe2000001000f */
[--C-:B------:R-:W-:Y:S02]  /*7510*/  PRMT R15, RZ, 0x5410, R31.reuse ;  /* 0x00005410ff0f7816 */ /* 0x100fe4000000001f */
[----:B------:R-:W-:-:S03]  /*7520*/  PRMT R16, RZ, 0x7610, R31 ;  /* 0x00007610ff107816 */ /* 0x000fc6000000001f */
[----:B------:R-:W-:-:S04]  /*7530*/  FFMA.FTZ R15, R40, R15, R17 ;  /* 0x0000000f280f7223 */ /* 0x000fc80000010011 */
[----:B------:R-:W-:Y:S01]  /*7540*/  FFMA.FTZ R15, R39, R16, R15 ;  /* 0x00000010270f7223 */ /* 0x000fe2000001000f */
[----:B------:R-:W0:Y:S04]  /*7550*/  SHFL.BFLY PT, R17, R20, 0x8, 0x1f ;  /* 0x0d001f0014117f89 */ /* 0x000e2800000e0000 */
[----:B------:R-:W1:Y:S04]  /*7560*/  SHFL.BFLY PT, R23, R10, 0x10, 0x1f ;  /* 0x0e001f000a177f89 */ /* 0x000e6800000e0000 */
[----:B------:R-:W2:Y:S04]  /*7570*/  SHFL.BFLY PT, R26, R11, 0x10, 0x1f ;  /* 0x0e001f000b1a7f89 */ /* 0x000ea800000e0000 */
[----:B------:R-:W3:Y:S04]  /*7580*/  SHFL.BFLY PT, R25, R12, 0x10, 0x1f ;  /* 0x0e001f000c197f89 */ /* 0x000ee800000e0000 */
        /* <DEDUP_REMOVED lines=40> */
[----:B------:R-:W-:Y:S01]  /*7810*/  FADD.FTZ R35, R32, R35 ;  /* 0x0000002320237221 */ /* 0x000fe20000010000 */
[----:B------:R-:W0:Y:S01]  /*7820*/  SHFL.BFLY PT, R4, R17, 0x4, 0x1f ;  /* 0x0c801f0011047f89 */ /* 0x000e2200000e0000 */
[----:B------:R-:W-:-:S03]  /*7830*/  FADD.FTZ R18, R41, R18 ;  /* 0x0000001229127221 */ /* 0x000fc60000010000 */
        /* <DEDUP_REMOVED lines=38> */
[----:B------:R-:W1:Y:S04]  /*7aa0*/  SHFL.BFLY PT, R27, R14, 0x2, 0x1f ;  /* 0x0c401f000e1b7f89 */ /* 0x000e6800000e0000 */
[----:B------:R-:W3:Y:S04]  /*7ab0*/  SHFL.BFLY PT, R28, R29, 0x2, 0x1f ;  /* 0x0c401f001d1c7f89 */ /* 0x000ee800000e0000 */
[----:B------:R-:W5:Y:S04]  /*7ac0*/  SHFL.BFLY PT, R30, R31, 0x2, 0x1f ;  /* 0x0c401f001f1e7f89 */ /* 0x000f6800000e0000 */
[----:B------:R-:W5:Y:S04]  /*7ad0*/  SHFL.BFLY PT, R32, R33, 0x2, 0x1f ;  /* 0x0c401f0021207f89 */ /* 0x000f6800000e0000 */
[----:B------:R-:W5:Y:S04]  /*7ae0*/  SHFL.BFLY PT, R34, R35, 0x2, 0x1f ;  /* 0x0c401f0023227f89 */ /* 0x000f6800000e0000 */
[----:B------:R-:W5:Y:S01]  /*7af0*/  SHFL.BFLY PT, R7, R18, 0x1, 0x1f ;  /* 0x0c201f0012077f89 */ /* 0x000f6200000e0000 */
[----:B------:R-:W-:Y:S01]  /*7b00*/  LOP3.LUT P0, RZ, R2, 0x1f, RZ, 0xc0, !PT ;  /* 0x0000001f02ff7812 */ /* 0x000fe2000780c0ff */
[----:B0-----:R-:W-:Y:S01]  /*7b10*/  FADD.FTZ R9, R4, R9 ;  /* 0x0000000904097221 */ /* 0x001fe20000010000 */
[----:B------:R-:W-:Y:S01]  /*7b20*/  SHF.R.S32.HI R5, RZ, 0x1f, R2 ;  /* 0x0000001fff057819 */ /* 0x000fe20000011402 */
[----:B-1----:R-:W-:-:S02]  /*7b30*/  FADD.FTZ R11, R6, R11 ;  /* 0x0000000b060b7221 */ /* 0x002fc40000010000 */
[----:B--2---:R-:W-:Y:S02]  /*7b40*/  FADD.FTZ R13, R8, R13 ;  /* 0x0000000d080d7221 */ /* 0x004fe40000010000 */
[----:B---3--:R-:W-:Y:S02]  /*7b50*/  FADD.FTZ R15, R10, R15 ;  /* 0x0000000f0a0f7221 */ /* 0x008fe40000010000 */
[----:B----4-:R-:W-:Y:S02]  /*7b60*/  FADD.FTZ R17, R16, R17 ;  /* 0x0000001110117221 */ /* 0x010fe40000010000 */
[----:B-----5:R-:W-:Y:S02]  /*7b70*/  FADD.FTZ R19, R22, R19 ;  /* 0x0000001316137221 */ /* 0x020fe40000010000 */
[----:B------:R-:W-:Y:S02]  /*7b80*/  FADD.FTZ R21, R24, R21 ;  /* 0x0000001518157221 */ /* 0x000fe40000010000 */
[----:B------:R-:W-:-:S02]  /*7b90*/  FADD.FTZ R23, R26, R23 ;  /* 0x000000171a177221 */ /* 0x000fc40000010000 */
[----:B------:R-:W-:Y:S02]  /*7ba0*/  FADD.FTZ R25, R12, R25 ;  /* 0x000000190c197221 */ /* 0x000fe40000010000 */
[----:B------:R-:W-:Y:S02]  /*7bb0*/  FADD.FTZ R27, R14, R27 ;  /* 0x0000001b0e1b7221 */ /* 0x000fe40000010000 */
[----:B------:R-:W-:Y:S02]  /*7bc0*/  FADD.FTZ R28, R29, R28 ;  /* 0x0000001c1d1c7221 */ /* 0x000fe40000010000 */
[----:B------:R-:W-:Y:S02]  /*7bd0*/  FADD.FTZ R30, R31, R30 ;  /* 0x0000001e1f1e7221 */ /* 0x000fe40000010000 */
[----:B------:R-:W-:Y:S02]  /*7be0*/  FADD.FTZ R32, R33, R32 ;  /* 0x0000002021207221 */ /* 0x000fe40000010000 */
[----:B------:R-:W-:Y:S01]  /*7bf0*/  FADD.FTZ R34, R35, R34 ;  /* 0x0000002223227221 */ /* 0x000fe20000010000 */
[----:B------:R-:W-:Y:S01]  /*7c00*/  ISETP.NE.AND P1, PT, R2, RZ, PT ;  /* 0x000000ff0200720c */ /* 0x000fe20003f25270 */
[----:B------:R-:W-:Y:S01]  /*7c10*/  @!P0 FADD.FTZ R18, R18, R7 ;  /* 0x0000000712128221 */ /* 0x000fe20000010000 */
[----:B------:R-:W-:Y:S01]  /*7c20*/  LEA.HI R5, R5, R2, RZ, 0x5 ;  /* 0x0000000205057211 */ /* 0x000fe200078f28ff */
[----:B------:R-:W-:Y:S04]  /*7c30*/  SHFL.BFLY PT, R4, R11, 0x1, 0x1f ;  /* 0x0c201f000b047f89 */ /* 0x000fe800000e0000 */
        /* <DEDUP_REMOVED lines=8> */
[----:B------:R-:W2:Y:S04]  /*7cc0*/  SHFL.BFLY PT, R22, R27, 0x1, 0x1f ;  /* 0x0c201f001b167f89 */ /* 0x000ea800000e0000 */
[----:B------:R-:W4:Y:S04]  /*7cd0*/  SHFL.BFLY PT, R7, R28, 0x1, 0x1f ;  /* 0x0c201f001c077f89 */ /* 0x000f2800000e0000 */
[----:B------:R-:W5:Y:S04]  /*7ce0*/  SHFL.BFLY PT, R29, R30, 0x1, 0x1f ;  /* 0x0c201f001e1d7f89 */ /* 0x000f6800000e0000 */
[----:B------:R-:W5:Y:S04]  /*7cf0*/  SHFL.BFLY PT, R31, R32, 0x1, 0x1f ;  /* 0x0c201f00201f7f89 */ /* 0x000f6800000e0000 */
[----:B------:R-:W5:Y:S01]  /*7d00*/  SHFL.BFLY PT, R33, R34, 0x1, 0x1f ;  /* 0x0c201f0022217f89 */ /* 0x000f6200000e0000 */
[----:B------:R-:W-:Y:S01]  /*7d10*/  SHF.R.S32.HI R5, RZ, 0x5, R5 ;  /* 0x00000005ff057819 */ /* 0x000fe20000011405 */
        /* <DEDUP_REMOVED lines=14> */
[----:B------:R0:W-:Y:S04]  /*7e00*/  @!P0 STS [R5.X4], R18 ;  /* 0x0000001205008388 */ /* 0x0001e80000004800 */
        /* <DEDUP_REMOVED lines=22> */
[----:B------:R-:W5:Y:S04]  /*7f70*/  LDS.128 R8, [0x70] ;  /* 0x00007000ff087984 */ /* 0x000f680000000c00 */
[----:B------:R-:W5:Y:S04]  /*7f80*/  LDS.128 R12, [0x80] ;  /* 0x00008000ff0c7984 */ /* 0x000f680000000c00 */
[----:B------:R-:W5:Y:S04]  /*7f90*/  LDS.128 R24, [0x90] ;  /* 0x00009000ff187984 */ /* 0x000f680000000c00 */
[----:B------:R-:W5:Y:S01]  /*7fa0*/  LDS.128 R40, [RZ] ;  /* 0x00000000ff287984 */ /* 0x000f620000000c00 */
[----:B0-----:R-:W-:-:S04]  /*7fb0*/  FADD.FTZ R20, RZ, R20 ;  /* 0x00000014ff147221 */ /* 0x001fc80000010000 */
[----:B------:R-:W-:Y:S02]  /*7fc0*/  FADD.FTZ R21, R20, R21 ;  /* 0x0000001514157221 */ /* 0x000fe40000010000 */
[----:B-1----:R-:W-:Y:S02]  /*7fd0*/  FADD.FTZ R36, RZ, R36 ;  /* 0x00000024ff247221 */ /* 0x002fe40000010000 */
[----:B--2---:R-:W-:Y:S02]  /*7fe0*/  FADD.FTZ R32, RZ, R32 ;  /* 0x00000020ff207221 */ /* 0x004fe40000010000 */
[----:B------:R-:W-:Y:S02]  /*7ff0*/  FADD.FTZ R22, R21, R22 ;  /* 0x0000001615167221 */ /* 0x000fe40000010000 */
[----:B---3--:R-:W-:Y:S02]  /*8000*/  FADD.FTZ R28, RZ, R28 ;  /* 0x0000001cff1c7221 */ /* 0x008fe40000010000 */
[----:B------:R-:W-:-:S02]  /*8010*/  FADD.FTZ R37, R36, R37 ;  /* 0x0000002524257221 */ /* 0x000fc40000010000 */
[----:B------:R-:W-:Y:S02]  /*8020*/  FADD.FTZ R33, R32, R33 ;  /* 0x0000002120217221 */ /* 0x000fe40000010000 */
[----:B------:R-:W-:Y:S02]  /*8030*/  FADD.FTZ R29, R28, R29 ;  /* 0x0000001d1c1d7221 */ /* 0x000fe40000010000 */
[----:B----4-:R-:W-:Y:S02]  /*8040*/  FADD.FTZ R16, RZ, R16 ;  /* 0x00000010ff107221 */ /* 0x010fe40000010000 */
[----:B------:R-:W-:Y:S02]  /*8050*/  FADD.FTZ R2, R22, R23 ;  /* 0x0000001716027221 */ /* 0x000fe40000010000 */
[----:B------:R-:W-:Y:S01]  /*8060*/  FADD.FTZ R38, R37, R38 ;  /* 0x0000002625267221 */ /* 0x000fe20000010000 */
[----:B------:R-:W0:Y:S01]  /*8070*/  LDS.128 R20, [0xa0] ;  /* 0x0000a000ff147984 */ /* 0x000e220000000c00 */
[----:B------:R-:W-:Y:S01]  /*8080*/  FADD.FTZ R34, R33, R34 ;  /* 0x0000002221227221 */ /* 0x000fe20000010000 */
[----:B------:R-:W-:Y:S01]  /*8090*/  F2FP.BF16.PACK_AB R28, RZ, R2 ;  /* 0x00000002ff1c723e */ /* 0x000fe200000010ff */
[----:B------:R-:W-:-:S02]  /*80a0*/  FADD.FTZ R30, R29, R30 ;  /* 0x0000001e1d1e7221 */ /* 0x000fc40000010000 */
[----:B------:R-:W-:Y:S01]  /*80b0*/  FADD.FTZ R17, R16, R17 ;  /* 0x0000001110117221 */ /* 0x000fe20000010000 */
[----:B------:R-:W-:Y:S01]  /*80c0*/  PRMT R32, R28, 0x7610, R32 ;  /* 0x000076101c207816 */ /* 0x000fe20000000020 */
[----:B------:R-:W-:Y:S02]  /*80d0*/  FADD.FTZ R38, R38, R39 ;  /* 0x0000002726267221 */ /* 0x000fe40000010000 */
[----:B------:R-:W-:Y:S02]  /*80e0*/  FADD.FTZ R34, R34, R35 ;  /* 0x0000002322227221 */ /* 0x000fe40000010000 */
[----:B------:R-:W-:Y:S01]  /*80f0*/  FADD.FTZ R30, R30, R31 ;  /* 0x0000001f1e1e7221 */ /* 0x000fe20000010000 */
[----:B------:R-:W-:Y:S01]  /*8100*/  F2FP.BF16.PACK_AB R38, RZ, R38 ;  /* 0x00000026ff26723e */ /* 0x000fe200000010ff */
[----:B------:R-:W-:Y:S01]  /*8110*/  FADD.FTZ R18, R17, R18 ;  /* 0x0000001211127221 */ /* 0x000fe20000010000 */
[----:B------:R-:W-:Y:S01]  /*8120*/  F2FP.BF16.PACK_AB R34, RZ, R34 ;  /* 0x00000022ff22723e */ /* 0x000fe200000010ff */
[----:B------:R-:W-:Y:S01]  /*8130*/  IMAD.WIDE R2, R0, R3, c[0x0][0x160] ;  /* 0x0000580000027625 */ /* 0x000fe200078e0203 */
[----:B------:R-:W-:-:S02]  /*8140*/  F2FP.BF16.PACK_AB R0, RZ, R30 ;  /* 0x0000001eff00723e */ /* 0x000fc400000010ff */
[----:B------:R-:W-:Y:S01]  /*8150*/  PRMT R44, R38, 0x7610, R44 ;  /* 0x00007610262c7816 */ /* 0x000fe2000000002c */
[----:B------:R-:W-:Y:S01]  /*8160*/  FADD.FTZ R18, R18, R19 ;  /* 0x0000001312127221 */ /* 0x000fe20000010000 */
[----:B------:R-:W-:Y:S01]  /*8170*/  PRMT R46, R0, 0x7610, R46 ;  /* 0x00007610002e7816 */ /* 0x000fe2000000002e */
[----:B------:R-:W-:Y:S01]  /*8180*/  STG.E.U16 [R2.64+0x300], R32 ;  /* 0x0003002002007986 */ /* 0x000fe2000c101504 */
[----:B------:R-:W-:Y:S01]  /*8190*/  PRMT R45, R34, 0x7610, R45 ;  /* 0x00007610222d7816 */ /* 0x000fe2000000002d */
[----:B-----5:R-:W-:Y:S01]  /*81a0*/  FADD.FTZ R4, RZ, R4 ;  /* 0x00000004ff047221 */ /* 0x020fe20000010000 */
[----:B------:R-:W-:Y:S01]  /*81b0*/  F2FP.BF16.PACK_AB R0, RZ, R18 ;  /* 0x00000012ff00723e */ /* 0x000fe200000010ff */
[----:B------:R-:W1:Y:S01]  /*81c0*/  LDS.128 R28, [0xb0] ;  /* 0x0000b000ff1c7984 */ /* 0x000e620000000c00 */
[----:B------:R-:W-:Y:S02]  /*81d0*/  FADD.FTZ R8, RZ, R8 ;  /* 0x00000008ff087221 */ /* 0x000fe40000010000 */
[----:B------:R-:W-:Y:S01]  /*81e0*/  FADD.FTZ R12, RZ, R12 ;  /* 0x0000000cff0c7221 */ /* 0x000fe20000010000 */
[----:B------:R-:W2:Y:S01]  /*81f0*/  LDS.128 R16, [0xc0] ;  /* 0x0000c000ff107984 */ /* 0x000ea20000000c00 */
[----:B------:R-:W-:-:S02]  /*8200*/  FADD.FTZ R24, RZ, R24 ;  /* 0x00000018ff187221 */ /* 0x000fc40000010000 */
[----:B------:R-:W-:Y:S01]  /*8210*/  FADD.FTZ R40, RZ, R40 ;  /* 0x00000028ff287221 */ /* 0x000fe20000010000 */
[----:B------:R-:W3:Y:S01]  /*8220*/  LDS.128 R36, [0xd0] ;  /* 0x0000d000ff247984 */ /* 0x000ee20000000c00 */
[----:B------:R-:W-:Y:S02]  /*8230*/  FADD.FTZ R5, R4, R5 ;  /* 0x0000000504057221 */ /* 0x000fe40000010000 */
[----:B------:R-:W-:Y:S01]  /*8240*/  FADD.FTZ R9, R8, R9 ;  /* 0x0000000908097221 */ /* 0x000fe20000010000 */
[----:B------:R-:W4:Y:S01]  /*8250*/  LDS.128 R32, [0xe0] ;  /* 0x0000e000ff207984 */ /* 0x000f220000000c00 */
[----:B------:R-:W-:Y:S02]  /*8260*/  FADD.FTZ R13, R12, R13 ;  /* 0x0000000d0c0d7221 */ /* 0x000fe40000010000 */
[----:B0-----:R-:W-:Y:S01]  /*8270*/  FADD.FTZ R20, RZ, R20 ;  /* 0x00000014ff147221 */ /* 0x001fe20000010000 */
[----:B------:R-:W-:Y:S01]  /*8280*/  STG.E.U16 [R2.64+0x600], R44 ;  /* 0x0006002c02007986 */ /* 0x000fe2000c101504 */
[----:B------:R-:W-:-:S02]  /*8290*/  FADD.FTZ R25, R24, R25 ;  /* 0x0000001918197221 */ /* 0x000fc40000010000 */
[----:B------:R-:W-:Y:S01]  /*82a0*/  FADD.FTZ R21, R20, R21 ;  /* 0x0000001514157221 */ /* 0x000fe20000010000 */
[----:B------:R-:W-:Y:S01]  /*82b0*/  STG.E.U16 [R2.64+0x900], R45 ;  /* 0x0009002d02007986 */ /* 0x000fe2000c101504 */
[----:B------:R-:W-:Y:S02]  /*82c0*/  FADD.FTZ R41, R40, R41 ;  /* 0x0000002928297221 */ /* 0x000fe40000010000 */
[----:B------:R-:W-:Y:S01]  /*82d0*/  FADD.FTZ R6, R5, R6 ;  /* 0x0000000605067221 */ /* 0x000fe20000010000 */
[----:B------:R-:W-:Y:S01]  /*82e0*/  STG.E.U16 [R2.64+0xc00], R46 ;  /* 0x000c002e02007986 */ /* 0x000fe2000c101504 */
[----:B------:R-:W-:Y:S02]  /*82f0*/  FADD.FTZ R10, R9, R10 ;  /* 0x0000000a090a7221 */ /* 0x000fe40000010000 */
[----:B------:R-:W-:Y:S01]  /*8300*/  FADD.FTZ R14, R13, R14 ;  /* 0x0000000e0d0e7221 */ /* 0x000fe20000010000 */
[----:B------:R-:W-:Y:S01]  /*8310*/  STG.E.U16 [R2.64+0xf00], R0 ;  /* 0x000f000002007986 */ /* 0x000fe2000c101504 */
[----:B------:R-:W-:-:S02]  /*8320*/  FADD.FTZ R26, R25, R26 ;  /* 0x0000001a191a7221 */ /* 0x000fc40000010000 */
[----:B------:R-:W-:Y:S02]  /*8330*/  FADD.FTZ R22, R21, R22 ;  /* 0x0000001615167221 */ /* 0x000fe40000010000 */
[----:B------:R-:W-:Y:S02]  /*8340*/  FADD.FTZ R42, R41, R42 ;  /* 0x0000002a292a7221 */ /* 0x000fe40000010000 */
[----:B------:R-:W-:Y:S02]  /*8350*/  FADD.FTZ R6, R6, R7 ;  /* 0x0000000706067221 */ /* 0x000fe40000010000 */
[----:B------:R-:W-:Y:S02]  /*8360*/  FADD.FTZ R10, R10, R11 ;  /* 0x0000000b0a0a7221 */ /* 0x000fe40000010000 */
[----:B------:R-:W-:Y:S01]  /*8370*/  FADD.FTZ R14, R14, R15 ;  /* 0x0000000f0e0e7221 */ /* 0x000fe20000010000 */
[----:B------:R-:W-:Y:S01]  /*8380*/  F2FP.BF16.PACK_AB R6, RZ, R6 ;  /* 0x00000006ff06723e */ /* 0x000fe200000010ff */
[----:B-1----:R-:W-:Y:S01]  /*8390*/  FADD.FTZ R28, RZ, R28 ;  /* 0x0000001cff1c7221 */ /* 0x002fe20000010000 */
[----:B------:R-:W-:Y:S01]  /*83a0*/  F2FP.BF16.PACK_AB R10, RZ, R10 ;  /* 0x0000000aff0a723e */ /* 0x000fe200000010ff */
[----:B------:R-:W-:Y:S01]  /*83b0*/  FADD.FTZ R26, R26, R27 ;  /* 0x0000001b1a1a7221 */ /* 0x000fe20000010000 */
[----:B------:R-:W-:Y:S01]  /*83c0*/  F2FP.BF16.PACK_AB R14, RZ, R14 ;  /* 0x0000000eff0e723e */ /* 0x000fe200000010ff */
[----:B--2---:R-:W-:Y:S01]  /*83d0*/  FADD.FTZ R16, RZ, R16 ;  /* 0x00000010ff107221 */ /* 0x004fe20000010000 */
[----:B------:R-:W-:Y:S01]  /*83e0*/  STG.E.U16 [R2.64+0x1200], R6 ;  /* 0x0012000602007986 */ /* 0x000fe2000c101504 */
[----:B------:R-:W-:Y:S01]  /*83f0*/  FADD.FTZ R29, R28, R29 ;  /* 0x0000001d1c1d7221 */ /* 0x000fe20000010000 */
[----:B------:R-:W-:Y:S01]  /*8400*/  F2FP.BF16.PACK_AB R26, RZ, R26 ;  /* 0x0000001aff1a723e */ /* 0x000fe200000010ff */
[----:B---3--:R-:W-:Y:S01]  /*8410*/  FADD.FTZ R36, RZ, R36 ;  /* 0x00000024ff247221 */ /* 0x008fe20000010000 */
[----:B------:R-:W-:Y:S01]  /*8420*/  STG.E.U16 [R2.64+0x1500], R10 ;  /* 0x0015000a02007986 */ /* 0x000fe2000c101504 */
[----:B------:R-:W-:-:S02]  /*8430*/  FADD.FTZ R17, R16, R17 ;  /* 0x0000001110117221 */ /* 0x000fc40000010000 */
[----:B----4-:R-:W-:Y:S01]  /*8440*/  FADD.FTZ R32, RZ, R32 ;  /* 0x00000020ff207221 */ /* 0x010fe20000010000 */
[----:B------:R-:W-:Y:S01]  /*8450*/  STG.E.U16 [R2.64+0x1800], R14 ;  /* 0x0018000e02007986 */ /* 0x000fe2000c101504 */
[----:B------:R-:W-:Y:S02]  /*8460*/  FADD.FTZ R37, R36, R37 ;  /* 0x0000002524257221 */ /* 0x000fe40000010000 */
[----:B------:R-:W-:Y:S01]  /*8470*/  FADD.FTZ R33, R32, R33 ;  /* 0x0000002120217221 */ /* 0x000fe20000010000 */
[----:B------:R-:W-:Y:S01]  /*8480*/  STG.E.U16 [R2.64+0x1b00], R26 ;  /* 0x001b001a02007986 */ /* 0x000fe2000c101504 */
[----:B------:R-:W-:Y:S02]  /*8490*/  FADD.FTZ R30, R29, R30 ;  /* 0x0000001e1d1e7221 */ /* 0x000fe40000010000 */
[----:B------:R-:W-:Y:S02]  /*84a0*/  FADD.FTZ R18, R17, R18 ;  /* 0x0000001211127221 */ /* 0x000fe40000010000 */
[----:B------:R-:W-:-:S02]  /*84b0*/  FADD.FTZ R38, R37, R38 ;  /* 0x0000002625267221 */ /* 0x000fc40000010000 */
[----:B------:R-:W-:Y:S02]  /*84c0*/  FADD.FTZ R34, R33, R34 ;  /* 0x0000002221227221 */ /* 0x000fe40000010000 */
[----:B------:R-:W-:Y:S02]  /*84d0*/  FADD.FTZ R22, R22, R23 ;  /* 0x0000001716167221 */ /* 0x000fe40000010000 */
[----:B------:R-:W-:Y:S02]  /*84e0*/  FADD.FTZ R30, R30, R31 ;  /* 0x0000001f1e1e7221 */ /* 0x000fe40000010000 */
        /* <DEDUP_REMOVED lines=14> */
[----:B------:R-:W-:Y:S04]  /*85d0*/  STG.E.U16 [R2.64], R42 ;  /* 0x0000002a02007986 */ /* 0x000fe8000c101504 */
[----:B------:R-:W-:Y:S01]  /*85e0*/  STG.E.U16 [R2.64+0x2a00], R34 ;  /* 0x002a002202007986 */ /* 0x000fe2000c101504 */
[----:B------:R-:W-:Y:S05]  /*85f0*/  EXIT ;  /* 0x000000000000794d */ /* 0x000fea0003800000 */
.L_x_1:
        /* <DEDUP_REMOVED lines=16> */
.L_x_33:


//--------------------- .text._Z30router_gemm_kernel_bf16_outputI13__nv_bfloat16Li128ELi8ELi14ELi384ELi7168EEvPS0_PKT_S4_ --------------------------
	.section	.text._Z30router_gemm_kernel_bf16_outputI13__nv_bfloat16Li128ELi8ELi14ELi384ELi7168EEvPS0_PKT_S4_,"ax",@progbits
	.sectioninfo	@"SHI_REGISTERS=128"
	.align	128
        .global         _Z30router_gemm_kernel_bf16_outputI13__nv_bfloat16Li128ELi8ELi14ELi384ELi7168EEvPS0_PKT_S4_
        .type           _Z30router_gemm_kernel_bf16_outputI13__nv_bfloat16Li128ELi8ELi14ELi384ELi7168EEvPS0_PKT_S4_,@function
        .size           _Z30router_gemm_kernel_bf16_outputI13__nv_bfloat16Li128ELi8ELi14ELi384ELi7168EEvPS0_PKT_S4_,(.L_x_34 - _Z30router_gemm_kernel_bf16_outputI13__nv_bfloat16Li128ELi8ELi14ELi384ELi7168EEvPS0_PKT_S4_)
        .other          _Z30router_gemm_kernel_bf16_outputI13__nv_bfloat16Li128ELi8ELi14ELi384ELi7168EEvPS0_PKT_S4_,@"STO_CUDA_ENTRY STV_DEFAULT"
_Z30router_gemm_kernel_bf16_outputI13__nv_bfloat16Li128ELi8ELi14ELi384ELi7168EEvPS0_PKT_S4_:
.text._Z30router_gemm_kernel_bf16_outputI13__nv_bfloat16Li128ELi8ELi14ELi384ELi7168EEvPS0_PKT_S4_:
[----:B------:R-:W-:Y:S02]  /*0000*/  MOV R1, c[0x0][0x28] ;  /* 0x00000a0000017a02 */ /* 0x000fe40000000f00 */
[----:B------:R-:W0:Y:S01]  /*0010*/  S2R R0, SR_CTAID.X ;  /* 0x0000000000007919 */ /* 0x000e220000002500 */
[----:B------:R-:W-:-:S03]  /*0020*/  ULDC.64 UR4, c[0x0][0x118] ;  /* 0x0000460000047ab9 */ /* 0x000fc60000000a00 */
[----:B------:R-:W1:Y:S01]  /*0030*/  S2R R2, SR_TID.X ;  /* 0x0000000000027919 */ /* 0x000e620000002100 */
[----:B0-----:R-:W-:Y:S01]  /*0040*/  IMAD R3, R0, 0x1c00, RZ ;  /* 0x00001c0000037824 */ /* 0x001fe200078e02ff */
[----:B-1----:R-:W-:-:S04]  /*0050*/  SHF.L.U32 R120, R2, 0x3, RZ ;  /* 0x0000000302787819 */ /* 0x002fc800000006ff */
[----:B------:R-:W-:Y:S02]  /*0060*/  SHF.R.S32.HI R4, RZ, 0x1f, R120 ;  /* 0x0000001fff047819 */ /* 0x000fe40000011478 */
[----:B------:R-:W-:-:S04]  /*0070*/  IADD3 R5, P0, R120, R3, RZ ;  /* 0x0000000378057210 */ /* 0x000fc80007f1e0ff */
[----:B------:R-:W-:Y:S01]  /*0080*/  LEA.HI.X.SX32 R4, R3, R4, 0x1, P0 ;  /* 0x0000000403047211 */ /* 0x000fe200000f0eff */
[----:B------:R-:W-:Y:S01]  /*0090*/  HFMA2.MMA R3, -RZ, RZ, 0, 1.1920928955078125e-07 ;  /* 0x00000002ff037435 */ /* 0x000fe200000001ff */
[----:B------:R-:W-:-:S04]  /*00a0*/  LEA R122, P0, R5, c[0x0][0x170], 0x1 ;  /* 0x00005c00057a7a11 */ /* 0x000fc800078008ff */
[----:B------:R-:W-:-:S05]  /*00b0*/  LEA.HI.X R123, R5, c[0x0][0x174], R4, 0x1, P0 ;  /* 0x00005d00057b7a11 */ /* 0x000fca00000f0c04 */
[----:B------:R-:W-:Y:S01]  /*00c0*/  IMAD.WIDE R120, R120, R3, c[0x0][0x168] ;  /* 0x00005a0078787625 */ /* 0x000fe200078e0203 */
[----:B------:R-:W2:Y:S04]  /*00d0*/  LDG.E.128 R88, [R122.64] ;  /* 0x000000047a587981 */ /* 0x000ea8000c1e1d00 */
[----:B------:R-:W3:Y:S04]  /*00e0*/  LDG.E.128 R68, [R120.64] ;  /* 0x0000000478447981 */ /* 0x000ee8000c1e1d00 */
[----:B------:R-:W4:Y:S04]  /*00f0*/  LDG.E.128 R60, [R120.64+0x3800] ;  /* 0x00380004783c7981 */ /* 0x000f28000c1e1d00 */
[----:B------:R-:W5:Y:S04]  /*0100*/  LDG.E.128 R72, [R120.64+0x7000] ;  /* 0x0070000478487981 */ /* 0x000f68000c1e1d00 */
        /* <DEDUP_REMOVED lines=17> */
[----:B------:R-:W5:Y:S01]  /*0220*/  LDG.E.128 R84, [R120.64+0x23800] ;  /* 0x0238000478547981 */ /* 0x000f62000c1e1d00 */
[----:B--2---:R-:W-:-:S02]  /*0230*/  PRMT R100, RZ, 0x5410, R88 ;  /* 0x00005410ff647816 */ /* 0x004fc40000000058 */
[----:B------:R-:W-:Y:S02]  /*0240*/  PRMT R98, RZ, 0x7610, R88 ;  /* 0x00007610ff627816 */ /* 0x000fe40000000058 */
[----:B---3--:R-:W-:Y:S02]  /*0250*/  PRMT R49, RZ, 0x5410, R68 ;  /* 0x00005410ff317816 */ /* 0x008fe40000000044 */
[--C-:B------:R-:W-:Y:S02]  /*0260*/  PRMT R96, RZ, 0x5410, R89.reuse ;  /* 0x00005410ff607816 */ /* 0x100fe40000000059 */
[----:B------:R-:W-:Y:S01]  /*0270*/  PRMT R102, RZ, 0x7610, R89 ;  /* 0x00007610ff667816 */ /* 0x000fe20000000059 */
[----:B------:R-:W-:Y:S01]  /*0280*/  FFMA.FTZ R48, R100, R49, RZ ;  /* 0x0000003164307223 */ /* 0x000fe200000100ff */
[----:B----4-:R-:W-:Y:S02]  /*0290*/  PRMT R49, RZ, 0x5410, R60 ;  /* 0x00005410ff317816 */ /* 0x010fe4000000003c */
[----:B------:R-:W-:-:S02]  /*02a0*/  PRMT R101, RZ, 0x5410, R90 ;  /* 0x00005410ff657816 */ /* 0x000fc4000000005a */
[----:B------:R-:W-:Y:S01]  /*02b0*/  PRMT R90, RZ, 0x7610, R90 ;  /* 0x00007610ff5a7816 */ /* 0x000fe2000000005a */
[----:B------:R-:W-:Y:S01]  /*02c0*/  FFMA.FTZ R50, R100, R49, RZ ;  /* 0x0000003164327223 */ /* 0x000fe200000100ff */
[----:B------:R-:W-:Y:S02]  /*02d0*/  PRMT R49, RZ, 0x7610, R68 ;  /* 0x00007610ff317816 */ /* 0x000fe40000000044 */
[--C-:B------:R-:W-:Y:S02]  /*02e0*/  PRMT R88, RZ, 0x5410, R91.reuse ;  /* 0x00005410ff587816 */ /* 0x100fe4000000005b */
[----:B------:R-:W-:Y:S01]  /*02f0*/  PRMT R99, RZ, 0x7610, R91 ;  /* 0x00007610ff637816 */ /* 0x000fe2000000005b */
[----:B------:R-:W-:Y:S01]  /*0300*/  FFMA.FTZ R48, R98, R49, R48 ;  /* 0x0000003162307223 */ /* 0x000fe20000010030 */
[----:B------:R-:W-:-:S05]  /*0310*/  PRMT R49, RZ, 0x7610, R60 ;  /* 0x00007610ff317816 */ /* 0x000fca000000003c */
[----:B------:R-:W-:Y:S01]  /*0320*/  FFMA.FTZ R50, R98, R49, R50 ;  /* 0x0000003162327223 */ /* 0x000fe20000010032 */
[----:B------:R-:W-:-:S05]  /*0330*/  PRMT R49, RZ, 0x5410, R69 ;  /* 0x00005410ff317816 */ /* 0x000fca0000000045 */
[C---:B------:R-:W-:Y:S01]  /*0340*/  FFMA.FTZ R48, R96.reuse, R49, R48 ;  /* 0x0000003160307223 */ /* 0x040fe20000010030 */
[----:B------:R-:W-:Y:S02]  /*0350*/  PRMT R49, RZ, 0x5410, R61 ;  /* 0x00005410ff317816 */ /* 0x000fe4000000003d */
[----:B------:R-:W-:Y:S02]  /*0360*/  PRMT R69, RZ, 0x7610, R69 ;  /* 0x00007610ff457816 */ /* 0x000fe40000000045 */
[----:B------:R-:W-:Y:S01]  /*0370*/  PRMT R61, RZ, 0x7610, R61 ;  /* 0x00007610ff3d7816 */ /* 0x000fe2000000003d */
[----:B------:R-:W-:Y:S01]  /*0380*/  FFMA.FTZ R49, R96, R49, R50 ;  /* 0x0000003160317223 */ /* 0x000fe20000010032 */
[----:B------:R-:W-:Y:S01]  /*0390*/  PRMT R60, RZ, 0x5410, R62 ;  /* 0x00005410ff3c7816 */ /* 0x000fe2000000003e */
[C---:B------:R-:W-:Y:S01]  /*03a0*/  FFMA.FTZ R69, R102.reuse, R69, R48 ;  /* 0x0000004566457223 */ /* 0x040fe20000010030 */
[----:B------:R-:W-:Y:S01]  /*03b0*/  PRMT R48, RZ, 0x5410, R70 ;  /* 0x00005410ff307816 */ /* 0x000fe20000000046 */
[----:B------:R-:W-:-:S04]  /*03c0*/  FFMA.FTZ R61, R102, R61, R49 ;  /* 0x0000003d663d7223 */ /* 0x000fc80000010031 */
[C---:B------:R-:W-:Y:S01]  /*03d0*/  FFMA.FTZ R60, R101.reuse, R60, R61 ;  /* 0x0000003c653c7223 */ /* 0x040fe2000001003d */
[----:B------:R-:W-:Y:S01]  /*03e0*/  PRMT R61, RZ, 0x7610, R70 ;  /* 0x00007610ff3d7816 */ /* 0x000fe20000000046 */
[----:B------:R-:W-:Y:S02]  /*03f0*/  FFMA.FTZ R69, R101, R48, R69 ;  /* 0x0000003065457223 */ /* 0x000fe40000010045 */
        /* <DEDUP_REMOVED lines=11> */
[----:B-----5:R-:W-:-:S03]  /*04b0*/  PRMT R61, RZ, 0x5410, R72 ;  /* 0x00005410ff3d7816 */ /* 0x020fc60000000048 */
[----:B------:R-:W-:Y:S02]  /*04c0*/  FFMA.FTZ R119, R99, R60, R69 ;  /* 0x0000003c63777223 */ /* 0x000fe40000010045 */
[C---:B------:R-:W-:Y:S01]  /*04d0*/  FFMA.FTZ R60, R100.reuse, R61, RZ ;  /* 0x0000003d643c7223 */ /* 0x040fe200000100ff */
[----:B------:R-:W-:Y:S01]  /*04e0*/  PRMT R61, RZ, 0x5410, R64 ;  /* 0x00005410ff3d7816 */ /* 0x000fe20000000040 */
[----:B------:R-:W3:Y:S04]  /*04f0*/  LDG.E.128 R68, [R120.64+0x15800] ;  /* 0x0158000478447981 */ /* 0x000ee8000c1e1d00 */
[----:B------:R-:W-:Y:S01]  /*0500*/  FFMA.FTZ R62, R100, R61, RZ ;  /* 0x0000003d643e7223 */ /* 0x000fe200000100ff */
[----:B------:R-:W-:-:S05]  /*0510*/  PRMT R61, RZ, 0x7610, R72 ;  /* 0x00007610ff3d7816 */ /* 0x000fca0000000048 */
        /* <DEDUP_REMOVED lines=28> */
[----:B------:R-:W-:Y:S02]  /*06e0*/  FFMA.FTZ R115, R99, R64, R73 ;  /* 0x0000004063737223 */ /* 0x000fe40000010049 */
[C---:B------:R-:W-:Y:S01]  /*06f0*/  FFMA.FTZ R64, R100.reuse, R65, RZ ;  /* 0x0000004164407223 */ /* 0x040fe200000100ff */
[----:B------:R-:W-:Y:S01]  /*0700*/  PRMT R65, RZ, 0x5410, R76 ;  /* 0x00005410ff417816 */ /* 0x000fe2000000004c */
[----:B------:R-:W5:Y:S04]  /*0710*/  LDG.E.128 R72, [R120.64+0x1c800] ;  /* 0x01c8000478487981 */ /* 0x000f68000c1e1d00 */
        /* <DEDUP_REMOVED lines=33> */
[----:B------:R-:W2:Y:S04]  /*0930*/  LDG.E.128 R80, [R120.64+0x27000] ;  /* 0x0270000478507981 */ /* 0x000ea8000c1e1d00 */
[----:B------:R-:W-:Y:S01]  /*0940*/  FFMA.FTZ R78, R100, R77, RZ ;  /* 0x0000004d644e7223 */ /* 0x000fe200000100ff */
[----:B------:R-:W-:-:S05]  /*0950*/  PRMT R77, RZ, 0x7610, R40 ;  /* 0x00007610ff4d7816 */ /* 0x000fca0000000028 */
[----:B------:R-:W-:Y:S01]  /*0960*/  FFMA.FTZ R76, R98, R77, R76 ;  /* 0x0000004d624c7223 */ /* 0x000fe2000001004c */
[----:B------:R-:W-:-:S05]  /*0970*/  PRMT R77, RZ, 0x7610, R32 ;  /* 0x00007610ff4d7816 */ /* 0x000fca0000000020 */
[----:B------:R-:W-:Y:S01]  /*0980*/  FFMA.FTZ R78, R98, R77, R78 ;  /* 0x0000004d624e7223 */ /* 0x000fe2000001004e */
[----:B------:R-:W-:-:S05]  /*0990*/  PRMT R77, RZ, 0x5410, R41 ;  /* 0x00005410ff4d7816 */ /* 0x000fca0000000029 */
[C---:B------:R-:W-:Y:S01]  /*09a0*/  FFMA.FTZ R76, R96.reuse, R77, R76 ;  /* 0x0000004d604c7223 */ /* 0x040fe2000001004c */
[--C-:B------:R-:W-:Y:S02]  /*09b0*/  PRMT R77, RZ, 0x5410, R33.reuse ;  /* 0x00005410ff4d7816 */ /* 0x100fe40000000021 */
[----:B------:R-:W-:Y:S02]  /*09c0*/  PRMT R33, RZ, 0x7610, R33 ;  /* 0x00007610ff217816 */ /* 0x000fe40000000021 */
[----:B------:R-:W-:Y:S01]  /*09d0*/  PRMT R41, RZ, 0x7610, R41 ;  /* 0x00007610ff297816 */ /* 0x000fe20000000029 */
[----:B------:R-:W-:Y:S01]  /*09e0*/  FFMA.FTZ R77, R96, R77, R78 ;  /* 0x0000004d604d7223 */ /* 0x000fe2000001004e */
[----:B------:R-:W-:Y:S02]  /*09f0*/  PRMT R40, RZ, 0x5410, R34 ;  /* 0x00005410ff287816 */ /* 0x000fe40000000022 */
[----:B------:R-:W-:Y:S01]  /*0a00*/  PRMT R32, RZ, 0x5410, R42 ;  /* 0x00005410ff207816 */ /* 0x000fe2000000002a */
[----:B------:R-:W-:-:S02]  /*0a10*/  FFMA.FTZ R33, R102, R33, R77 ;  /* 0x0000002166217223 */ /* 0x000fc4000001004d */
[----:B------:R-:W-:Y:S02]  /*0a20*/  FFMA.FTZ R41, R102, R41, R76 ;  /* 0x0000002966297223 */ /* 0x000fe4000001004c */
[C---:B------:R-:W-:Y:S01]  /*0a30*/  FFMA.FTZ R40, R101.reuse, R40, R33 ;  /* 0x0000002865287223 */ /* 0x040fe20000010021 */
[----:B------:R-:W-:Y:S01]  /*0a40*/  PRMT R33, RZ, 0x7610, R42 ;  /* 0x00007610ff217816 */ /* 0x000fe2000000002a */
[----:B------:R-:W-:Y:S01]  /*0a50*/  FFMA.FTZ R32, R101, R32, R41 ;  /* 0x0000002065207223 */ /* 0x000fe20000010029 */
[----:B------:R-:W-:Y:S01]  /*0a60*/  PRMT R104, RZ, 0x7610, R21 ;  /* 0x00007610ff687816 */ /* 0x000fe20000000015 */
[----:B------:R-:W2:Y:S02]  /*0a70*/  LDG.E.128 R76, [R122.64+0x1000] ;  /* 0x001000047a4c7981 */ /* 0x000ea4000c1e1d00 */
[----:B------:R-:W-:Y:S01]  /*0a80*/  FFMA.FTZ R32, R90, R33, R32 ;  /* 0x000000215a207223 */ /* 0x000fe20000010020 */
[----:B------:R-:W-:-:S05]  /*0a90*/  PRMT R33, RZ, 0x7610, R34 ;  /* 0x00007610ff217816 */ /* 0x000fca0000000022 */
[----:B------:R-:W-:Y:S01]  /*0aa0*/  FFMA.FTZ R40, R90, R33, R40 ;  /* 0x000000215a287223 */ /* 0x000fe20000010028 */
[----:B------:R-:W-:Y:S02]  /*0ab0*/  PRMT R33, RZ, 0x5410, R43 ;  /* 0x00005410ff217816 */ /* 0x000fe4000000002b */
[----:B------:R-:W-:-:S03]  /*0ac0*/  PRMT R41, RZ, 0x5410, R35 ;  /* 0x00005410ff297816 */ /* 0x000fc60000000023 */
[C---:B------:R-:W-:Y:S01]  /*0ad0*/  FFMA.FTZ R33, R88.reuse, R33, R32 ;  /* 0x0000002158217223 */ /* 0x040fe20000010020 */
[----:B------:R-:W-:Y:S01]  /*0ae0*/  PRMT R32, RZ, 0x7610, R43 ;  /* 0x00007610ff207816 */ /* 0x000fe2000000002b */
[----:B------:R-:W-:-:S04]  /*0af0*/  FFMA.FTZ R40, R88, R41, R40 ;  /* 0x0000002958287223 */ /* 0x000fc80000010028 */
        /* <DEDUP_REMOVED lines=25> */
[----:B------:R-:W3:Y:S03]  /*0c90*/  LDG.E.128 R32, [R120.64+0x2e000] ;  /* 0x02e0000478207981 */ /* 0x000ee6000c1e1d00 */
        /* <DEDUP_REMOVED lines=33> */
[----:B------:R-:W5:Y:S03]  /*0eb0*/  LDG.E.128 R16, [R120.64+0x1000] ;  /* 0x0010000478107981 */ /* 0x000f66000c1e1d00 */
        /* <DEDUP_REMOVED lines=32> */
[----:B------:R-:W-:-:S04]  /*10c0*/  FFMA.FTZ R12, R101, R12, R93 ;  /* 0x0000000c650c7223 */ /* 0x000fc8000001005d */
[----:B------:R-:W-:Y:S01]  /*10d0*/  FFMA.FTZ R12, R90, R13, R12 ;  /* 0x0000000d5a0c7223 */ /* 0x000fe2000001000c */
[----:B------:R-:W-:-:S05]  /*10e0*/  PRMT R13, RZ, 0x7610, R38 ;  /* 0x00007610ff0d7816 */ /* 0x000fca0000000026 */
[----:B------:R-:W-:Y:S01]  /*10f0*/  FFMA.FTZ R90, R90, R13, R14 ;  /* 0x0000000d5a5a7223 */ /* 0x000fe2000001000e */
[--C-:B------:R-:W-:Y:S02]  /*1100*/  PRMT R13, RZ, 0x5410, R95.reuse ;  /* 0x00005410ff0d7816 */ /* 0x100fe4000000005f */
[----:B------:R-:W-:Y:S02]  /*1110*/  PRMT R36, RZ, 0x7610, R95 ;  /* 0x00007610ff247816 */ /* 0x000fe4000000005f */
[----:B------:R-:W-:Y:S01]  /*1120*/  PRMT R37, RZ, 0x5410, R39 ;  /* 0x00005410ff257816 */ /* 0x000fe20000000027 */
[C---:B------:R-:W-:Y:S01]  /*1130*/  FFMA.FTZ R101, R88.reuse, R13, R12 ;  /* 0x0000000d58657223 */ /* 0x040fe2000001000c */
[----:B------:R-:W-:Y:S01]  /*1140*/  PRMT R98, RZ, 0x5410, R20 ;  /* 0x00005410ff627816 */ /* 0x000fe20000000014 */
[----:B------:R-:W5:Y:S02]  /*1150*/  LDG.E.128 R12, [R120.64+0xb800] ;  /* 0x00b80004780c7981 */ /* 0x000f64000c1e1d00 */
        /* <DEDUP_REMOVED lines=8> */
[----:B------:R-:W-:Y:S02]  /*11e0*/  PRMT R21, RZ, 0x7610, R8 ;  /* 0x00007610ff157816 */ /* 0x000fe40000000008 */
[----:B------:R-:W-:-:S03]  /*11f0*/  PRMT R8, RZ, 0x5410, R4 ;  /* 0x00005410ff087816 */ /* 0x000fc60000000004 */
[----:B------:R-:W-:Y:S01]  /*1200*/  FFMA.FTZ R36, R102, R21, R36 ;  /* 0x0000001566247223 */ /* 0x000fe20000010024 */
[--C-:B------:R-:W-:Y:S02]  /*1210*/  PRMT R21, RZ, 0x5410, R9.reuse ;  /* 0x00005410ff157816 */ /* 0x100fe40000000009 */
[----:B------:R-:W-:Y:S02]  /*1220*/  PRMT R9, RZ, 0x7610, R9 ;  /* 0x00007610ff097816 */ /* 0x000fe40000000009 */
[--C-:B------:R-:W-:Y:S01]  /*1230*/  PRMT R94, RZ, 0x5410, R23.reuse ;  /* 0x00005410ff5e7816 */ /* 0x100fe20000000017 */
[----:B------:R-:W-:Y:S01]  /*1240*/  FFMA.FTZ R21, R100, R21, R36 ;  /* 0x0000001564157223 */ /* 0x000fe20000010024 */
[----:B------:R-:W-:Y:S01]  /*1250*/  PRMT R97, RZ, 0x7610, R23 ;  /* 0x00007610ff617816 */ /* 0x000fe20000000017 */
[----:B------:R-:W-:Y:S01]  /*1260*/  FFMA.FTZ R8, R98, R8, R119 ;  /* 0x0000000862087223 */ /* 0x000fe20000010077 */
[----:B------:R-:W-:Y:S01]  /*1270*/  PRMT R23, RZ, 0x7610, R4 ;  /* 0x00007610ff177816 */ /* 0x000fe20000000004 */
[----:B------:R-:W-:Y:S01]  /*1280*/  FFMA.FTZ R21, R104, R9, R21 ;  /* 0x0000000968157223 */ /* 0x000fe20000010015 */
[--C-:B------:R-:W-:Y:S01]  /*1290*/  PRMT R9, RZ, 0x5410, R5.reuse ;  /* 0x00005410ff097816 */ /* 0x100fe20000000005 */
[----:B------:R-:W5:Y:S02]  /*12a0*/  LDG.E.128 R36, [R120.64+0xf000] ;  /* 0x00f0000478247981 */ /* 0x000f64000c1e1d00 */
[----:B------:R-:W-:Y:S01]  /*12b0*/  FFMA.FTZ R8, R102, R23, R8 ;  /* 0x0000001766087223 */ /* 0x000fe20000010008 */
[----:B------:R-:W-:-:S03]  /*12c0*/  PRMT R5, RZ, 0x7610, R5 ;  /* 0x00007610ff057816 */ /* 0x000fc60000000005 */
[----:B------:R-:W-:Y:S01]  /*12d0*/  FFMA.FTZ R8, R100, R9, R8 ;  /* 0x0000000964087223 */ /* 0x000fe20000010008 */
        /* <DEDUP_REMOVED lines=9> */
[----:B------:R-:W5:Y:S02]  /*1370*/  LDG.E.128 R20, [R120.64+0x12800] ;  /* 0x0128000478147981 */ /* 0x000f64000c1e1d00 */
[----:B------:R-:W-:Y:S01]  /*1380*/  FFMA.FTZ R9, R95, R10, R9 ;  /* 0x0000000a5f097223 */ /* 0x000fe20000010009 */
[----:B------:R-:W-:-:S02]  /*1390*/  PRMT R4, RZ, 0x7610, R11 ;  /* 0x00007610ff047816 */ /* 0x000fc4000000000b */
[----:B------:R-:W-:Y:S01]  /*13a0*/  PRMT R6, RZ, 0x7610, R6 ;  /* 0x00007610ff067816 */ /* 0x000fe20000000006 */
[----:B------:R-:W-:-:S04]  /*13b0*/  FFMA.FTZ R5, R94, R5, R9 ;  /* 0x000000055e057223 */ /* 0x000fc80000010009 */
[----:B------:R-:W-:Y:S01]  /*13c0*/  FFMA.FTZ R93, R97, R4, R5 ;  /* 0x00000004615d7223 */ /* 0x000fe20000010005 */
[--C-:B------:R-:W-:Y:S01]  /*13d0*/  PRMT R5, RZ, 0x5410, R7.reuse ;  /* 0x00005410ff057816 */ /* 0x100fe20000000007 */
[----:B------:R-:W-:Y:S01]  /*13e0*/  FFMA.FTZ R6, R95, R6, R8 ;  /* 0x000000065f067223 */ /* 0x000fe20000010008 */
[----:B------:R-:W-:Y:S01]  /*13f0*/  PRMT R92, RZ, 0x7610, R7 ;  /* 0x00007610ff5c7816 */ /* 0x000fe20000000007 */
[----:B------:R-:W5:Y:S01]  /*1400*/  LDG.E.128 R8, [R120.64+0x16000] ;  /* 0x0160000478087981 */ /* 0x000f62000c1e1d00 */
        /* <DEDUP_REMOVED lines=17> */
[C---:B------:R-:W-:Y:S02]  /*1520*/  FFMA.FTZ R4, R104.reuse, R57, R4 ;  /* 0x0000003968047223 */ /* 0x040fe40000010004 */
[----:B------:R-:W-:Y:S01]  /*1530*/  FFMA.FTZ R115, R104, R45, R115 ;  /* 0x0000002d68737223 */ /* 0x000fe20000010073 */
        /* <DEDUP_REMOVED lines=9> */
[----:B------:R-:W-:Y:S01]  /*15d0*/  PRMT R46, RZ, 0x7610, R46 ;  /* 0x00007610ff2e7816 */ /* 0x000fe2000000002e */
[----:B------:R-:W5:Y:S02]  /*15e0*/  LDG.E.128 R56, [R120.64+0x1d000] ;  /* 0x01d0000478387981 */ /* 0x000f64000c1e1d00 */
        /* <DEDUP_REMOVED lines=9> */
[----:B--2---:R-:W-:-:S03]  /*1680*/  PRMT R44, RZ, 0x5410, R48 ;  /* 0x00005410ff2c7816 */ /* 0x004fc60000000030 */
[----:B------:R-:W-:Y:S01]  /*1690*/  FFMA.FTZ R113, R102, R45, R113 ;  /* 0x0000002d66717223 */ /* 0x000fe20000010071 */
[--C-:B------:R-:W-:Y:S02]  /*16a0*/  PRMT R45, RZ, 0x5410, R53.reuse ;  /* 0x00005410ff2d7816 */ /* 0x100fe40000000035 */
[----:B------:R-:W-:Y:S01]  /*16b0*/  PRMT R53, RZ, 0x7610, R53 ;  /* 0x00007610ff357816 */ /* 0x000fe20000000035 */
        /* <DEDUP_REMOVED lines=11> */
[C---:B------:R-:W-:Y:S01]  /*1770*/  FFMA.FTZ R53, R96.reuse, R45, R53 ;  /* 0x0000002d60357223 */ /* 0x040fe20000010035 */
[----:B------:R-:W-:Y:S01]  /*1780*/  PRMT R54, RZ, 0x7610, R54 ;  /* 0x00007610ff367816 */ /* 0x000fe20000000036 */
[----:B------:R-:W2:Y:S01]  /*1790*/  LDG.E.128 R44, [R120.64+0x20800] ;  /* 0x02080004782c7981 */ /* 0x000ea2000c1e1d00 */
[----:B------:R-:W-:Y:S01]  /*17a0*/  PRMT R50, RZ, 0x7610, R50 ;  /* 0x00007610ff327816 */ /* 0x000fe20000000032 */
[----:B------:R-:W-:Y:S01]  /*17b0*/  FFMA.FTZ R48, R96, R49, R48 ;  /* 0x0000003160307223 */ /* 0x000fe20000010030 */
[----:B------:R-:W-:Y:S01]  /*17c0*/  PRMT R49, RZ, 0x5410, R55 ;  /* 0x00005410ff317816 */ /* 0x000fe20000000037 */
[C---:B------:R-:W-:Y:S02]  /*17d0*/  FFMA.FTZ R53, R95.reuse, R54, R53 ;  /* 0x000000365f357223 */ /* 0x040fe40000010035 */
[----:B------:R-:W-:Y:S01]  /*17e0*/  FFMA.FTZ R50, R95, R50, R48 ;  /* 0x000000325f327223 */ /* 0x000fe20000010030 */
[----:B------:R-:W-:Y:S01]  /*17f0*/  PRMT R48, RZ, 0x7610, R55 ;  /* 0x00007610ff307816 */ /* 0x000fe20000000037 */
[----:B------:R-:W-:-:S04]  /*1800*/  FFMA.FTZ R49, R94, R49, R53 ;  /* 0x000000315e317223 */ /* 0x000fc80000010035 */
[----:B------:R-:W-:Y:S01]  /*1810*/  FFMA.FTZ R117, R97, R48, R49 ;  /* 0x0000003061757223 */ /* 0x000fe20000010031 */
[----:B---3--:R-:W-:Y:S02]  /*1820*/  PRMT R48, RZ, 0x5410, R68 ;  /* 0x00005410ff307816 */ /* 0x008fe40000000044 */
[----:B------:R-:W-:-:S03]  /*1830*/  PRMT R49, RZ, 0x5410, R51 ;  /* 0x00005410ff317816 */ /* 0x000fc60000000033 */
[----:B------:R-:W-:Y:S01]  /*1840*/  FFMA.FTZ R109, R98, R48, R109 ;  /* 0x00000030626d7223 */ /* 0x000fe2000001006d */
[----:B------:R-:W-:Y:S01]  /*1850*/  PRMT R48, RZ, 0x7610, R51 ;  /* 0x00007610ff307816 */ /* 0x000fe20000000033 */
[----:B------:R-:W-:-:S04]  /*1860*/  FFMA.FTZ R49, R94, R49, R50 ;  /* 0x000000315e317223 */ /* 0x000fc80000010032 */
[----:B------:R-:W-:Y:S01]  /*1870*/  FFMA.FTZ R115, R97, R48, R49 ;  /* 0x0000003061737223 */ /* 0x000fe20000010031 */
[----:B----4-:R-:W-:Y:S02]  /*1880*/  PRMT R48, RZ, 0x5410, R60 ;  /* 0x00005410ff307816 */ /* 0x010fe4000000003c */
[----:B------:R-:W-:Y:S02]  /*1890*/  PRMT R49, RZ, 0x7610, R68 ;  /* 0x00007610ff317816 */ /* 0x000fe40000000044 */
[----:B------:R-:W-:Y:S01]  /*18a0*/  PRMT R51, RZ, 0x7610, R60 ;  /* 0x00007610ff337816 */ /* 0x000fe2000000003c */
[----:B------:R-:W-:Y:S01]  /*18b0*/  FFMA.FTZ R48, R98, R48, R107 ;  /* 0x0000003062307223 */ /* 0x000fe2000001006b */
[----:B------:R-:W-:Y:S01]  /*18c0*/  PRMT R53, RZ, 0x5410, R61 ;  /* 0x00005410ff357816 */ /* 0x000fe2000000003d */
[C---:B------:R-:W-:Y:S01]  /*18d0*/  FFMA.FTZ R109, R102.reuse, R49, R109 ;  /* 0x00000031666d7223 */ /* 0x040fe2000001006d */
[--C-:B------:R-:W-:Y:S01]  /*18e0*/  PRMT R49, RZ, 0x5410, R69.reuse ;  /* 0x00005410ff317816 */ /* 0x100fe20000000045 */
[----:B------:R-:W-:Y:S01]  /*18f0*/  FFMA.FTZ R52, R102, R51, R48 ;  /* 0x0000003366347223 */ /* 0x000fe20000010030 */
[----:B------:R-:W-:-:S02]  /*1900*/  PRMT R69, RZ, 0x7610, R69 ;  /* 0x00007610ff457816 */ /* 0x000fc40000000045 */
[----:B------:R-:W-:Y:S01]  /*1910*/  PRMT R61, RZ, 0x7610, R61 ;  /* 0x00007610ff3d7816 */ /* 0x000fe2000000003d */
[C---:B------:R-:W-:Y:S02]  /*1920*/  FFMA.FTZ R49, R100.reuse, R49, R109 ;  /* 0x0000003164317223 */ /* 0x040fe4000001006d */
[----:B------:R-:W-:Y:S01]  /*1930*/  FFMA.FTZ R52, R100, R53, R52 ;  /* 0x0000003564347223 */ /* 0x000fe20000010034 */
[----:B------:R-:W-:Y:S01]  /*1940*/  PRMT R53, RZ, 0x5410, R70 ;  /* 0x00005410ff357816 */ /* 0x000fe20000000046 */
[C---:B------:R-:W-:Y:S02]  /*1950*/  FFMA.FTZ R69, R104.reuse, R69, R49 ;  /* 0x0000004568457223 */ /* 0x040fe40000010031 */
[----:B------:R-:W-:Y:S01]  /*1960*/  FFMA.FTZ R60, R104, R61, R52 ;  /* 0x0000003d683c7223 */ /* 0x000fe20000010034 */
[----:B------:R-:W-:Y:S01]  /*1970*/  PRMT R61, RZ, 0x5410, R62 ;  /* 0x00005410ff3d7816 */ /* 0x000fe2000000003e */
[C---:B------:R-:W-:Y:S01]  /*1980*/  FFMA.FTZ R69, R96.reuse, R53, R69 ;  /* 0x0000003560457223 */ /* 0x040fe20000010045 */
[----:B------:R-:W-:Y:S01]  /*1990*/  PRMT R70, RZ, 0x7610, R70 ;  /* 0x00007610ff467816 */ /* 0x000fe20000000046 */
[----:B------:R-:W3:Y:S01]  /*19a0*/  LDG.E.128 R48, [R120.64+0x24000] ;  /* 0x0240000478307981 */ /* 0x000ee2000c1e1d00 */
[----:B------:R-:W-:Y:S01]  /*19b0*/  PRMT R62, RZ, 0x7610, R62 ;  /* 0x00007610ff3e7816 */ /* 0x000fe2000000003e */
[----:B------:R-:W-:Y:S01]  /*19c0*/  FFMA.FTZ R60, R96, R61, R60 ;  /* 0x0000003d603c7223 */ /* 0x000fe2000001003c */
[----:B------:R-:W-:Y:S01]  /*19d0*/  PRMT R61, RZ, 0x5410, R71 ;  /* 0x00005410ff3d7816 */ /* 0x000fe20000000047 */
[C---:B------:R-:W-:Y:S01]  /*19e0*/  FFMA.FTZ R69, R95.reuse, R70, R69 ;  /* 0x000000465f457223 */ /* 0x040fe20000010045 */
[----:B------:R-:W4:Y:S01]  /*19f0*/  LDG.E.128 R52, [R120.64+0x27800] ;  /* 0x0278000478347981 */ /* 0x000f22000c1e1d00 */
[----:B------:R-:W-:Y:S01]  /*1a00*/  FFMA.FTZ R62, R95, R62, R60 ;  /* 0x0000003e5f3e7223 */ /* 0x000fe2000001003c */
[----:B------:R-:W-:Y:S01]  /*1a10*/  PRMT R60, RZ, 0x7610, R71 ;  /* 0x00007610ff3c7816 */ /* 0x000fe20000000047 */
[----:B------:R-:W-:-:S02]  /*1a20*/  FFMA.FTZ R61, R94, R61, R69 ;  /* 0x0000003d5e3d7223 */ /* 0x000fc40000010045 */
[----:B------:R-:W2:Y:S02]  /*1a30*/  LDG.E.128 R68, [R120.64+0x2b000] ;  /* 0x02b0000478447981 */ /* 0x000ea4000c1e1d00 */
[----:B------:R-:W-:Y:S01]  /*1a40*/  FFMA.FTZ R113, R97, R60, R61 ;  /* 0x0000003c61717223 */ /* 0x000fe2000001003d */
[----:B-----5:R-:W-:Y:S02]  /*1a50*/  PRMT R60, RZ, 0x5410, R72 ;  /* 0x00005410ff3c7816 */ /* 0x020fe40000000048 */
        /* <DEDUP_REMOVED lines=51> */
[----:B------:R-:W-:Y:S01]  /*1d90*/  PRMT R81, RZ, 0x7610, R81 ;  /* 0x00007610ff517816 */ /* 0x000fe20000000051 */
[----:B------:R-:W-:Y:S01]  /*1da0*/  FFMA.FTZ R73, R96, R73, R85 ;  /* 0x0000004960497223 */ /* 0x000fe20000010055 */
[----:B------:R-:W-:Y:S01]  /*1db0*/  PRMT R86, RZ, 0x7610, R86 ;  /* 0x00007610ff567816 */ /* 0x000fe20000000056 */
[----:B------:R-:W-:Y:S01]  /*1dc0*/  FFMA.FTZ R72, R100, R65, R64 ;  /* 0x0000004164487223 */ /* 0x000fe20000010040 */
[----:B------:R-:W-:Y:S01]  /*1dd0*/  PRMT R75, RZ, 0x5410, R82 ;  /* 0x00005410ff4b7816 */ /* 0x000fe20000000052 */
[----:B------:R-:W2:Y:S02]  /*1de0*/  LDG.E.128 R64, [R122.64+0x1800] ;  /* 0x001800047a407981 */ /* 0x000ea4000c1e1d00 */
[----:B------:R-:W-:-:S02]  /*1df0*/  FFMA.FTZ R72, R104, R81, R72 ;  /* 0x0000005168487223 */ /* 0x000fc40000010048 */
[C---:B------:R-:W-:Y:S01]  /*1e00*/  FFMA.FTZ R86, R95.reuse, R86, R73 ;  /* 0x000000565f567223 */ /* 0x040fe20000010049 */
[--C-:B------:R-:W-:Y:S01]  /*1e10*/  PRMT R73, RZ, 0x5410, R87.reuse ;  /* 0x00005410ff497816 */ /* 0x100fe20000000057 */
[----:B------:R-:W-:Y:S01]  /*1e20*/  FFMA.FTZ R72, R96, R75, R72 ;  /* 0x0000004b60487223 */ /* 0x000fe20000010048 */
[----:B------:R-:W-:Y:S02]  /*1e30*/  PRMT R82, RZ, 0x7610, R82 ;  /* 0x00007610ff527816 */ /* 0x000fe40000000052 */
[----:B------:R-:W-:Y:S01]  /*1e40*/  PRMT R80, RZ, 0x7610, R87 ;  /* 0x00007610ff507816 */ /* 0x000fe20000000057 */
[C---:B------:R-:W-:Y:S01]  /*1e50*/  FFMA.FTZ R86, R94.reuse, R73, R86 ;  /* 0x000000495e567223 */ /* 0x040fe20000010056 */
[--C-:B------:R-:W-:Y:S01]  /*1e60*/  PRMT R73, RZ, 0x5410, R83.reuse ;  /* 0x00005410ff497816 */ /* 0x100fe20000000053 */
[----:B------:R-:W-:Y:S02]  /*1e70*/  FFMA.FTZ R72, R95, R82, R72 ;  /* 0x000000525f487223 */ /* 0x000fe40000010048 */
[C---:B------:R-:W-:Y:S01]  /*1e80*/  FFMA.FTZ R105, R97.reuse, R80, R86 ;  /* 0x0000005061697223 */ /* 0x040fe20000010056 */
[----:B------:R-:W-:Y:S01]  /*1e90*/  PRMT R80, RZ, 0x7610, R83 ;  /* 0x00007610ff507816 */ /* 0x000fe20000000053 */
[----:B------:R-:W-:Y:S01]  /*1ea0*/  FFMA.FTZ R103, R94, R73, R72 ;  /* 0x000000495e677223 */ /* 0x000fe20000010048 */
[----:B------:R-:W-:Y:S01]  /*1eb0*/  PRMT R81, RZ, 0x5410, R32 ;  /* 0x00005410ff517816 */ /* 0x000fe20000000020 */
[----:B------:R-:W2:Y:S02]  /*1ec0*/  LDG.E.128 R72, [R120.64+0x5000] ;  /* 0x0050000478487981 */ /* 0x000ea4000c1e1d00 */
[----:B------:R-:W-:Y:S01]  /*1ed0*/  FFMA.FTZ R103, R97, R80, R103 ;  /* 0x0000005061677223 */ /* 0x000fe20000010067 */
[--C-:B------:R-:W-:Y:S01]  /*1ee0*/  PRMT R80, RZ, 0x5410, R40.reuse ;  /* 0x00005410ff507816 */ /* 0x100fe20000000028 */
[C---:B------:R-:W-:Y:S01]  /*1ef0*/  FFMA.FTZ R99, R98.reuse, R81, R99 ;  /* 0x0000005162637223 */ /* 0x040fe20000010063 */
[----:B------:R-:W-:Y:S01]  /*1f00*/  PRMT R81, RZ, 0x7610, R40 ;  /* 0x00007610ff517816 */ /* 0x000fe20000000028 */
[----:B------:R-:W2:Y:S02]  /*1f10*/  LDG.E.128 R84, [R120.64+0x8800] ;  /* 0x0088000478547981 */ /* 0x000ea4000c1e1d00 */
[----:B------:R-:W-:-:S04]  /*1f20*/  FFMA.FTZ R80, R98, R80, R101 ;  /* 0x0000005062507223 */ /* 0x000fc80000010065 */
        /* <DEDUP_REMOVED lines=8> */
[----:B------:R-:W-:-:S04]  /*1fb0*/  FFMA.FTZ R81, R100, R81, R99 ;  /* 0x0000005164517223 */ /* 0x000fc80000010063 */
[C---:B------:R-:W-:Y:S01]  /*1fc0*/  FFMA.FTZ R81, R104.reuse, R33, R81 ;  /* 0x0000002168517223 */ /* 0x040fe20000010051 */
[----:B------:R-:W-:Y:S01]  /*1fd0*/  PRMT R33, RZ, 0x5410, R42 ;  /* 0x00005410ff217816 */ /* 0x000fe2000000002a */
[----:B------:R-:W-:Y:S01]  /*1fe0*/  FFMA.FTZ R41, R104, R41, R80 ;  /* 0x0000002968297223 */ /* 0x000fe20000010050 */
[----:B------:R-:W-:-:S03]  /*1ff0*/  PRMT R42, RZ, 0x7610, R42 ;  /* 0x00007610ff2a7816 */ /* 0x000fc6000000002a */
[C---:B------:R-:W-:Y:S01]  /*2000*/  FFMA.FTZ R33, R96.reuse, R33, R41 ;  /* 0x0000002160217223 */ /* 0x040fe20000010029 */
[--C-:B------:R-:W-:Y:S02]  /*2010*/  PRMT R41, RZ, 0x5410, R34.reuse ;  /* 0x00005410ff297816 */ /* 0x100fe40000000022 */
[----:B------:R-:W-:Y:S01]  /*2020*/  PRMT R34, RZ, 0x7610, R34 ;  /* 0x00007610ff227816 */ /* 0x000fe20000000022 */
[C---:B------:R-:W-:Y:S01]  /*2030*/  FFMA.FTZ R42, R95.reuse, R42, R33 ;  /* 0x0000002a5f2a7223 */ /* 0x040fe20000010021 */
[----:B------:R-:W-:Y:S01]  /*2040*/  PRMT R33, RZ, 0x5410, R43 ;  /* 0x00005410ff217816 */ /* 0x000fe2000000002b */
[----:B------:R-:W-:Y:S01]  /*2050*/  FFMA.FTZ R41, R96, R41, R81 ;  /* 0x0000002960297223 */ /* 0x000fe20000010051 */
[----:B------:R-:W-:Y:S01]  /*2060*/  PRMT R32, RZ, 0x7610, R43 ;  /* 0x00007610ff207816 */ /* 0x000fe2000000002b */
[----:B------:R-:W3:Y:S02]  /*2070*/  LDG.E.128 R80, [R120.64+0xc000] ;  /* 0x00c0000478507981 */ /* 0x000ee4000c1e1d00 */
[----:B------:R-:W-:Y:S01]  /*2080*/  FFMA.FTZ R34, R95, R34, R41 ;  /* 0x000000225f227223 */ /* 0x000fe20000010029 */
[----:B------:R-:W-:Y:S01]  /*2090*/  PRMT R41, RZ, 0x5410, R35 ;  /* 0x00005410ff297816 */ /* 0x000fe20000000023 */
[----:B------:R-:W-:-:S04]  /*20a0*/  FFMA.FTZ R33, R94, R33, R42 ;  /* 0x000000215e217223 */ /* 0x000fc8000001002a */
[C---:B------:R-:W-:Y:S01]  /*20b0*/  FFMA.FTZ R101, R97.reuse, R32, R33 ;  /* 0x0000002061657223 */ /* 0x040fe20000010021 */
[----:B------:R-:W-:Y:S01]  /*20c0*/  PRMT R32, RZ, 0x7610, R35 ;  /* 0x00007610ff207816 */ /* 0x000fe20000000023 */
[----:B------:R-:W-:Y:S01]  /*20d0*/  FFMA.FTZ R34, R94, R41, R34 ;  /* 0x000000295e227223 */ /* 0x000fe20000010022 */
[----:B------:R-:W-:Y:S01]  /*20e0*/  PRMT R96, RZ, 0x5410, R76 ;  /* 0x00005410ff607816 */ /* 0x000fe2000000004c */
[----:B------:R-:W3:Y:S02]  /*20f0*/  LDG.E.128 R40, [R120.64+0xf800] ;  /* 0x00f8000478287981 */ /* 0x000ee4000c1e1d00 */
[----:B------:R-:W-:Y:S01]  /*2100*/  FFMA.FTZ R97, R97, R32, R34 ;  /* 0x0000002061617223 */ /* 0x000fe20000010022 */
[----:B------:R-:W-:Y:S02]  /*2110*/  PRMT R32, RZ, 0x5410, R16 ;  /* 0x00005410ff207816 */ /* 0x000fe40000000010 */
[----:B------:R-:W-:Y:S02]  /*2120*/  PRMT R100, RZ, 0x7610, R76 ;  /* 0x00007610ff647816 */ /* 0x000fe4000000004c */
        /* <DEDUP_REMOVED lines=30> */
[----:B------:R-:W-:-:S02]  /*2310*/  PRMT R104, RZ, 0x7610, R79 ;  /* 0x00007610ff687816 */ /* 0x000fc4000000004f */
        /* <DEDUP_REMOVED lines=20> */
[----:B------:R-:W-:Y:S01]  /*2460*/  FFMA.FTZ R24, R95, R12, R24 ;  /* 0x0000000c5f187223 */ /* 0x000fe20000010018 */
[----:B------:R-:W-:Y:S01]  /*2470*/  PRMT R12, RZ, 0x5410, R13 ;  /* 0x00005410ff0c7816 */ /* 0x000fe2000000000d */
[----:B------:R-:W5:Y:S04]  /*2480*/  LDG.E.128 R16, [R120.64+0x16800] ;  /* 0x0168000478107981 */ /* 0x000f68000c1e1d00 */
[----:B------:R-:W-:Y:S01]  /*2490*/  FFMA.FTZ R119, R99, R12, R119 ;  /* 0x0000000c63777223 */ /* 0x000fe20000010077 */
[----:B------:R-:W-:-:S05]  /*24a0*/  PRMT R12, RZ, 0x5410, R26 ;  /* 0x00005410ff0c7816 */ /* 0x000fca000000001a */
[----:B------:R-:W-:Y:S01]  /*24b0*/  FFMA.FTZ R12, R93, R12, R24 ;  /* 0x0000000c5d0c7223 */ /* 0x000fe20000010018 */
[----:B------:R-:W-:Y:S02]  /*24c0*/  PRMT R24, RZ, 0x7610, R13 ;  /* 0x00007610ff187816 */ /* 0x000fe4000000000d */
[----:B------:R-:W-:-:S03]  /*24d0*/  PRMT R13, RZ, 0x7610, R26 ;  /* 0x00007610ff0d7816 */ /* 0x000fc6000000001a */
[----:B------:R-:W-:Y:S02]  /*24e0*/  FFMA.FTZ R119, R95, R24, R119 ;  /* 0x000000185f777223 */ /* 0x000fe40000010077 */
[----:B------:R-:W-:Y:S01]  /*24f0*/  FFMA.FTZ R12, R78, R13, R12 ;  /* 0x0000000d4e0c7223 */ /* 0x000fe2000001000c */
[----:B------:R-:W-:Y:S02]  /*2500*/  PRMT R13, RZ, 0x5410, R27 ;  /* 0x00005410ff0d7816 */ /* 0x000fe4000000001b */
        /* <DEDUP_REMOVED lines=28> */
[----:B------:R-:W-:Y:S02]  /*26d0*/  PRMT R21, RZ, 0x7610, R38 ;  /* 0x00007610ff157816 */ /* 0x000fe40000000026 */
[----:B------:R-:W-:-:S03]  /*26e0*/  PRMT R36, RZ, 0x5410, R22 ;  /* 0x00005410ff247816 */ /* 0x000fc60000000016 */
        /* <DEDUP_REMOVED lines=9> */
[--C-:B------:R-:W-:Y:S02]  /*2780*/  PRMT R21, RZ, 0x5410, R23.reuse ;  /* 0x00005410ff157816 */ /* 0x100fe40000000017 */
[----:B------:R-:W-:-:S03]  /*2790*/  PRMT R23, RZ, 0x7610, R23 ;  /* 0x00007610ff177816 */ /* 0x000fc60000000017 */
[----:B------:R-:W-:Y:S02]  /*27a0*/  FFMA.FTZ R21, R76, R21, R36 ;  /* 0x000000154c157223 */ /* 0x000fe40000010024 */
[C---:B------:R-:W-:Y:S01]  /*27b0*/  FFMA.FTZ R118, R104.reuse, R39, R20 ;  /* 0x0000002768767223 */ /* 0x040fe20000010014 */
[--C-:B------:R-:W-:Y:S01]  /*27c0*/  PRMT R20, RZ, 0x5410, R8.reuse ;  /* 0x00005410ff147816 */ /* 0x100fe20000000008 */
[----:B------:R-:W-:Y:S01]  /*27d0*/  FFMA.FTZ R94, R104, R23, R21 ;  /* 0x00000017685e7223 */ /* 0x000fe20000010015 */
[----:B------:R-:W-:Y:S01]  /*27e0*/  PRMT R21, RZ, 0x7610, R8 ;  /* 0x00007610ff157816 */ /* 0x000fe20000000008 */
[----:B------:R-:W5:Y:S01]  /*27f0*/  LDG.E.128 R36, [R120.64+0x24800] ;  /* 0x0248000478247981 */ /* 0x000f62000c1e1d00 */
[----:B------:R-:W-:Y:S01]  /*2800*/  PRMT R8, RZ, 0x5410, R4 ;  /* 0x00005410ff087816 */ /* 0x000fe20000000004 */
[----:B------:R-:W-:-:S04]  /*2810*/  FFMA.FTZ R20, R96, R20, R113 ;  /* 0x0000001460147223 */ /* 0x000fc80000010071 */
[----:B------:R-:W-:Y:S01]  /*2820*/  FFMA.FTZ R111, R96, R8, R111 ;  /* 0x00000008606f7223 */ /* 0x000fe2000001006f */
[--C-:B------:R-:W-:Y:S01]  /*2830*/  PRMT R8, RZ, 0x5410, R9.reuse ;  /* 0x00005410ff087816 */ /* 0x100fe20000000009 */
[C---:B------:R-:W-:Y:S01]  /*2840*/  FFMA.FTZ R20, R100.reuse, R21, R20 ;  /* 0x0000001564147223 */ /* 0x040fe20000010014 */
[----:B------:R-:W-:Y:S02]  /*2850*/  PRMT R21, RZ, 0x7610, R4 ;  /* 0x00007610ff157816 */ /* 0x000fe40000000004 */
[----:B------:R-:W-:Y:S01]  /*2860*/  PRMT R4, RZ, 0x7610, R9 ;  /* 0x00007610ff047816 */ /* 0x000fe20000000009 */
[----:B------:R-:W-:Y:S02]  /*2870*/  FFMA.FTZ R8, R99, R8, R20 ;  /* 0x0000000863087223 */ /* 0x000fe40000010014 */
[----:B------:R-:W-:Y:S02]  /*2880*/  FFMA.FTZ R21, R100, R21, R111 ;  /* 0x0000001564157223 */ /* 0x000fe4000001006f */
        /* <DEDUP_REMOVED lines=10> */
[----:B------:R-:W5:Y:S01]  /*2930*/  LDG.E.128 R20, [R120.64+0x28000] ;  /* 0x0280000478147981 */ /* 0x000f62000c1e1d00 */
        /* <DEDUP_REMOVED lines=10> */
[----:B------:R-:W-:Y:S02]  /*29e0*/  FFMA.FTZ R5, R76, R5, R8 ;  /* 0x000000054c057223 */ /* 0x000fe40000010008 */
[----:B------:R-:W5:Y:S02]  /*29f0*/  LDG.E.128 R8, [R120.64+0x2b800] ;  /* 0x02b8000478087981 */ /* 0x000f64000c1e1d00 */
[----:B------:R-:W-:Y:S01]  /*2a00*/  FFMA.FTZ R116, R104, R7, R5 ;  /* 0x0000000768747223 */ /* 0x000fe20000010005 */
[----:B------:R-:W-:Y:S01]  /*2a10*/  PRMT R5, RZ, 0x7610, R56 ;  /* 0x00007610ff057816 */ /* 0x000fe20000000038 */
[----:B------:R-:W-:-:S04]  /*2a20*/  FFMA.FTZ R4, R96, R4, R109 ;  /* 0x0000000460047223 */ /* 0x000fc8000001006d */
[----:B------:R-:W-:Y:S01]  /*2a30*/  FFMA.FTZ R5, R100, R5, R4 ;  /* 0x0000000564057223 */ /* 0x000fe20000010004 */
[----:B--2---:R-:W-:-:S05]  /*2a40*/  PRMT R4, RZ, 0x5410, R44 ;  /* 0x00005410ff047816 */ /* 0x004fca000000002c */
        /* <DEDUP_REMOVED lines=27> */
[----:B------:R-:W-:Y:S02]  /*2c00*/  FFMA.FTZ R45, R76, R45, R56 ;  /* 0x0000002d4c2d7223 */ /* 0x000fe40000010038 */
[----:B------:R-:W3:Y:S02]  /*2c10*/  LDG.E.128 R56, [R122.64+0x2000] ;  /* 0x002000047a387981 */ /* 0x000ee4000c1e1d00 */
[----:B------:R-:W-:Y:S01]  /*2c20*/  FFMA.FTZ R112, R104, R47, R45 ;  /* 0x0000002f68707223 */ /* 0x000fe2000001002d */
[----:B------:R-:W-:Y:S01]  /*2c30*/  PRMT R45, RZ, 0x7610, R48 ;  /* 0x00007610ff2d7816 */ /* 0x000fe20000000030 */
[----:B------:R-:W-:-:S04]  /*2c40*/  FFMA.FTZ R44, R96, R44, R105 ;  /* 0x0000002c602c7223 */ /* 0x000fc80000010069 */
[----:B------:R-:W-:Y:S01]  /*2c50*/  FFMA.FTZ R45, R100, R45, R44 ;  /* 0x0000002d642d7223 */ /* 0x000fe2000001002c */
[----:B----4-:R-:W-:-:S05]  /*2c60*/  PRMT R44, RZ, 0x5410, R52 ;  /* 0x00005410ff2c7816 */ /* 0x010fca0000000034 */
        /* <DEDUP_REMOVED lines=8> */
[--C-:B------:R-:W-:Y:S02]  /*2cf0*/  PRMT R44, RZ, 0x5410, R53.reuse ;  /* 0x00005410ff2c7816 */ /* 0x100fe40000000035 */
[----:B------:R-:W-:Y:S01]  /*2d00*/  PRMT R52, RZ, 0x7610, R53 ;  /* 0x00007610ff347816 */ /* 0x000fe20000000035 */
[----:B------:R-:W-:Y:S02]  /*2d10*/  FFMA.FTZ R48, R93, R48, R49 ;  /* 0x000000305d307223 */ /* 0x000fe40000010031 */
[----:B------:R-:W-:Y:S01]  /*2d20*/  FFMA.FTZ R102, R99, R44, R47 ;  /* 0x0000002c63667223 */ /* 0x000fe2000001002f */
[----:B------:R-:W-:Y:S01]  /*2d30*/  PRMT R49, RZ, 0x7610, R50 ;  /* 0x00007610ff317816 */ /* 0x000fe20000000032 */
[----:B------:R-:W4:Y:S01]  /*2d40*/  LDG.E.128 R44, [R120.64+0x2000] ;  /* 0x00200004782c7981 */ /* 0x000f22000c1e1d00 */
[----:B------:R-:W-:Y:S01]  /*2d50*/  PRMT R50, RZ, 0x5410, R54 ;  /* 0x00005410ff327816 */ /* 0x000fe20000000036 */
[----:B------:R-:W-:-:S02]  /*2d60*/  FFMA.FTZ R52, R95, R52, R102 ;  /* 0x000000345f347223 */ /* 0x000fc40000010066 */
[----:B------:R-:W-:Y:S02]  /*2d70*/  FFMA.FTZ R48, R78, R49, R48 ;  /* 0x000000314e307223 */ /* 0x000fe40000010030 */
[----:B------:R-:W-:Y:S01]  /*2d80*/  FFMA.FTZ R50, R93, R50, R52 ;  /* 0x000000325d327223 */ /* 0x000fe20000010034 */
[--C-:B------:R-:W-:Y:S02]  /*2d90*/  PRMT R52, RZ, 0x5410, R68.reuse ;  /* 0x00005410ff347816 */ /* 0x100fe40000000044 */
[----:B------:R-:W-:Y:S02]  /*2da0*/  PRMT R49, RZ, 0x5410, R51 ;  /* 0x00005410ff317816 */ /* 0x000fe40000000033 */
[----:B------:R-:W-:Y:S01]  /*2db0*/  PRMT R53, RZ, 0x7610, R68 ;  /* 0x00007610ff357816 */ /* 0x000fe20000000044 */
[----:B------:R-:W-:Y:S02]  /*2dc0*/  FFMA.FTZ R52, R96, R52, R101 ;  /* 0x0000003460347223 */ /* 0x000fe40000010065 */
[----:B------:R-:W-:Y:S01]  /*2dd0*/  FFMA.FTZ R48, R76, R49, R48 ;  /* 0x000000314c307223 */ /* 0x000fe20000010030 */
[----:B------:R-:W-:Y:S01]  /*2de0*/  PRMT R49, RZ, 0x7610, R54 ;  /* 0x00007610ff317816 */ /* 0x000fe20000000036 */
[----:B------:R-:W-:Y:S01]  /*2df0*/  FFMA.FTZ R53, R100, R53, R52 ;  /* 0x0000003564357223 */ /* 0x000fe20000010034 */
[----:B-----5:R-:W-:-:S03]  /*2e00*/  PRMT R52, RZ, 0x5410, R60 ;  /* 0x00005410ff347816 */ /* 0x020fc6000000003c */
        /* <DEDUP_REMOVED lines=21> */
[----:B------:R-:W-:Y:S01]  /*2f60*/  PRMT R61, RZ, 0x5410, R71 ;  /* 0x00005410ff3d7816 */ /* 0x000fe20000000047 */
[----:B------:R-:W5:Y:S01]  /*2f70*/  LDG.E.128 R52, [R120.64+0x9000] ;  /* 0x0090000478347981 */ /* 0x000f62000c1e1d00 */
        /* <DEDUP_REMOVED lines=11> */
[----:B------:R-:W-:-:S02]  /*3030*/  FFMA.FTZ R110, R104, R51, R48 ;  /* 0x00000033686e7223 */ /* 0x000fc40000010030 */
[C---:B------:R-:W-:Y:S01]  /*3040*/  FFMA.FTZ R106, R104.reuse, R71, R60 ;  /* 0x00000047686a7223 */ /* 0x040fe2000001003c */
[----:B------:R-:W-:Y:S01]  /*3050*/  PRMT R102, RZ, 0x7610, R64 ;  /* 0x00007610ff667816 */ /* 0x000fe20000000040 */
[----:B------:R-:W-:Y:S01]  /*3060*/  FFMA.FTZ R104, R104, R69, R68 ;  /* 0x0000004568687223 */ /* 0x000fe20000010044 */
[----:B------:R-:W-:Y:S01]  /*3070*/  PRMT R69, RZ, 0x7610, R88 ;  /* 0x00007610ff457816 */ /* 0x000fe20000000058 */
[----:B------:R-:W-:Y:S01]  /*3080*/  FFMA.FTZ R70, R103, R70, R98 ;  /* 0x0000004667467223 */ /* 0x000fe20000010062 */
[--C-:B------:R-:W-:Y:S01]  /*3090*/  PRMT R100, RZ, 0x5410, R65.reuse ;  /* 0x00005410ff647816 */ /* 0x100fe20000000041 */
[----:B------:R-:W2:Y:S01]  /*30a0*/  LDG.E.128 R48, [R120.64+0x5800] ;  /* 0x0058000478307981 */ /* 0x000ea2000c1e1d00 */
[----:B------:R-:W-:Y:S01]  /*30b0*/  PRMT R98, RZ, 0x7610, R65 ;  /* 0x00007610ff627816 */ /* 0x000fe20000000041 */
[----:B------:R-:W-:Y:S01]  /*30c0*/  FFMA.FTZ R69, R102, R69, R70 ;  /* 0x0000004566457223 */ /* 0x000fe20000010046 */
[--C-:B------:R-:W-:Y:S01]  /*30d0*/  PRMT R65, RZ, 0x5410, R89.reuse ;  /* 0x00005410ff417816 */ /* 0x100fe20000000059 */
[----:B------:R-:W2:Y:S01]  /*30e0*/  LDG.E.128 R60, [R120.64+0xc800] ;  /* 0x00c80004783c7981 */ /* 0x000ea2000c1e1d00 */
[----:B------:R-:W-:-:S02]  /*30f0*/  PRMT R89, RZ, 0x7610, R89 ;  /* 0x00007610ff597816 */ /* 0x000fc40000000059 */
        /* <DEDUP_REMOVED lines=30> */
[----:B------:R-:W-:Y:S01]  /*32e0*/  PRMT R105, RZ, 0x7610, R75 ;  /* 0x00007610ff697816 */ /* 0x000fe2000000004b */
[----:B------:R-:W-:Y:S01]  /*32f0*/  FFMA.FTZ R72, R103, R72, R77 ;  /* 0x0000004867487223 */ /* 0x000fe2000001004d */
[----:B------:R-:W-:Y:S01]  /*3300*/  PRMT R77, RZ, 0x7610, R84 ;  /* 0x00007610ff4d7816 */ /* 0x000fe20000000054 */
[----:B------:R-:W-:Y:S01]  /*3310*/  FFMA.FTZ R73, R78, R73, R88 ;  /* 0x000000494e497223 */ /* 0x000fe20000010058 */
[----:B------:R-:W-:Y:S01]  /*3320*/  PRMT R79, RZ, 0x7610, R80 ;  /* 0x00007610ff4f7816 */ /* 0x000fe20000000050 */
[----:B------:R-:W3:Y:S02]  /*3330*/  LDG.E.128 R88, [R120.64+0x21800] ;  /* 0x0218000478587981 */ /* 0x000ee4000c1e1d00 */
[----:B------:R-:W-:Y:S01]  /*3340*/  FFMA.FTZ R105, R76, R105, R73 ;  /* 0x000000694c697223 */ /* 0x000fe20000010049 */
[--C-:B------:R-:W-:Y:S01]  /*3350*/  PRMT R73, RZ, 0x5410, R85.reuse ;  /* 0x00005410ff497816 */ /* 0x100fe20000000055 */
[----:B------:R-:W-:Y:S01]  /*3360*/  FFMA.FTZ R72, R102, R77, R72 ;  /* 0x0000004d66487223 */ /* 0x000fe20000010048 */
[----:B------:R-:W-:-:S03]  /*3370*/  PRMT R85, RZ, 0x7610, R85 ;  /* 0x00007610ff557816 */ /* 0x000fc60000000055 */
        /* <DEDUP_REMOVED lines=12> */
[----:B------:R-:W-:-:S03]  /*3440*/  PRMT R81, RZ, 0x7610, R81 ;  /* 0x00007610ff517816 */ /* 0x000fc60000000051 */
[----:B------:R-:W-:Y:S01]  /*3450*/  FFMA.FTZ R80, R96, R77, R80 ;  /* 0x0000004d60507223 */ /* 0x000fe20000010050 */
[----:B------:R-:W-:Y:S01]  /*3460*/  PRMT R77, RZ, 0x5410, R87 ;  /* 0x00005410ff4d7816 */ /* 0x000fe20000000057 */
[----:B------:R-:W-:Y:S01]  /*3470*/  FFMA.FTZ R79, R98, R81, R79 ;  /* 0x00000051624f7223 */ /* 0x000fe2000001004f */
[----:B------:R-:W-:Y:S01]  /*3480*/  PRMT R117, RZ, 0x7610, R83 ;  /* 0x00007610ff757816 */ /* 0x000fe20000000053 */
[----:B------:R-:W5:Y:S02]  /*3490*/  LDG.E.128 R84, [R120.64+0x1a800] ;  /* 0x01a8000478547981 */ /* 0x000f64000c1e1d00 */
        /* <DEDUP_REMOVED lines=9> */
[----:B------:R-:W-:Y:S01]  /*3530*/  PRMT R115, RZ, 0x7610, R43 ;  /* 0x00007610ff737816 */ /* 0x000fe2000000002b */
[----:B------:R-:W5:Y:S02]  /*3540*/  LDG.E.128 R80, [R120.64+0x1e000] ;  /* 0x01e0000478507981 */ /* 0x000f64000c1e1d00 */
        /* <DEDUP_REMOVED lines=9> */
[----:B------:R-:W-:Y:S02]  /*35e0*/  PRMT R77, RZ, 0x7610, R32 ;  /* 0x00007610ff4d7816 */ /* 0x000fe40000000020 */
[----:B------:R-:W-:Y:S01]  /*35f0*/  PRMT R32, RZ, 0x5410, R42 ;  /* 0x00005410ff207816 */ /* 0x000fe2000000002a */
[----:B------:R-:W-:-:S04]  /*3600*/  FFMA.FTZ R40, R103, R40, R94 ;  /* 0x0000002867287223 */ /* 0x000fc8000001005e */
        /* <DEDUP_REMOVED lines=12> */
[----:B------:R-:W-:Y:S02]  /*36d0*/  FFMA.FTZ R40, R97, R40, R41 ;  /* 0x0000002861287223 */ /* 0x000fe40000010029 */
[----:B------:R-:W-:Y:S02]  /*36e0*/  FFMA.FTZ R115, R76, R115, R32 ;  /* 0x000000734c737223 */ /* 0x000fe40000010020 */
[----:B------:R-:W-:Y:S01]  /*36f0*/  FFMA.FTZ R40, R96, R33, R40 ;  /* 0x0000002160287223 */ /* 0x000fe20000010028 */
[--C-:B------:R-:W-:Y:S02]  /*3700*/  PRMT R33, RZ, 0x5410, R35.reuse ;  /* 0x00005410ff217816 */ /* 0x100fe40000000023 */
[----:B------:R-:W-:Y:S02]  /*3710*/  PRMT R32, RZ, 0x5410, R16 ;  /* 0x00005410ff207816 */ /* 0x000fe40000000010 */
[----:B------:R-:W-:Y:S01]  /*3720*/  PRMT R113, RZ, 0x7610, R35 ;  /* 0x00007610ff717816 */ /* 0x000fe20000000023 */
[----:B------:R-:W-:Y:S01]  /*3730*/  FFMA.FTZ R33, R78, R33, R40 ;  /* 0x000000214e217223 */ /* 0x000fe20000010028 */
[----:B------:R-:W-:Y:S01]  /*3740*/  PRMT R35, RZ, 0x7610, R16 ;  /* 0x00007610ff237816 */ /* 0x000fe20000000010 */
[----:B------:R-:W-:-:S02]  /*3750*/  FFMA.FTZ R32, R103, R32, R92 ;  /* 0x0000002067207223 */ /* 0x000fc4000001005c */
[----:B------:R-:W-:Y:S01]  /*3760*/  FFMA.FTZ R113, R76, R113, R33 ;  /* 0x000000714c717223 */ /* 0x000fe20000010021 */
[--C-:B------:R-:W-:Y:S01]  /*3770*/  PRMT R33, RZ, 0x5410, R17.reuse ;  /* 0x00005410ff217816 */ /* 0x100fe20000000011 */
[----:B------:R-:W-:Y:S01]  /*3780*/  FFMA.FTZ R32, R102, R35, R32 ;  /* 0x0000002366207223 */ /* 0x000fe20000010020 */
        /* <DEDUP_REMOVED lines=25> */
[----:B------:R-:W-:-:S04]  /*3920*/  FFMA.FTZ R28, R96, R17, R18 ;  /* 0x00000011601c7223 */ /* 0x000fc80000010012 */
        /* <DEDUP_REMOVED lines=43> */
[----:B------:R-:W5:Y:S02]  /*3be0*/  LDG.E.128 R24, [R122.64+0x2800] ;  /* 0x002800047a187981 */ /* 0x000f64000c1e1d00 */
        /* <DEDUP_REMOVED lines=19> */
[----:B------:R-:W-:-:S02]  /*3d20*/  PRMT R99, RZ, 0x7610, R23 ;  /* 0x00007610ff637816 */ /* 0x000fc40000000017 */
[----:B------:R-:W-:Y:S01]  /*3d30*/  PRMT R20, RZ, 0x5410, R8 ;  /* 0x00005410ff147816 */ /* 0x000fe20000000008 */
[----:B------:R-:W-:Y:S01]  /*3d40*/  FFMA.FTZ R21, R78, R21, R36 ;  /* 0x000000154e157223 */ /* 0x000fe20000010024 */
[----:B------:R-:W-:Y:S01]  /*3d50*/  PRMT R77, RZ, 0x7610, R15 ;  /* 0x00007610ff4d7816 */ /* 0x000fe2000000000f */
[----:B------:R-:W5:Y:S02]  /*3d60*/  LDG.E.128 R36, [R120.64+0x9800] ;  /* 0x0098000478247981 */ /* 0x000f64000c1e1d00 */
[----:B------:R-:W-:Y:S01]  /*3d70*/  FFMA.FTZ R99, R76, R99, R21 ;  /* 0x000000634c637223 */ /* 0x000fe20000010015 */
[----:B------:R-:W-:Y:S01]  /*3d80*/  PRMT R21, RZ, 0x7610, R8 ;  /* 0x00007610ff157816 */ /* 0x000fe20000000008 */
[----:B------:R-:W-:Y:S01]  /*3d90*/  FFMA.FTZ R20, R103, R20, R106 ;  /* 0x0000001467147223 */ /* 0x000fe2000001006a */
[----:B--2---:R-:W-:-:S03]  /*3da0*/  PRMT R8, RZ, 0x5410, R4 ;  /* 0x00005410ff087816 */ /* 0x004fc60000000004 */
        /* <DEDUP_REMOVED lines=14> */
[C---:B------:R-:W-:Y:S01]  /*3e90*/  FFMA.FTZ R4, R97.reuse, R4, R9 ;  /* 0x0000000461047223 */ /* 0x040fe20000010009 */
[----:B------:R-:W-:Y:S01]  /*3ea0*/  PRMT R8, RZ, 0x5410, R6 ;  /* 0x00005410ff087816 */ /* 0x000fe20000000006 */
[----:B------:R-:W-:Y:S02]  /*3eb0*/  FFMA.FTZ R77, R76, R77, R12 ;  /* 0x0000004d4c4d7223 */ /* 0x000fe4000001000c */
[----:B------:R-:W-:Y:S01]  /*3ec0*/  FFMA.FTZ R4, R96, R5, R4 ;  /* 0x0000000560047223 */ /* 0x000fe20000010004 */
[----:B------:R-:W-:Y:S01]  /*3ed0*/  PRMT R5, RZ, 0x5410, R11 ;  /* 0x00005410ff057816 */ /* 0x000fe2000000000b */
[----:B------:R-:W2:Y:S01]  /*3ee0*/  LDG.E.128 R12, [R120.64+0x2f800] ;  /* 0x02f80004780c7981 */ /* 0x000ea2000c1e1d00 */
[----:B------:R-:W-:-:S03]  /*3ef0*/  FFMA.FTZ R8, R97, R8, R98 ;  /* 0x0000000861087223 */ /* 0x000fc60000010062 */
        /* <DEDUP_REMOVED lines=8> */
[----:B------:R-:W2:Y:S01]  /*3f80*/  LDG.E.128 R28, [R120.64+0x2800] ;  /* 0x00280004781c7981 */ /* 0x000ea2000c1e1d00 */
[----:B------:R-:W-:Y:S01]  /*3f90*/  FFMA.FTZ R78, R78, R5, R8 ;  /* 0x000000054e4e7223 */ /* 0x000fe20000010008 */
[----:B----4-:R-:W-:-:S02]  /*3fa0*/  PRMT R5, RZ, 0x5410, R44 ;  /* 0x00005410ff057816 */ /* 0x010fc4000000002c */
[----:B---3--:R-:W-:Y:S01]  /*3fb0*/  PRMT R4, RZ, 0x5410, R56 ;  /* 0x00005410ff047816 */ /* 0x008fe20000000038 */
[----:B------:R-:W3:Y:S01]  /*3fc0*/  LDG.E.128 R8, [R120.64+0xd000] ;  /* 0x00d0000478087981 */ /* 0x000ee2000c1e1d00 */
        /* <DEDUP_REMOVED lines=12> */
[----:B------:R-:W-:-:S02]  /*4090*/  PRMT R44, RZ, 0x5410, R48 ;  /* 0x00005410ff2c7816 */ /* 0x000fc40000000030 */
[----:B------:R-:W-:-:S03]  /*40a0*/  PRMT R48, RZ, 0x7610, R48 ;  /* 0x00007610ff307816 */ /* 0x000fc60000000030 */
[----:B------:R-:W-:Y:S01]  /*40b0*/  FFMA.FTZ R105, R4, R44, R105 ;  /* 0x0000002c04697223 */ /* 0x000fe20000010069 */
[----:B------:R-:W-:Y:S02]  /*40c0*/  PRMT R44, RZ, 0x5410, R46 ;  /* 0x00005410ff2c7816 */ /* 0x000fe4000000002e */
[----:B------:R-:W-:Y:S01]  /*40d0*/  PRMT R103, RZ, 0x7610, R58 ;  /* 0x00007610ff677816 */ /* 0x000fe2000000003a */
[----:B------:R-:W-:Y:S02]  /*40e0*/  FFMA.FTZ R48, R5, R48, R105 ;  /* 0x0000003005307223 */ /* 0x000fe40000010069 */
[----:B------:R-:W-:Y:S01]  /*40f0*/  FFMA.FTZ R44, R101, R44, R45 ;  /* 0x0000002c652c7223 */ /* 0x000fe2000001002d */
[----:B------:R-:W-:Y:S02]  /*4100*/  PRMT R45, RZ, 0x5410, R49 ;  /* 0x00005410ff2d7816 */ /* 0x000fe40000000031 */
        /* <DEDUP_REMOVED lines=20> */
[----:B------:R-:W5:Y:S03]  /*4250*/  LDG.E.128 R44, [R120.64+0x14000] ;  /* 0x01400004782c7981 */ /* 0x000f66000c1e1d00 */
        /* <DEDUP_REMOVED lines=8> */
[--C-:B------:R-:W-:Y:S02]  /*42e0*/  PRMT R52, RZ, 0x5410, R54.reuse ;  /* 0x00005410ff347816 */ /* 0x100fe40000000036 */
[----:B------:R-:W-:Y:S01]  /*42f0*/  PRMT R54, RZ, 0x7610, R54 ;  /* 0x00007610ff367816 */ /* 0x000fe20000000036 */
[----:B------:R-:W-:Y:S02]  /*4300*/  FFMA.FTZ R60, R5, R60, R117 ;  /* 0x0000003c053c7223 */ /* 0x000fe40000010075 */
[----:B------:R-:W-:Y:S01]  /*4310*/  FFMA.FTZ R52, R101, R52, R53 ;  /* 0x0000003465347223 */ /* 0x000fe20000010035 */
[----:B------:R-:W-:-:S03]  /*4320*/  PRMT R53, RZ, 0x5410, R61 ;  /* 0x00005410ff357816 */ /* 0x000fc6000000003d */
[----:B------:R-:W-:Y:S02]  /*4330*/  FFMA.FTZ R52, R103, R54, R52 ;  /* 0x0000003667347223 */ /* 0x000fe40000010034 */
[----:B------:R-:W-:Y:S01]  /*4340*/  FFMA.FTZ R60, R6, R53, R60 ;  /* 0x00000035063c7223 */ /* 0x000fe2000001003c */
[--C-:B------:R-:W-:Y:S02]  /*4350*/  PRMT R53, RZ, 0x5410, R55.reuse ;  /* 0x00005410ff357816 */ /* 0x100fe40000000037 */
[----:B------:R-:W-:Y:S02]  /*4360*/  PRMT R55, RZ, 0x7610, R55 ;  /* 0x00007610ff377816 */ /* 0x000fe40000000037 */
[----:B------:R-:W-:Y:S01]  /*4370*/  PRMT R61, RZ, 0x7610, R61 ;  /* 0x00007610ff3d7816 */ /* 0x000fe2000000003d */
[----:B------:R-:W-:Y:S01]  /*4380*/  FFMA.FTZ R52, R102, R53, R52 ;  /* 0x0000003566347223 */ /* 0x000fe20000010034 */
[--C-:B------:R-:W-:Y:S02]  /*4390*/  PRMT R53, RZ, 0x5410, R64.reuse ;  /* 0x00005410ff357816 */ /* 0x100fe40000000040 */
        /* <DEDUP_REMOVED lines=35> */
[----:B------:R-:W5:Y:S01]  /*45d0*/  LDG.E.128 R48, [R120.64+0x17800] ;  /* 0x0178000478307981 */ /* 0x000f62000c1e1d00 */
[----:B------:R-:W-:Y:S01]  /*45e0*/  PRMT R70, RZ, 0x7610, R70 ;  /* 0x00007610ff467816 */ /* 0x000fe20000000046 */
[----:B------:R-:W-:Y:S01]  /*45f0*/  FFMA.FTZ R72, R6, R69, R72 ;  /* 0x0000004506487223 */ /* 0x000fe20000010048 */
[--C-:B------:R-:W-:Y:S01]  /*4600*/  PRMT R69, RZ, 0x5410, R71.reuse ;  /* 0x00005410ff457816 */ /* 0x100fe20000000047 */
[----:B------:R-:W5:Y:S02]  /*4610*/  LDG.E.128 R64, [R120.64+0x25800] ;  /* 0x0258000478407981 */ /* 0x000f64000c1e1d00 */
        /* <DEDUP_REMOVED lines=29> */
[----:B------:R-:W5:Y:S01]  /*47f0*/  LDG.E.128 R52, [R120.64+0x1b000] ;  /* 0x01b0000478347981 */ /* 0x000f62000c1e1d00 */
[----:B------:R-:W-:Y:S01]  /*4800*/  FFMA.FTZ R62, R102, R57, R62 ;  /* 0x00000039663e7223 */ /* 0x000fe2000001003e */
[----:B------:R-:W-:Y:S01]  /*4810*/  PRMT R80, RZ, 0x5410, R82 ;  /* 0x00005410ff507816 */ /* 0x000fe20000000052 */
[----:B------:R-:W-:Y:S01]  /*4820*/  FFMA.FTZ R81, R100, R81, R77 ;  /* 0x0000005164517223 */ /* 0x000fe2000001004d */
[----:B------:R-:W5:Y:S03]  /*4830*/  LDG.E.128 R56, [R120.64+0x1e800] ;  /* 0x01e8000478387981 */ /* 0x000f66000c1e1d00 */
[----:B------:R-:W-:Y:S01]  /*4840*/  FFMA.FTZ R80, R101, R80, R81 ;  /* 0x0000005065507223 */ /* 0x000fe20000010051 */
[----:B------:R-:W-:Y:S02]  /*4850*/  PRMT R81, RZ, 0x5410, R88 ;  /* 0x00005410ff517816 */ /* 0x000fe40000000058 */
        /* <DEDUP_REMOVED lines=55> */
[----:B------:R-:W-:-:S02]  /*4bd0*/  FFMA.FTZ R114, R102, R73, R72 ;  /* 0x0000004966727223 */ /* 0x000fc40000010048 */
[----:B------:R-:W-:Y:S01]  /*4be0*/  FFMA.FTZ R17, R100, R17, R16 ;  /* 0x0000001164117223 */ /* 0x000fe20000010010 */
[----:B------:R-:W5:Y:S01]  /*4bf0*/  LDG.E.128 R72, [R120.64+0x3000] ;  /* 0x0030000478487981 */ /* 0x000f62000c1e1d00 */
[----:B------:R-:W-:-:S03]  /*4c00*/  PRMT R16, RZ, 0x5410, R18 ;  /* 0x00005410ff107816 */ /* 0x000fc60000000012 */
[----:B------:R-:W5:Y:S01]  /*4c10*/  LDG.E.128 R76, [R122.64+0x3000] ;  /* 0x003000047a4c7981 */ /* 0x000f62000c1e1d00 */
[----:B------:R-:W-:Y:S01]  /*4c20*/  PRMT R32, RZ, 0x7610, R32 ;  /* 0x00007610ff207816 */ /* 0x000fe20000000020 */
[----:B------:R-:W-:Y:S02]  /*4c30*/  FFMA.FTZ R92, R4, R92, R97 ;  /* 0x0000005c045c7223 */ /* 0x000fe40000010061 */
        /* <DEDUP_REMOVED lines=9> */
[----:B------:R-:W-:Y:S01]  /*4cd0*/  FFMA.FTZ R16, R103, R18, R16 ;  /* 0x0000001267107223 */ /* 0x000fe20000010010 */
[----:B------:R-:W-:-:S03]  /*4ce0*/  PRMT R19, RZ, 0x7610, R19 ;  /* 0x00007610ff137816 */ /* 0x000fc60000000013 */
[----:B------:R-:W-:-:S04]  /*4cf0*/  FFMA.FTZ R16, R102, R17, R16 ;  /* 0x0000001166107223 */ /* 0x000fc80000010010 */
[----:B------:R-:W-:Y:S01]  /*4d00*/  FFMA.FTZ R32, R104, R19, R16 ;  /* 0x0000001368207223 */ /* 0x000fe20000010010 */
[----:B--2---:R-:W-:Y:S02]  /*4d10*/  PRMT R16, RZ, 0x5410, R12 ;  /* 0x00005410ff107816 */ /* 0x004fe4000000000c */
        /* <DEDUP_REMOVED lines=36> */
[C---:B------:R-:W-:Y:S02]  /*4f60*/  FFMA.FTZ R88, R102.reuse, R89, R88 ;  /* 0x0000005966587223 */ /* 0x040fe40000010058 */
[----:B------:R-:W-:Y:S01]  /*4f70*/  FFMA.FTZ R16, R102, R19, R16 ;  /* 0x0000001366107223 */ /* 0x000fe20000010010 */
[----:B------:R-:W-:Y:S01]  /*4f80*/  PRMT R19, RZ, 0x5410, R30 ;  /* 0x00005410ff137816 */ /* 0x000fe2000000001e */
[----:B------:R-:W-:Y:S01]  /*4f90*/  FFMA.FTZ R18, R101, R18, R28 ;  /* 0x0000001265127223 */ /* 0x000fe2000001001c */
[----:B------:R-:W-:Y:S02]  /*4fa0*/  PRMT R102, RZ, 0x5410, R26 ;  /* 0x00005410ff667816 */ /* 0x000fe4000000001a */
[----:B------:R-:W-:Y:S02]  /*4fb0*/  PRMT R115, RZ, 0x7610, R95 ;  /* 0x00007610ff737816 */ /* 0x000fe4000000005f */
[----:B------:R-:W-:Y:S01]  /*4fc0*/  PRMT R17, RZ, 0x7610, R15 ;  /* 0x00007610ff117816 */ /* 0x000fe2000000000f */
[----:B------:R-:W-:Y:S01]  /*4fd0*/  FFMA.FTZ R18, R102, R19, R18 ;  /* 0x0000001366127223 */ /* 0x000fe20000010012 */
[----:B------:R-:W-:-:S02]  /*4fe0*/  PRMT R30, RZ, 0x7610, R30 ;  /* 0x00007610ff1e7816 */ /* 0x000fc4000000001e */
[----:B------:R-:W-:Y:S01]  /*4ff0*/  PRMT R105, RZ, 0x7610, R26 ;  /* 0x00007610ff697816 */ /* 0x000fe2000000001a */
[C---:B------:R-:W-:Y:S01]  /*5000*/  FFMA.FTZ R115, R104.reuse, R115, R88 ;  /* 0x0000007368737223 */ /* 0x040fe20000010058 */
[----:B------:R-:W-:Y:S01]  /*5010*/  PRMT R116, RZ, 0x7610, R27 ;  /* 0x00007610ff747816 */ /* 0x000fe2000000001b */
[C---:B------:R-:W-:Y:S01]  /*5020*/  FFMA.FTZ R33, R104.reuse, R33, R7 ;  /* 0x0000002168217223 */ /* 0x040fe20000010007 */
[----:B------:R-:W2:Y:S01]  /*5030*/  LDG.E.128 R92, [R120.64+0xa000] ;  /* 0x00a00004785c7981 */ /* 0x000ea2000c1e1d00 */
[----:B------:R-:W-:Y:S01]  /*5040*/  FFMA.FTZ R103, R104, R17, R16 ;  /* 0x0000001168677223 */ /* 0x000fe20000010010 */
[----:B------:R-:W-:Y:S01]  /*5050*/  PRMT R104, RZ, 0x5410, R27 ;  /* 0x00005410ff687816 */ /* 0x000fe2000000001b */
[----:B------:R-:W-:Y:S01]  /*5060*/  FFMA.FTZ R18, R105, R30, R18 ;  /* 0x0000001e69127223 */ /* 0x000fe20000010012 */
[----:B------:R-:W-:Y:S01]  /*5070*/  PRMT R17, RZ, 0x5410, R31 ;  /* 0x00005410ff117816 */ /* 0x000fe2000000001f */
[----:B------:R-:W2:Y:S01]  /*5080*/  LDG.E.128 R88, [R120.64+0x30000] ;  /* 0x0300000478587981 */ /* 0x000ea2000c1e1d00 */
[----:B------:R-:W-:-:S02]  /*5090*/  PRMT R19, RZ, 0x5410, R40 ;  /* 0x00005410ff137816 */ /* 0x000fc40000000028 */
[----:B------:R-:W-:Y:S01]  /*50a0*/  PRMT R31, RZ, 0x7610, R31 ;  /* 0x00007610ff1f7816 */ /* 0x000fe2000000001f */
[----:B------:R-:W-:Y:S01]  /*50b0*/  FFMA.FTZ R17, R104, R17, R18 ;  /* 0x0000001168117223 */ /* 0x000fe20000010012 */
[----:B---3--:R-:W-:Y:S01]  /*50c0*/  PRMT R29, RZ, 0x5410, R9 ;  /* 0x00005410ff1d7816 */ /* 0x008fe20000000009 */
[----:B------:R-:W-:Y:S01]  /*50d0*/  FFMA.FTZ R19, R34, R19, R106 ;  /* 0x0000001322137223 */ /* 0x000fe2000001006a */
[----:B------:R-:W3:Y:S01]  /*50e0*/  LDG.E.128 R12, [R120.64+0x14800] ;  /* 0x01480004780c7981 */ /* 0x000ee2000c1e1d00 */
[----:B------:R-:W-:Y:S01]  /*50f0*/  FFMA.FTZ R106, R116, R31, R17 ;  /* 0x0000001f746a7223 */ /* 0x000fe20000010011 */
[----:B------:R-:W-:Y:S02]  /*5100*/  PRMT R17, RZ, 0x5410, R36 ;  /* 0x00005410ff117816 */ /* 0x000fe40000000024 */
[----:B------:R-:W-:Y:S01]  /*5110*/  PRMT R40, RZ, 0x7610, R40 ;  /* 0x00007610ff287816 */ /* 0x000fe20000000028 */
[----:B------:R-:W3:Y:S02]  /*5120*/  LDG.E.128 R4, [R120.64+0x11000] ;  /* 0x0110000478047981 */ /* 0x000ee4000c1e1d00 */
[----:B------:R-:W-:Y:S01]  /*5130*/  FFMA.FTZ R108, R34, R17, R108 ;  /* 0x00000011226c7223 */ /* 0x000fe2000001006c */
[----:B------:R-:W-:Y:S01]  /*5140*/  PRMT R17, RZ, 0x5410, R41 ;  /* 0x00005410ff117816 */ /* 0x000fe20000000029 */
[----:B------:R-:W-:Y:S01]  /*5150*/  FFMA.FTZ R19, R35, R40, R19 ;  /* 0x0000002823137223 */ /* 0x000fe20000010013 */
[----:B------:R-:W-:-:S02]  /*5160*/  PRMT R16, RZ, 0x7610, R41 ;  /* 0x00007610ff107816 */ /* 0x000fc40000000029 */
[----:B------:R-:W-:Y:S01]  /*5170*/  PRMT R36, RZ, 0x7610, R36 ;  /* 0x00007610ff247816 */ /* 0x000fe20000000024 */
[----:B------:R-:W-:-:S04]  /*5180*/  FFMA.FTZ R17, R100, R17, R19 ;  /* 0x0000001164117223 */ /* 0x000fc80000010013 */
[----:B------:R-:W-:Y:S01]  /*5190*/  FFMA.FTZ R16, R101, R16, R17 ;  /* 0x0000001065107223 */ /* 0x000fe20000010011 */
[--C-:B------:R-:W-:Y:S01]  /*51a0*/  PRMT R17, RZ, 0x5410, R37.reuse ;  /* 0x00005410ff117816 */ /* 0x100fe20000000025 */
[----:B------:R-:W-:Y:S01]  /*51b0*/  FFMA.FTZ R36, R35, R36, R108 ;  /* 0x0000002423247223 */ /* 0x000fe2000001006c */
[----:B------:R-:W-:-:S03]  /*51c0*/  PRMT R18, RZ, 0x7610, R37 ;  /* 0x00007610ff127816 */ /* 0x000fc60000000025 */
[----:B------:R-:W-:Y:S01]  /*51d0*/  FFMA.FTZ R36, R100, R17, R36 ;  /* 0x0000001164247223 */ /* 0x000fe20000010024 */
[--C-:B------:R-:W-:Y:S02]  /*51e0*/  PRMT R17, RZ, 0x5410, R42.reuse ;  /* 0x00005410ff117816 */ /* 0x100fe4000000002a */
[----:B------:R-:W-:Y:S01]  /*51f0*/  PRMT R42, RZ, 0x7610, R42 ;  /* 0x00007610ff2a7816 */ /* 0x000fe2000000002a */
[----:B------:R-:W-:Y:S02]  /*5200*/  FFMA.FTZ R18, R101, R18, R36 ;  /* 0x0000001265127223 */ /* 0x000fe40000010024 */
[----:B------:R-:W-:Y:S01]  /*5210*/  FFMA.FTZ R16, R102, R17, R16 ;  /* 0x0000001166107223 */ /* 0x000fe20000010010 */
[--C-:B------:R-:W-:Y:S02]  /*5220*/  PRMT R17, RZ, 0x5410, R38.reuse ;  /* 0x00005410ff117816 */ /* 0x100fe40000000026 */
[----:B------:R-:W-:Y:S01]  /*5230*/  PRMT R38, RZ, 0x7610, R38 ;  /* 0x00007610ff267816 */ /* 0x000fe20000000026 */
[----:B------:R-:W-:-:S02]  /*5240*/  FFMA.FTZ R16, R105, R42, R16 ;  /* 0x0000002a69107223 */ /* 0x000fc40000010010 */
[----:B------:R-:W-:Y:S01]  /*5250*/  FFMA.FTZ R18, R102, R17, R18 ;  /* 0x0000001166127223 */ /* 0x000fe20000010012 */
[----:B------:R-:W-:-:S03]  /*5260*/  PRMT R17, RZ, 0x5410, R43 ;  /* 0x00005410ff117816 */ /* 0x000fc6000000002b */
[----:B------:R-:W-:Y:S02]  /*5270*/  FFMA.FTZ R18, R105, R38, R18 ;  /* 0x0000002669127223 */ /* 0x000fe40000010012 */
[----:B------:R-:W-:Y:S01]  /*5280*/  FFMA.FTZ R16, R104, R17, R16 ;  /* 0x0000001168107223 */ /* 0x000fe20000010010 */
[----:B------:R-:W-:-:S05]  /*5290*/  PRMT R17, RZ, 0x5410, R39 ;  /* 0x00005410ff117816 */ /* 0x000fca0000000027 */
[----:B------:R-:W-:Y:S01]  /*52a0*/  FFMA.FTZ R24, R104, R17, R18 ;  /* 0x0000001168187223 */ /* 0x000fe20000010012 */
[--C-:B------:R-:W-:Y:S02]  /*52b0*/  PRMT R17, RZ, 0x5410, R8.reuse ;  /* 0x00005410ff117816 */ /* 0x100fe40000000008 */
[----:B------:R-:W-:-:S03]  /*52c0*/  PRMT R8, RZ, 0x7610, R8 ;  /* 0x00007610ff087816 */ /* 0x000fc60000000008 */
[----:B------:R-:W-:-:S04]  /*52d0*/  FFMA.FTZ R110, R34, R17, R110 ;  /* 0x00000011226e7223 */ /* 0x000fc8000001006e */
[----:B------:R-:W-:Y:S01]  /*52e0*/  FFMA.FTZ R8, R35, R8, R110 ;  /* 0x0000000823087223 */ /* 0x000fe2000001006e */
[----:B----4-:R-:W-:-:S03]  /*52f0*/  PRMT R31, RZ, 0x5410, R20 ;  /* 0x00005410ff1f7816 */ /* 0x010fc60000000014 */
        /* <DEDUP_REMOVED lines=20> */
[----:B-----5:R-:W-:Y:S01]  /*5440*/  PRMT R8, RZ, 0x5410, R44 ;  /* 0x00005410ff087816 */ /* 0x020fe2000000002c */
[----:B------:R-:W-:Y:S01]  /*5450*/  FFMA.FTZ R9, R102, R9, R10 ;  /* 0x0000000966097223 */ /* 0x000fe2000001000a */
[----:B------:R-:W-:-:S03]  /*5460*/  PRMT R21, RZ, 0x5410, R23 ;  /* 0x00005410ff157816 */ /* 0x000fc60000000017 */
[----:B------:R-:W-:Y:S02]  /*5470*/  FFMA.FTZ R22, R105, R22, R9 ;  /* 0x0000001669167223 */ /* 0x000fe40000010009 */
        /* <DEDUP_REMOVED lines=31> */
[----:B------:R-:W-:-:S03]  /*5670*/  PRMT R40, RZ, 0x5410, R56 ;  /* 0x00005410ff287816 */ /* 0x000fc60000000038 */
[----:B------:R-:W-:Y:S01]  /*5680*/  FFMA.FTZ R50, R104, R37, R50 ;  /* 0x0000002568327223 */ /* 0x000fe20000010032 */
[--C-:B------:R-:W-:Y:S02]  /*5690*/  PRMT R37, RZ, 0x5410, R52.reuse ;  /* 0x00005410ff257816 */ /* 0x100fe40000000034 */
[----:B------:R-:W-:Y:S01]  /*56a0*/  PRMT R52, RZ, 0x7610, R52 ;  /* 0x00007610ff347816 */ /* 0x000fe20000000034 */
[C---:B------:R-:W-:Y:S01]  /*56b0*/  FFMA.FTZ R40, R34.reuse, R40, R109 ;  /* 0x0000002822287223 */ /* 0x040fe2000001006d */
[----:B------:R-:W-:Y:S01]  /*56c0*/  PRMT R56, RZ, 0x7610, R56 ;  /* 0x00007610ff387816 */ /* 0x000fe20000000038 */
[----:B------:R-:W-:Y:S01]  /*56d0*/  FFMA.FTZ R114, R34, R37, R114 ;  /* 0x0000002522727223 */ /* 0x000fe20000010072 */
[----:B------:R-:W-:Y:S02]  /*56e0*/  PRMT R41, RZ, 0x5410, R53 ;  /* 0x00005410ff297816 */ /* 0x000fe40000000035 */
[----:B------:R-:W-:Y:S01]  /*56f0*/  PRMT R43, RZ, 0x7610, R43 ;  /* 0x00007610ff2b7816 */ /* 0x000fe2000000002b */
[----:B------:R-:W-:-:S02]  /*5700*/  FFMA.FTZ R52, R35, R52, R114 ;  /* 0x0000003423347223 */ /* 0x000fc40000010072 */
[----:B------:R-:W-:Y:S01]  /*5710*/  FFMA.FTZ R56, R35, R56, R40 ;  /* 0x0000003823387223 */ /* 0x000fe20000010028 */
[----:B------:R-:W-:Y:S01]  /*5720*/  PRMT R40, RZ, 0x7610, R53 ;  /* 0x00007610ff287816 */ /* 0x000fe20000000035 */
[----:B------:R-:W-:Y:S02]  /*5730*/  FFMA.FTZ R41, R100, R41, R52 ;  /* 0x0000002964297223 */ /* 0x000fe40000010034 */
[----:B------:R-:W-:Y:S02]  /*5740*/  FFMA.FTZ R108, R116, R43, R16 ;  /* 0x0000002b746c7223 */ /* 0x000fe40000010010 */
[----:B------:R-:W4:Y:S01]  /*5750*/  LDG.E.128 R16, [R120.64+0x18000] ;  /* 0x0180000478107981 */ /* 0x000f22000c1e1d00 */
[----:B------:R-:W-:Y:S01]  /*5760*/  FFMA.FTZ R40, R101, R40, R41 ;  /* 0x0000002865287223 */ /* 0x000fe20000010029 */
[----:B------:R-:W-:Y:S02]  /*5770*/  PRMT R41, RZ, 0x5410, R57 ;  /* 0x00005410ff297816 */ /* 0x000fe40000000039 */
[----:B------:R-:W-:-:S03]  /*5780*/  PRMT R39, RZ, 0x7610, R39 ;  /* 0x00007610ff277816 */ /* 0x000fc60000000027 */
[----:B------:R-:W-:Y:S01]  /*5790*/  FFMA.FTZ R56, R100, R41, R56 ;  /* 0x0000002964387223 */ /* 0x000fe20000010038 */
[----:B------:R-:W-:Y:S01]  /*57a0*/  PRMT R41, RZ, 0x5410, R54 ;  /* 0x00005410ff297816 */ /* 0x000fe20000000036 */
[----:B------:R-:W-:Y:S01]  /*57b0*/  FFMA.FTZ R110, R116, R39, R24 ;  /* 0x00000027746e7223 */ /* 0x000fe20000010018 */
[----:B------:R-:W-:Y:S01]  /*57c0*/  PRMT R42, RZ, 0x7610, R57 ;  /* 0x00007610ff2a7816 */ /* 0x000fe20000000039 */
[----:B------:R-:W4:Y:S01]  /*57d0*/  LDG.E.128 R24, [R120.64+0x1b800] ;  /* 0x01b8000478187981 */ /* 0x000f22000c1e1d00 */
        /* <DEDUP_REMOVED lines=29> */
[C---:B------:R-:W-:Y:S01]  /*59b0*/  FFMA.FTZ R52, R102.reuse, R53, R52 ;  /* 0x0000003566347223 */ /* 0x040fe20000010034 */
[--C-:B------:R-:W-:Y:S01]  /*59c0*/  PRMT R53, RZ, 0x5410, R66.reuse ;  /* 0x00005410ff357816 */ /* 0x100fe20000000042 */
[----:B------:R-:W-:Y:S01]  /*59d0*/  FFMA.FTZ R54, R101, R54, R55 ;  /* 0x0000003665367223 */ /* 0x000fe20000010037 */
[----:B------:R-:W-:Y:S02]  /*59e0*/  PRMT R66, RZ, 0x7610, R66 ;  /* 0x00007610ff427816 */ /* 0x000fe40000000042 */
[----:B------:R-:W-:Y:S01]  /*59f0*/  PRMT R62, RZ, 0x7610, R62 ;  /* 0x00007610ff3e7816 */ /* 0x000fe2000000003e */
[----:B------:R-:W-:Y:S01]  /*5a00*/  FFMA.FTZ R53, R102, R53, R54 ;  /* 0x0000003566357223 */ /* 0x000fe20000010036 */
[----:B------:R-:W-:-:S03]  /*5a10*/  PRMT R55, RZ, 0x5410, R68 ;  /* 0x00005410ff377816 */ /* 0x000fc60000000044 */
[C---:B------:R-:W-:Y:S01]  /*5a20*/  FFMA.FTZ R66, R105.reuse, R66, R53 ;  /* 0x0000004269427223 */ /* 0x040fe20000010035 */
[--C-:B------:R-:W-:Y:S01]  /*5a30*/  PRMT R53, RZ, 0x5410, R63.reuse ;  /* 0x00005410ff357816 */ /* 0x100fe2000000003f */
[----:B------:R-:W-:Y:S01]  /*5a40*/  FFMA.FTZ R52, R105, R62, R52 ;  /* 0x0000003e69347223 */ /* 0x000fe20000010034 */
[----:B------:R-:W-:Y:S01]  /*5a50*/  PRMT R63, RZ, 0x7610, R63 ;  /* 0x00007610ff3f7816 */ /* 0x000fe2000000003f */
[----:B------:R-:W-:Y:S01]  /*5a60*/  FFMA.FTZ R32, R34, R55, R32 ;  /* 0x0000003722207223 */ /* 0x000fe20000010020 */
[----:B------:R-:W-:Y:S01]  /*5a70*/  PRMT R68, RZ, 0x7610, R68 ;  /* 0x00007610ff447816 */ /* 0x000fe20000000044 */
[----:B------:R-:W-:Y:S01]  /*5a80*/  FFMA.FTZ R52, R104, R53, R52 ;  /* 0x0000003568347223 */ /* 0x000fe20000010034 */
[----:B------:R-:W-:Y:S02]  /*5a90*/  PRMT R56, RZ, 0x5410, R72 ;  /* 0x00005410ff387816 */ /* 0x000fe40000000048 */
        /* <DEDUP_REMOVED lines=35> */
[----:B------:R-:W-:Y:S02]  /*5cd0*/  PRMT R59, RZ, 0x5410, R75 ;  /* 0x00005410ff3b7816 */ /* 0x000fe4000000004b */
[----:B------:R-:W-:Y:S01]  /*5ce0*/  PRMT R56, RZ, 0x5410, R79 ;  /* 0x00005410ff387816 */ /* 0x000fe2000000004f */
[----:B------:R-:W-:Y:S01]  /*5cf0*/  FFMA.FTZ R57, R104, R57, R61 ;  /* 0x0000003968397223 */ /* 0x000fe2000001003d */
[----:B------:R-:W-:-:S03]  /*5d00*/  PRMT R71, RZ, 0x7610, R71 ;  /* 0x00007610ff477816 */ /* 0x000fc60000000047 */
[----:B------:R-:W-:Y:S02]  /*5d10*/  FFMA.FTZ R59, R56, R59, R58 ;  /* 0x0000003b383b7223 */ /* 0x000fe4000001003a */
[----:B------:R-:W-:Y:S01]  /*5d20*/  FFMA.FTZ R58, R116, R71, R57 ;  /* 0x00000047743a7223 */ /* 0x000fe20000010039 */
[----:B------:R-:W-:-:S05]  /*5d30*/  PRMT R57, RZ, 0x5410, R80 ;  /* 0x00005410ff397816 */ /* 0x000fca0000000050 */
[----:B------:R-:W-:Y:S01]  /*5d40*/  FFMA.FTZ R108, R55, R57, R108 ;  /* 0x00000039376c7223 */ /* 0x000fe2000001006c */
[--C-:B--2---:R-:W-:Y:S02]  /*5d50*/  PRMT R57, RZ, 0x5410, R84.reuse ;  /* 0x00005410ff397816 */ /* 0x104fe40000000054 */
[----:B------:R-:W-:-:S03]  /*5d60*/  PRMT R84, RZ, 0x7610, R84 ;  /* 0x00007610ff547816 */ /* 0x000fc60000000054 */
        /* <DEDUP_REMOVED lines=17> */
[----:B------:R-:W-:-:S03]  /*5e80*/  FFMA.FTZ R33, R100, R33, R84 ;  /* 0x0000002164217223 */ /* 0x000fc60000010054 */
[----:B------:R-:W0:Y:S01]  /*5e90*/  SHFL.BFLY PT, R62, R59, 0x10, 0x1f ;  /* 0x0e001f003b3e7f89 */ /* 0x000e2200000e0000 */
[----:B------:R-:W-:Y:S02]  /*5ea0*/  FFMA.FTZ R33, R101, R60, R33 ;  /* 0x0000003c65217223 */ /* 0x000fe40000010021 */
[----:B------:R-:W-:Y:S01]  /*5eb0*/  FFMA.FTZ R60, R54, R57, R61 ;  /* 0x00000039363c7223 */ /* 0x000fe2000001003d */
[--C-:B------:R-:W-:Y:S01]  /*5ec0*/  PRMT R57, RZ, 0x5410, R88.reuse ;  /* 0x00005410ff397816 */ /* 0x100fe20000000058 */
[----:B------:R-:W2:Y:S01]  /*5ed0*/  LDG.E.128 R44, [R120.64+0x30800] ;  /* 0x03080004782c7981 */ /* 0x000ea2000c1e1d00 */
        /* <DEDUP_REMOVED lines=21> */
[----:B0-----:R-:W-:Y:S02]  /*6030*/  FADD.FTZ R34, R59, R62 ;  /* 0x0000003e3b227221 */ /* 0x001fe40000010000 */
        /* <DEDUP_REMOVED lines=21> */
[----:B---3--:R-:W-:-:S03]  /*6190*/  PRMT R61, RZ, 0x5410, R12 ;  /* 0x00005410ff3d7816 */ /* 0x008fc6000000000c */
        /* <DEDUP_REMOVED lines=9> */
[----:B------:R-:W-:-:S03]  /*6230*/  PRMT R4, RZ, 0x7610, R5 ;  /* 0x00007610ff047816 */ /* 0x000fc60000000005 */
[C---:B------:R-:W-:Y:S01]  /*6240*/  FFMA.FTZ R60, R32.reuse, R61, R60 ;  /* 0x0000003d203c7223 */ /* 0x040fe2000001003c */
[--C-:B------:R-:W-:Y:S02]  /*6250*/  PRMT R61, RZ, 0x5410, R13.reuse ;  /* 0x00005410ff3d7816 */ /* 0x100fe4000000000d */
[----:B------:R-:W-:Y:S01]  /*6260*/  PRMT R5, RZ, 0x5410, R6 ;  /* 0x00005410ff057816 */ /* 0x000fe20000000006 */
[C---:B------:R-:W-:Y:S01]  /*6270*/  FFMA.FTZ R4, R77.reuse, R4, R60 ;  /* 0x000000044d047223 */ /* 0x040fe2000001003c */
        /* <DEDUP_REMOVED lines=10> */
[--C-:B------:R-:W-:Y:S01]  /*6320*/  PRMT R5, RZ, 0x5410, R7.reuse ;  /* 0x00005410ff057816 */ /* 0x100fe20000000007 */
[----:B------:R-:W0:Y:S04]  /*6330*/  SHFL.BFLY PT, R14, R35, 0x10, 0x1f ;  /* 0x0e001f00230e7f89 */ /* 0x000e2800000e0000 */
[----:B------:R-:W-:Y:S01]  /*6340*/  FFMA.FTZ R5, R56, R5, R4 ;  /* 0x0000000538057223 */ /* 0x000fe20000010004 */
[----:B------:R-:W-:Y:S02]  /*6350*/  PRMT R4, RZ, 0x7610, R7 ;  /* 0x00007610ff047816 */ /* 0x000fe40000000007 */
[----:B------:R-:W1:Y:S01]  /*6360*/  SHFL.BFLY PT, R7, R34, 0x8, 0x1f ;  /* 0x0d001f0022077f89 */ /* 0x000e6200000e0000 */
[----:B------:R-:W-:-:S02]  /*6370*/  PRMT R13, RZ, 0x5410, R15 ;  /* 0x00005410ff0d7816 */ /* 0x000fc4000000000f */
[----:B------:R-:W-:Y:S01]  /*6380*/  FFMA.FTZ R6, R79, R4, R5 ;  /* 0x000000044f067223 */ /* 0x000fe20000010005 */
[----:B------:R-:W-:Y:S02]  /*6390*/  PRMT R4, RZ, 0x7610, R15 ;  /* 0x00007610ff047816 */ /* 0x000fe4000000000f */
[----:B------:R-:W-:Y:S01]  /*63a0*/  FFMA.FTZ R12, R56, R13, R12 ;  /* 0x0000000d380c7223 */ /* 0x000fe2000001000c */
[----:B------:R-:W-:-:S03]  /*63b0*/  PRMT R89, RZ, 0x7610, R89 ;  /* 0x00007610ff597816 */ /* 0x000fc60000000059 */
[----:B------:R-:W-:Y:S01]  /*63c0*/  FFMA.FTZ R12, R79, R4, R12 ;  /* 0x000000044f0c7223 */ /* 0x000fe2000001000c */
[----:B------:R-:W-:Y:S01]  /*63d0*/  PRMT R5, RZ, 0x5410, R90 ;  /* 0x00005410ff057816 */ /* 0x000fe2000000005a */
[----:B------:R-:W-:Y:S01]  /*63e0*/  FFMA.FTZ R89, R101, R89, R100 ;  /* 0x0000005965597223 */ /* 0x000fe20000010064 */
[----:B------:R-:W3:Y:S01]  /*63f0*/  SHFL.BFLY PT, R13, R6, 0x10, 0x1f ;  /* 0x0e001f00060d7f89 */ /* 0x000ee200000e0000 */
[----:B------:R-:W-:Y:S02]  /*6400*/  PRMT R4, RZ, 0x5410, R86 ;  /* 0x00005410ff047816 */ /* 0x000fe40000000056 */
[----:B------:R-:W-:Y:S01]  /*6410*/  PRMT R90, RZ, 0x7610, R90 ;  /* 0x00007610ff5a7816 */ /* 0x000fe2000000005a */
[----:B------:R-:W3:Y:S01]  /*6420*/  SHFL.BFLY PT, R15, R12, 0x10, 0x1f ;  /* 0x0e001f000c0f7f89 */ /* 0x000ee200000e0000 */
[C---:B------:R-:W-:Y:S01]  /*6430*/  FFMA.FTZ R5, R102.reuse, R5, R89 ;  /* 0x0000000566057223 */ /* 0x040fe20000010059 */
[----:B------:R-:W-:Y:S01]  /*6440*/  PRMT R86, RZ, 0x7610, R86 ;  /* 0x00007610ff567816 */ /* 0x000fe20000000056 */
[----:B------:R-:W-:-:S02]  /*6450*/  FFMA.FTZ R4, R102, R4, R33 ;  /* 0x0000000466047223 */ /* 0x000fc40000010021 */
[----:B0-----:R-:W-:Y:S01]  /*6460*/  FADD.FTZ R35, R35, R14 ;  /* 0x0000000e23237221 */ /* 0x001fe20000010000 */
[----:B----4-:R-:W-:Y:S01]  /*6470*/  PRMT R14, RZ, 0x5410, R16 ;  /* 0x00005410ff0e7816 */ /* 0x010fe20000000010 */
[C---:B------:R-:W-:Y:S01]  /*6480*/  FFMA.FTZ R90, R105.reuse, R90, R5 ;  /* 0x0000005a695a7223 */ /* 0x040fe20000010005 */
[----:B------:R-:W-:Y:S01]  /*6490*/  PRMT R5, RZ, 0x5410, R87 ;  /* 0x00005410ff057816 */ /* 0x000fe20000000057 */
[----:B------:R-:W-:Y:S02]  /*64a0*/  FFMA.FTZ R4, R105, R86, R4 ;  /* 0x0000005669047223 */ /* 0x000fe40000010004 */
[----:B-1----:R-:W-:Y:S01]  /*64b0*/  FADD.FTZ R34, R34, R7 ;  /* 0x0000000722227221 */ /* 0x002fe20000010000 */
        /* <DEDUP_REMOVED lines=14> */
[C---:B------:R-:W-:Y:S02]  /*65a0*/  FFMA.FTZ R53, R116.reuse, R53, R66 ;  /* 0x0000003574357223 */ /* 0x040fe40000010042 */
[C---:B------:R-:W-:Y:S02]  /*65b0*/  FFMA.FTZ R4, R116.reuse, R87, R4 ;  /* 0x0000005774047223 */ /* 0x040fe40000010004 */
[----:B------:R-:W-:Y:S02]  /*65c0*/  FFMA.FTZ R116, R116, R91, R5 ;  /* 0x0000005b74747223 */ /* 0x000fe40000010005 */
[----:B---3--:R-:W-:-:S02]  /*65d0*/  FADD.FTZ R5, R6, R13 ;  /* 0x0000000d06057221 */ /* 0x008fc40000010000 */
[----:B------:R-:W-:Y:S01]  /*65e0*/  FADD.FTZ R6, R12, R15 ;  /* 0x0000000f0c067221 */ /* 0x000fe20000010000 */
        /* <DEDUP_REMOVED lines=28> */
[--C-:B-----5:R-:W-:Y:S02]  /*67b0*/  PRMT R8, RZ, 0x5410, R20.reuse ;  /* 0x00005410ff087816 */ /* 0x120fe40000000014 */
[----:B------:R-:W-:-:S03]  /*67c0*/  PRMT R15, RZ, 0x7610, R20 ;  /* 0x00007610ff0f7816 */ /* 0x000fc60000000014 */
[----:B------:R-:W-:Y:S02]  /*67d0*/  FFMA.FTZ R8, R55, R8, R52 ;  /* 0x0000000837087223 */ /* 0x000fe40000010034 */
[C---:B------:R-:W-:Y:S01]  /*67e0*/  FFMA.FTZ R51, R76.reuse, R13, R51 ;  /* 0x0000000d4c337223 */ /* 0x040fe20000010033 */
        /* <DEDUP_REMOVED lines=18> */
[----:B------:R-:W-:Y:S02]  /*6910*/  PRMT R8, RZ, 0x7610, R11 ;  /* 0x00007610ff087816 */ /* 0x000fe4000000000b */
[----:B--2---:R-:W-:Y:S01]  /*6920*/  PRMT R10, RZ, 0x5410, R28 ;  /* 0x00005410ff0a7816 */ /* 0x004fe2000000001c */
        /* <DEDUP_REMOVED lines=173> */
[----:B------:R-:W-:-:S03]  /*7400*/  LOP3.LUT P0, RZ, R2, 0x1f, RZ, 0xc0, !PT ;  /* 0x0000001f02ff7812 */ /* 0x000fc6000780c0ff */
[----:B------:R-:W1:Y:S04]  /*7410*/  SHFL.BFLY PT, R8, R9, 0x1, 0x1f ;  /* 0x0c201f0009087f89 */ /* 0x000e6800000e0000 */
[----:B------:R-:W2:Y:S04]  /*7420*/  SHFL.BFLY PT, R10, R11, 0x1, 0x1f ;  /* 0x0c201f000b0a7f89 */ /* 0x000ea800000e0000 */
[----:B------:R-:W3:Y:S04]  /*7430*/  SHFL.BFLY PT, R12, R13, 0x1, 0x1f ;  /* 0x0c201f000d0c7f89 */ /* 0x000ee800000e0000 */
[----:B------:R-:W4:Y:S04]  /*7440*/  SHFL.BFLY PT, R14, R15, 0x1, 0x1f ;  /* 0x0c201f000f0e7f89 */ /* 0x000f2800000e0000 */
[----:B------:R-:W5:Y:S04]  /*7450*/  SHFL.BFLY PT, R16, R19, 0x1, 0x1f ;  /* 0x0c201f0013107f89 */ /* 0x000f6800000e0000 */
[----:B------:R-:W0:Y:S04]  /*7460*/  SHFL.BFLY PT, R17, R22, 0x1, 0x1f ;  /* 0x0c201f0016117f89 */ /* 0x000e2800000e0000 */
[----:B------:R-:W0:Y:S04]  /*7470*/  SHFL.BFLY PT, R21, R24, 0x1, 0x1f ;  /* 0x0c201f0018157f89 */ /* 0x000e2800000e0000 */
[----:B------:R-:W1:Y:S04]  /*7480*/  SHFL.BFLY PT, R23, R26, 0x1, 0x1f ;  /* 0x0c201f001a177f89 */ /* 0x000e6800000e0000 */
[----:B------:R-:W3:Y:S04]  /*7490*/  SHFL.BFLY PT, R25, R28, 0x1, 0x1f ;  /* 0x0c201f001c197f89 */ /* 0x000ee800000e0000 */
[----:B------:R-:W5:Y:S04]  /*74a0*/  SHFL.BFLY PT, R18, R29, 0x1, 0x1f ;  /* 0x0c201f001d127f89 */ /* 0x000f6800000e0000 */
[----:B------:R-:W5:Y:S04]  /*74b0*/  SHFL.BFLY PT, R20, R31, 0x1, 0x1f ;  /* 0x0c201f001f147f89 */ /* 0x000f6800000e0000 */
[----:B------:R-:W5:Y:S01]  /*74c0*/  SHFL.BFLY PT, R30, R33, 0x1, 0x1f ;  /* 0x0c201f00211e7f89 */ /* 0x000f6200000e0000 */
[----:B------:R-:W-:Y:S01]  /*74d0*/  @!P0 FADD.FTZ R4, R4, R5 ;  /* 0x0000000504048221 */ /* 0x000fe20000010000 */
[----:B------:R-:W-:-:S04]  /*74e0*/  SHF.R.S32.HI R5, RZ, 0x1f, R2 ;  /* 0x0000001fff057819 */ /* 0x000fc80000011402 */
[----:B------:R-:W-:Y:S01]  /*74f0*/  LEA.HI R5, R5, R2, RZ, 0x5 ;  /* 0x0000000205057211 */ /* 0x000fe200078f28ff */
[----:B0-----:R-:W-:Y:S02]  /*7500*/  FADD.FTZ R6, R7, R6 ;  /* 0x0000000607067221 */ /* 0x001fe40000010000 */
[----:B-1----:R-:W-:Y:S01]  /*7510*/  FADD.FTZ R8, R9, R8 ;  /* 0x0000000809087221 */ /* 0x002fe20000010000 */
[----:B------:R-:W-:Y:S01]  /*7520*/  SHF.R.S32.HI R5, RZ, 0x5, R5 ;  /* 0x00000005ff057819 */ /* 0x000fe20000011405 */
        /* <DEDUP_REMOVED lines=25> */
[----:B------:R-:W-:Y:S01]  /*76c0*/  BAR.SYNC.DEFER_BLOCKING 0x0 ;  /* 0x0000000000007b1d */ /* 0x000fe20000010000 */
[----:B------:R-:W-:-:S13]  /*76d0*/  ISETP.NE.AND P1, PT, R2, RZ, PT ;  /* 0x000000ff0200720c */ /* 0x000fda0003f25270 */
[----:B------:R-:W-:Y:S05]  /*76e0*/  @P1 EXIT ;  /* 0x000000000000194d */ /* 0x000fea0003800000 */
[----:B0-----:R-:W0:Y:S01]  /*76f0*/  LDS.128 R28, [0x10] ;  /* 0x00001000ff1c7984 */ /* 0x001e220000000c00 */
[----:B------:R-:W-:-:S03]  /*7700*/  IMAD.WIDE R2, R0, R3, c[0x0][0x160] ;  /* 0x0000580000027625 */ /* 0x000fc600078e0203 */
[----:B------:R-:W1:Y:S04]  /*7710*/  LDS.128 R32, [0x20] ;  /* 0x00002000ff207984 */ /* 0x000e680000000c00 */
[----:B------:R-:W2:Y:S04]  /*7720*/  LDS.128 R36, [0x30] ;  /* 0x00003000ff247984 */ /* 0x000ea80000000c00 */
[----:B------:R-:W3:Y:S04]  /*7730*/  LDS.128 R24, [0x40] ;  /* 0x00004000ff187984 */ /* 0x000ee80000000c00 */
[----:B------:R-:W4:Y:S04]  /*7740*/  LDS.128 R12, [0x50] ;  /* 0x00005000ff0c7984 */ /* 0x000f280000000c00 */
[----:B------:R-:W5:Y:S04]  /*7750*/  LDS.128 R8, [0x60] ;  /* 0x00006000ff087984 */ /* 0x000f680000000c00 */
[----:B------:R-:W4:Y:S04]  /*7760*/  LDS.128 R4, [0x70] ;  /* 0x00007000ff047984 */ /* 0x000f280000000c00 */
[----:B------:R-:W4:Y:S04]  /*7770*/  LDS.128 R20, [0x80] ;  /* 0x00008000ff147984 */ /* 0x000f280000000c00 */
[----:B------:R-:W4:Y:S04]  /*7780*/  LDS.128 R16, [0x90] ;  /* 0x00009000ff107984 */ /* 0x000f280000000c00 */
[----:B------:R-:W4:Y:S01]  /*7790*/  LDS.128 R40, [RZ] ;  /* 0x00000000ff287984 */ /* 0x000f220000000c00 */
[----:B0-----:R-:W-:-:S02]  /*77a0*/  FADD.FTZ R28, RZ, R28 ;  /* 0x0000001cff1c7221 */ /* 0x001fc40000010000 */
[----:B-1----:R-:W-:Y:S02]  /*77b0*/  FADD.FTZ R32, RZ, R32 ;  /* 0x00000020ff207221 */ /* 0x002fe40000010000 */
[----:B------:R-:W-:Y:S02]  /*77c0*/  FADD.FTZ R29, R28, R29 ;  /* 0x0000001d1c1d7221 */ /* 0x000fe40000010000 */
[----:B--2---:R-:W-:Y:S02]  /*77d0*/  FADD.FTZ R36, RZ, R36 ;  /* 0x00000024ff247221 */ /* 0x004fe40000010000 */
[----:B------:R-:W-:Y:S02]  /*77e0*/  FADD.FTZ R33, R32, R33 ;  /* 0x0000002120217221 */ /* 0x000fe40000010000 */
[----:B------:R-:W-:Y:S02]  /*77f0*/  FADD.FTZ R37, R36, R37 ;  /* 0x0000002524257221 */ /* 0x000fe40000010000 */
[----:B---3--:R-:W-:-:S02]  /*7800*/  FADD.FTZ R24, RZ, R24 ;  /* 0x00000018ff187221 */ /* 0x008fc40000010000 */
        /* <DEDUP_REMOVED lines=10> */
[----:B------:R-:W0:Y:S01]  /*78b0*/  LDS.128 R28, [0xa0] ;  /* 0x0000a000ff1c7984 */ /* 0x000e220000000c00 */
[----:B------:R-:W-:Y:S01]  /*78c0*/  F2FP.BF16.PACK_AB R38, RZ, R38 ;  /* 0x00000026ff26723e */ /* 0x000fe200000010ff */
[----:B------:R-:W-:Y:S01]  /*78d0*/  FADD.FTZ R26, R26, R27 ;  /* 0x0000001b1a1a7221 */ /* 0x000fe20000010000 */
[----:B------:R-:W-:Y:S01]  /*78e0*/  PRMT R44, R24, 0x7610, R44 ;  /* 0x00007610182c7816 */ /* 0x000fe2000000002c */
[----:B----4-:R-:W-:Y:S01]  /*78f0*/  FADD.FTZ R12, RZ, R12 ;  /* 0x0000000cff0c7221 */ /* 0x010fe20000010000 */
[----:B------:R-:W-:Y:S01]  /*7900*/  PRMT R45, R34, 0x7610, R45 ;  /* 0x00007610222d7816 */ /* 0x000fe2000000002d */
[----:B-----5:R-:W-:Y:S01]  /*7910*/  FADD.FTZ R8, RZ, R8 ;  /* 0x00000008ff087221 */ /* 0x020fe20000010000 */
[----:B------:R-:W-:Y:S01]  /*7920*/  PRMT R46, R38, 0x7610, R46 ;  /* 0x00007610262e7816 */ /* 0x000fe2000000002e */
[----:B------:R-:W1:Y:S01]  /*7930*/  LDS.128 R32, [0xd0] ;  /* 0x0000d000ff207984 */ /* 0x000e620000000c00 */
[----:B------:R-:W-:Y:S01]  /*7940*/  F2FP.BF16.PACK_AB R0, RZ, R26 ;  /* 0x0000001aff00723e */ /* 0x000fe200000010ff */
[----:B------:R-:W-:-:S02]  /*7950*/  FADD.FTZ R4, RZ, R4 ;  /* 0x00000004ff047221 */ /* 0x000fc40000010000 */
[----:B------:R-:W2:Y:S01]  /*7960*/  LDS.128 R24, [0xb0] ;  /* 0x0000b000ff187984 */ /* 0x000ea20000000c00 */
[----:B------:R-:W-:Y:S02]  /*7970*/  FADD.FTZ R20, RZ, R20 ;  /* 0x00000014ff147221 */ /* 0x000fe40000010000 */
[----:B------:R-:W-:Y:S01]  /*7980*/  FADD.FTZ R16, RZ, R16 ;  /* 0x00000010ff107221 */ /* 0x000fe20000010000 */
[----:B------:R-:W3:Y:S01]  /*7990*/  LDS.128 R36, [0xc0] ;  /* 0x0000c000ff247984 */ /* 0x000ee20000000c00 */
[----:B------:R-:W-:Y:S02]  /*79a0*/  FADD.FTZ R40, RZ, R40 ;  /* 0x00000028ff287221 */ /* 0x000fe40000010000 */
        /* <DEDUP_REMOVED lines=15> */
[----:B0-----:R-:W-:Y:S02]  /*7aa0*/  FADD.FTZ R28, RZ, R28 ;  /* 0x0000001cff1c7221 */ /* 0x001fe40000010000 */
[----:B------:R-:W-:Y:S02]  /*7ab0*/  FADD.FTZ R42, R41, R42 ;  /* 0x0000002a292a7221 */ /* 0x000fe40000010000 */
[----:B------:R-:W-:Y:S02]  /*7ac0*/  FADD.FTZ R29, R28, R29 ;  /* 0x0000001d1c1d7221 */ /* 0x000fe40000010000 */
[----:B------:R-:W-:Y:S02]  /*7ad0*/  FADD.FTZ R14, R14, R15 ;  /* 0x0000000f0e0e7221 */ /* 0x000fe40000010000 */
[----:B-1----:R-:W-:-:S02]  /*7ae0*/  FADD.FTZ R32, RZ, R32 ;  /* 0x00000020ff207221 */ /* 0x002fc40000010000 */
[----:B------:R-:W-:Y:S01]  /*7af0*/  FADD.FTZ R30, R29, R30 ;  /* 0x0000001e1d1e7221 */ /* 0x000fe20000010000 */
[----:B------:R-:W-:Y:S01]  /*7b00*/  F2FP.BF16.PACK_AB R14, RZ, R14 ;  /* 0x0000000eff0e723e */ /* 0x000fe200000010ff */
[----:B--2---:R-:W-:Y:S02]  /*7b10*/  FADD.FTZ R24, RZ, R24 ;  /* 0x00000018ff187221 */ /* 0x004fe40000010000 */
[----:B------:R-:W-:Y:S02]  /*7b20*/  FADD.FTZ R33, R32, R33 ;  /* 0x0000002120217221 */ /* 0x000fe40000010000 */
[----:B---3--:R-:W-:Y:S01]  /*7b30*/  FADD.FTZ R36, RZ, R36 ;  /* 0x00000024ff247221 */ /* 0x008fe20000010000 */
        /* <DEDUP_REMOVED lines=34> */
.L_x_2:
        /* <DEDUP_REMOVED lines=10> */
.L_x_34:


//--------------------- .text._Z30router_gemm_kernel_bf16_outputI13__nv_bfloat16Li128ELi8ELi13ELi384ELi7168EEvPS0_PKT_S4_ --------------------------
	.section	.text._Z30router_gemm_kernel_bf16_outputI13__nv_bfloat16Li128ELi8ELi13ELi384ELi7168EEvPS0_PKT_S4_,"ax",@progbits
	.sectioninfo	@"SHI_REGISTERS=128"
	.align	128
        .global         _Z30router_gemm_kernel_bf16_outputI13__nv_bfloat16Li128ELi8ELi13ELi384ELi7168EEvPS0_PKT_S4_
        .type           _Z30router_gemm_kernel_bf16_outputI13__nv_bfloat16Li128ELi8ELi13ELi384ELi7168EEvPS0_PKT_S4_,@function
        .size           _Z30router_gemm_kernel_bf16_outputI13__nv_bfloat16Li128ELi8ELi13ELi384ELi7168EEvPS0_PKT_S4_,(.L_x_35 - _Z30router_gemm_kernel_bf16_outputI13__nv_bfloat16Li128ELi8ELi13ELi384ELi7168EEvPS0_PKT_S4_)
        .other          _Z30router_gemm_kernel_bf16_outputI13__nv_bfloat16Li128ELi8ELi13ELi384ELi7168EEvPS0_PKT_S4_,@"STO_CUDA_ENTRY STV_DEFAULT"
_Z30router_gemm_kernel_bf16_outputI13__nv_bfloat16Li128ELi8ELi13ELi384ELi7168EEvPS0_PKT_S4_:
.text._Z30router_gemm_kernel_bf16_outputI13__nv_bfloat16Li128ELi8ELi13ELi384ELi7168EEvPS0_PKT_S4_:
        /* <DEDUP_REMOVED lines=34> */
[--C-:B----4-:R-:W-:Y:S02]  /*0220*/  PRMT R92, RZ, 0x5410, R68.reuse ;  /* 0x00005410ff5c7816 */ /* 0x110fe40000000044 */
        /* <DEDUP_REMOVED lines=10> */
[----:B------:R-:W2:Y:S02]  /*02d0*/  LDG.E.128 R56, [R116.64+0x12000] ;  /* 0x0120000474387981 */ /* 0x000ea4000c1e1d00 */
[----:B------:R-:W-:Y:S01]  /*02e0*/  FFMA.FTZ R52, R90, R53, R52 ;  /* 0x000000355a347223 */ /* 0x000fe20000010034 */
[----:B------:R-:W-:-:S05]  /*02f0*/  PRMT R53, RZ, 0x5410, R54 ;  /* 0x00005410ff357816 */ /* 0x000fca0000000036 */
[----:B------:R-:W-:Y:S01]  /*0300*/  FFMA.FTZ R52, R88, R53, R52 ;  /* 0x0000003558347223 */ /* 0x000fe20000010034 */
[----:B---3--:R-:W-:Y:S02]  /*0310*/  PRMT R53, RZ, 0x5410, R16 ;  /* 0x00005410ff357816 */ /* 0x008fe40000000010 */
        /* <DEDUP_REMOVED lines=15> */
[----:B-----5:R-:W-:-:S03]  /*0410*/  PRMT R17, RZ, 0x5410, R80 ;  /* 0x00005410ff117816 */ /* 0x020fc60000000050 */
[----:B------:R-:W-:Y:S02]  /*0420*/  FFMA.FTZ R101, R125, R16, R52 ;  /* 0x000000107d657223 */ /* 0x000fe40000010034 */
[----:B------:R-:W-:Y:S01]  /*0430*/  FFMA.FTZ R16, R92, R17, RZ ;  /* 0x000000115c107223 */ /* 0x000fe200000100ff */
[----:B------:R-:W-:Y:S01]  /*0440*/  PRMT R17, RZ, 0x5410, R18 ;  /* 0x00005410ff117816 */ /* 0x000fe20000000012 */
[----:B------:R-:W3:Y:S04]  /*0450*/  LDG.E.128 R52, [R116.64+0x15800] ;  /* 0x0158000474347981 */ /* 0x000ee8000c1e1d00 */
        /* <DEDUP_REMOVED lines=14> */
[----:B------:R-:W-:Y:S01]  /*0540*/  FFMA.FTZ R80, R92, R69, RZ ;  /* 0x000000455c507223 */ /* 0x000fe200000100ff */
        /* <DEDUP_REMOVED lines=13> */
[----:B------:R-:W-:Y:S01]  /*0620*/  FFMA.FTZ R76, R92, R69, RZ ;  /* 0x000000455c4c7223 */ /* 0x000fe200000100ff */
        /* <DEDUP_REMOVED lines=19> */
[----:B------:R-:W5:Y:S03]  /*0760*/  LDG.E.128 R76, [R116.64+0x20000] ;  /* 0x02000004744c7981 */ /* 0x000f66000c1e1d00 */
[----:B------:R-:W-:Y:S01]  /*0770*/  FFMA.FTZ R12, R92, R13, RZ ;  /* 0x0000000d5c0c7223 */ /* 0x000fe200000100ff */
        /* <DEDUP_REMOVED lines=21> */
[--C-:B------:R-:W-:Y:S02]  /*08d0*/  PRMT R73, RZ, 0x5410, R75.reuse ;  /* 0x00005410ff497816 */ /* 0x100fe4000000004b */
[----:B------:R-:W-:Y:S01]  /*08e0*/  PRMT R8, RZ, 0x7610, R75 ;  /* 0x00007610ff087816 */ /* 0x000fe2000000004b */
[----:B------:R-:W-:Y:S01]  /*08f0*/  FFMA.FTZ R84, R88, R9, R84 ;  /* 0x0000000958547223 */ /* 0x000fe20000010054 */
[----:B------:R-:W-:Y:S01]  /*0900*/  PRMT R9, RZ, 0x5410, R44 ;  /* 0x00005410ff097816 */ /* 0x000fe2000000002c */
[----:B------:R-:W-:Y:S02]  /*0910*/  FFMA.FTZ R113, R68, R73, R72 ;  /* 0x0000004944717223 */ /* 0x000fe40000010048 */
[C---:B------:R-:W-:Y:S01]  /*0920*/  FFMA.FTZ R99, R125.reuse, R16, R17 ;  /* 0x000000107d637223 */ /* 0x040fe20000010011 */
[----:B------:R-:W-:Y:S01]  /*0930*/  PRMT R13, RZ, 0x5410, R15 ;  /* 0x00005410ff0d7816 */ /* 0x000fe2000000000f */
[----:B------:R-:W-:Y:S01]  /*0940*/  FFMA.FTZ R113, R125, R8, R113 ;  /* 0x000000087d717223 */ /* 0x000fe20000010071 */
[----:B------:R-:W2:Y:S01]  /*0950*/  LDG.E.128 R16, [R116.64+0x19000] ;  /* 0x0190000474107981 */ /* 0x000ea2000c1e1d00 */
[----:B------:R-:W-:Y:S01]  /*0960*/  FFMA.FTZ R8, R92, R9, RZ ;  /* 0x000000095c087223 */ /* 0x000fe200000100ff */
[----:B------:R-:W-:-:S02]  /*0970*/  PRMT R9, RZ, 0x7610, R10 ;  /* 0x00007610ff097816 */ /* 0x000fc4000000000a */
[----:B------:R-:W-:Y:S01]  /*0980*/  PRMT R12, RZ, 0x7610, R15 ;  /* 0x00007610ff0c7816 */ /* 0x000fe2000000000f */
[----:B------:R-:W2:Y:S02]  /*0990*/  LDG.E.128 R72, [R116.64+0x27000] ;  /* 0x0270000474487981 */ /* 0x000ea4000c1e1d00 */
        /* <DEDUP_REMOVED lines=27> */
[----:B------:R-:W4:Y:S01]  /*0b50*/  LDG.E.128 R84, [R120.64+0x1000] ;  /* 0x0010000478547981 */ /* 0x000f22000c1e1d00 */
[----:B------:R-:W-:-:S03]  /*0b60*/  PRMT R29, RZ, 0x5410, R30 ;  /* 0x00005410ff1d7816 */ /* 0x000fc6000000001e */
[C---:B------:R-:W-:Y:S02]  /*0b70*/  FFMA.FTZ R109, R125.reuse, R28, R44 ;  /* 0x0000001c7d6d7223 */ /* 0x040fe4000001002c */
[----:B------:R-:W-:Y:S01]  /*0b80*/  FFMA.FTZ R28, R88, R29, R45 ;  /* 0x0000001d581c7223 */ /* 0x000fe2000001002d */
[--C-:B------:R-:W-:Y:S01]  /*0b90*/  PRMT R29, RZ, 0x5410, R20.reuse ;  /* 0x00005410ff1d7816 */ /* 0x100fe20000000014 */
[----:B------:R-:W-:Y:S01]  /*0ba0*/  FFMA.FTZ R69, R125, R12, R69 ;  /* 0x0000000c7d457223 */ /* 0x000fe20000010045 */
[----:B------:R-:W-:Y:S01]  /*0bb0*/  PRMT R115, RZ, 0x5410, R27 ;  /* 0x00005410ff737816 */ /* 0x000fe2000000001b */
[----:B------:R-:W4:Y:S02]  /*0bc0*/  LDG.E.128 R12, [R116.64+0x23800] ;  /* 0x02380004740c7981 */ /* 0x000f24000c1e1d00 */
[----:B------:R-:W-:Y:S01]  /*0bd0*/  FFMA.FTZ R91, R92, R29, RZ ;  /* 0x0000001d5c5b7223 */ /* 0x000fe200000100ff */
[----:B------:R-:W-:Y:S01]  /*0be0*/  PRMT R29, RZ, 0x7610, R20 ;  /* 0x00007610ff1d7816 */ /* 0x000fe20000000014 */
[----:B------:R-:W4:Y:S04]  /*0bf0*/  LDG.E.128 R44, [R116.64+0x1000] ;  /* 0x00100004742c7981 */ /* 0x000f28000c1e1d00 */
[----:B------:R-:W-:Y:S01]  /*0c00*/  FFMA.FTZ R91, R94, R29, R91 ;  /* 0x0000001d5e5b7223 */ /* 0x000fe2000001005b */
[----:B------:R-:W-:-:S02]  /*0c10*/  PRMT R29, RZ, 0x7610, R30 ;  /* 0x00007610ff1d7816 */ /* 0x000fc4000000001e */
        /* <DEDUP_REMOVED lines=27> */
[----:B------:R-:W-:Y:S01]  /*0dd0*/  FFMA.FTZ R20, R92, R21, RZ ;  /* 0x000000155c147223 */ /* 0x000fe200000100ff */
        /* <DEDUP_REMOVED lines=8> */
[----:B------:R-:W5:Y:S01]  /*0e60*/  LDG.E.128 R20, [R116.64+0x8000] ;  /* 0x0080000474147981 */ /* 0x000f62000c1e1d00 */
[----:B------:R-:W-:Y:S01]  /*0e70*/  PRMT R33, RZ, 0x7610, R33 ;  /* 0x00007610ff217816 */ /* 0x000fe20000000021 */
[----:B------:R-:W-:-:S02]  /*0e80*/  FFMA.FTZ R32, R89, R32, R91 ;  /* 0x0000002059207223 */ /* 0x000fc4000001005b */
[----:B------:R-:W-:Y:S02]  /*0e90*/  FFMA.FTZ R48, R68, R49, R48 ;  /* 0x0000003144307223 */ /* 0x000fe40000010030 */
[----:B------:R-:W-:Y:S01]  /*0ea0*/  FFMA.FTZ R49, R90, R33, R32 ;  /* 0x000000215a317223 */ /* 0x000fe20000010020 */
[----:B------:R-:W-:-:S05]  /*0eb0*/  PRMT R33, RZ, 0x5410, R34 ;  /* 0x00005410ff217816 */ /* 0x000fca0000000022 */
[----:B------:R-:W-:Y:S01]  /*0ec0*/  FFMA.FTZ R49, R88, R33, R49 ;  /* 0x0000002158317223 */ /* 0x000fe20000010031 */
[----:B------:R-:W-:Y:S02]  /*0ed0*/  PRMT R33, RZ, 0x5410, R24 ;  /* 0x00005410ff217816 */ /* 0x000fe40000000018 */
[----:B------:R-:W-:-:S03]  /*0ee0*/  PRMT R32, RZ, 0x7610, R51 ;  /* 0x00007610ff207816 */ /* 0x000fc60000000033 */
[----:B------:R-:W-:Y:S01]  /*0ef0*/  FFMA.FTZ R92, R92, R33, RZ ;  /* 0x000000215c5c7223 */ /* 0x000fe200000100ff */
[----:B------:R-:W-:Y:S01]  /*0f00*/  PRMT R33, RZ, 0x7610, R34 ;  /* 0x00007610ff217816 */ /* 0x000fe20000000022 */
[----:B------:R-:W-:-:S04]  /*0f10*/  FFMA.FTZ R91, R125, R32, R48 ;  /* 0x000000207d5b7223 */ /* 0x000fc80000010030 */
[----:B------:R-:W-:Y:S01]  /*0f20*/  FFMA.FTZ R32, R70, R33, R49 ;  /* 0x0000002146207223 */ /* 0x000fe20000010031 */
[----:B------:R-:W-:Y:S01]  /*0f30*/  PRMT R33, RZ, 0x7610, R24 ;  /* 0x00007610ff217816 */ /* 0x000fe20000000018 */
[----:B------:R-:W5:Y:S01]  /*0f40*/  LDG.E.128 R48, [R116.64+0xb800] ;  /* 0x00b8000474307981 */ /* 0x000f62000c1e1d00 */
[----:B------:R-:W-:-:S03]  /*0f50*/  PRMT R24, RZ, 0x5410, R25 ;  /* 0x00005410ff187816 */ /* 0x000fc60000000019 */
[----:B------:R-:W-:Y:S01]  /*0f60*/  FFMA.FTZ R92, R94, R33, R92 ;  /* 0x000000215e5c7223 */ /* 0x000fe2000001005c */
[----:B------:R-:W-:Y:S02]  /*0f70*/  PRMT R25, RZ, 0x7610, R25 ;  /* 0x00007610ff197816 */ /* 0x000fe40000000019 */
[--C-:B------:R-:W-:Y:S01]  /*0f80*/  PRMT R33, RZ, 0x5410, R35.reuse ;  /* 0x00005410ff217816 */ /* 0x100fe20000000023 */
        /* <DEDUP_REMOVED lines=23> */
[----:B------:R-:W5:Y:S01]  /*1100*/  LDG.E.128 R8, [R116.64+0x2a800] ;  /* 0x02a8000474087981 */ /* 0x000f62000c1e1d00 */
        /* <DEDUP_REMOVED lines=8> */
[----:B------:R-:W-:Y:S02]  /*1190*/  PRMT R5, RZ, 0x7610, R40 ;  /* 0x00007610ff057816 */ /* 0x000fe40000000028 */
[--C-:B------:R-:W-:Y:S02]  /*11a0*/  PRMT R6, RZ, 0x5410, R41.reuse ;  /* 0x00005410ff067816 */ /* 0x100fe40000000029 */
[----:B------:R-:W-:Y:S01]  /*11b0*/  PRMT R40, RZ, 0x7610, R41 ;  /* 0x00007610ff287816 */ /* 0x000fe20000000029 */
[----:B------:R-:W-:Y:S01]  /*11c0*/  FFMA.FTZ R99, R104, R5, R99 ;  /* 0x0000000568637223 */ /* 0x000fe20000010063 */
[----:B------:R-:W-:-:S03]  /*11d0*/  PRMT R41, RZ, 0x5410, R36 ;  /* 0x00005410ff297816 */ /* 0x000fc60000000024 */
[----:B------:R-:W-:Y:S02]  /*11e0*/  FFMA.FTZ R99, R103, R6, R99 ;  /* 0x0000000667637223 */ /* 0x000fe40000010063 */
[----:B------:R-:W-:Y:S01]  /*11f0*/  FFMA.FTZ R97, R108, R41, R97 ;  /* 0x000000296c617223 */ /* 0x000fe20000010061 */
[----:B------:R-:W-:Y:S01]  /*1200*/  PRMT R41, RZ, 0x5410, R42 ;  /* 0x00005410ff297816 */ /* 0x000fe2000000002a */
[----:B------:R-:W-:-:S04]  /*1210*/  FFMA.FTZ R40, R105, R40, R99 ;  /* 0x0000002869287223 */ /* 0x000fc80000010063 */
[----:B------:R-:W-:Y:S01]  /*1220*/  FFMA.FTZ R40, R102, R41, R40 ;  /* 0x0000002966287223 */ /* 0x000fe20000010028 */
[----:B------:R-:W-:Y:S02]  /*1230*/  PRMT R41, RZ, 0x7610, R36 ;  /* 0x00007610ff297816 */ /* 0x000fe40000000024 */
[----:B------:R-:W-:-:S03]  /*1240*/  PRMT R36, RZ, 0x5410, R37 ;  /* 0x00005410ff247816 */ /* 0x000fc60000000025 */
[----:B------:R-:W-:-:S04]  /*1250*/  FFMA.FTZ R97, R104, R41, R97 ;  /* 0x0000002968617223 */ /* 0x000fc80000010061 */
[----:B------:R-:W-:Y:S01]  /*1260*/  FFMA.FTZ R97, R103, R36, R97 ;  /* 0x0000002467617223 */ /* 0x000fe20000010061 */
[----:B------:R-:W-:Y:S02]  /*1270*/  PRMT R36, RZ, 0x7610, R37 ;  /* 0x00007610ff247816 */ /* 0x000fe40000000025 */
        /* <DEDUP_REMOVED lines=25> */
[----:B--2---:R-:W-:-:S05]  /*1410*/  PRMT R61, RZ, 0x5410, R56 ;  /* 0x00005410ff3d7816 */ /* 0x004fca0000000038 */
        /* <DEDUP_REMOVED lines=8> */
[----:B---3--:R-:W-:-:S03]  /*14a0*/  PRMT R57, RZ, 0x5410, R52 ;  /* 0x00005410ff397816 */ /* 0x008fc60000000034 */
[----:B------:R-:W-:Y:S02]  /*14b0*/  FFMA.FTZ R56, R105, R56, R113 ;  /* 0x0000003869387223 */ /* 0x000fe40000010071 */
[----:B------:R-:W-:Y:S01]  /*14c0*/  FFMA.FTZ R111, R108, R57, R111 ;  /* 0x000000396c6f7223 */ /* 0x000fe2000001006f */
[----:B------:R-:W-:-:S05]  /*14d0*/  PRMT R57, RZ, 0x5410, R58 ;  /* 0x00005410ff397816 */ /* 0x000fca000000003a */
[----:B------:R-:W-:Y:S01]  /*14e0*/  FFMA.FTZ R56, R102, R57, R56 ;  /* 0x0000003966387223 */ /* 0x000fe20000010038 */
[----:B------:R-:W-:Y:S02]  /*14f0*/  PRMT R57, RZ, 0x7610, R52 ;  /* 0x00007610ff397816 */ /* 0x000fe40000000034 */
[----:B------:R-:W-:-:S03]  /*1500*/  PRMT R52, RZ, 0x5410, R53 ;  /* 0x00005410ff347816 */ /* 0x000fc60000000035 */
[----:B------:R-:W-:-:S04]  /*1510*/  FFMA.FTZ R111, R104, R57, R111 ;  /* 0x00000039686f7223 */ /* 0x000fc8000001006f */
[----:B------:R-:W-:Y:S01]  /*1520*/  FFMA.FTZ R111, R103, R52, R111 ;  /* 0x00000034676f7223 */ /* 0x000fe2000001006f */
[----:B------:R-:W-:Y:S01]  /*1530*/  PRMT R52, RZ, 0x7610, R53 ;  /* 0x00007610ff347816 */ /* 0x000fe20000000035 */
[----:B------:R-:W-:Y:S01]  /*1540*/  FFMA.FTZ R25, R68, R115, R25 ;  /* 0x0000007344197223 */ /* 0x000fe20000010019 */
[----:B------:R-:W-:Y:S01]  /*1550*/  PRMT R53, RZ, 0x5410, R54 ;  /* 0x00005410ff357816 */ /* 0x000fe20000000036 */
[----:B------:R-:W2:Y:S02]  /*1560*/  LDG.E.128 R68, [R116.64+0x20800] ;  /* 0x0208000474447981 */ /* 0x000ea4000c1e1d00 */
[----:B------:R-:W-:Y:S02]  /*1570*/  FFMA.FTZ R52, R105, R52, R111 ;  /* 0x0000003469347223 */ /* 0x000fe4000001006f */
[----:B------:R-:W-:Y:S02]  /*1580*/  FFMA.FTZ R125, R125, R24, R25 ;  /* 0x000000187d7d7223 */ /* 0x000fe40000010019 */
[----:B------:R-:W3:Y:S01]  /*1590*/  LDG.E.128 R24, [R116.64+0x12800] ;  /* 0x0128000474187981 */ /* 0x000ee2000c1e1d00 */
[----:B------:R-:W-:Y:S01]  /*15a0*/  FFMA.FTZ R52, R102, R53, R52 ;  /* 0x0000003566347223 */ /* 0x000fe20000010034 */
[----:B------:R-:W-:-:S05]  /*15b0*/  PRMT R53, RZ, 0x5410, R16 ;  /* 0x00005410ff357816 */ /* 0x000fca0000000010 */
        /* <DEDUP_REMOVED lines=11> */
[----:B------:R-:W-:Y:S02]  /*1670*/  FFMA.FTZ R106, R96, R7, R4 ;  /* 0x00000007606a7223 */ /* 0x000fe40000010004 */
[----:B------:R-:W2:Y:S01]  /*1680*/  LDG.E.128 R4, [R116.64+0x16000] ;  /* 0x0160000474047981 */ /* 0x000ea2000c1e1d00 */
[----:B------:R-:W-:Y:S01]  /*1690*/  FFMA.FTZ R109, R103, R16, R109 ;  /* 0x00000010676d7223 */ /* 0x000fe2000001006d */
[----:B------:R-:W-:Y:S02]  /*16a0*/  PRMT R16, RZ, 0x7610, R17 ;  /* 0x00007610ff107816 */ /* 0x000fe40000000011 */
[----:B----4-:R-:W-:Y:S02]  /*16b0*/  PRMT R17, RZ, 0x5410, R80 ;  /* 0x00005410ff117816 */ /* 0x010fe40000000050 */
        /* <DEDUP_REMOVED lines=13> */
[----:B------:R-:W4:Y:S02]  /*1790*/  LDG.E.128 R40, [R116.64+0x19800] ;  /* 0x0198000474287981 */ /* 0x000f24000c1e1d00 */
[----:B------:R-:W-:Y:S01]  /*17a0*/  FFMA.FTZ R16, R100, R17, R16 ;  /* 0x0000001164107223 */ /* 0x000fe20000010010 */
[--C-:B------:R-:W-:Y:S02]  /*17b0*/  PRMT R17, RZ, 0x5410, R19.reuse ;  /* 0x00005410ff117816 */ /* 0x100fe40000000013 */
[----:B------:R-:W-:-:S03]  /*17c0*/  PRMT R113, RZ, 0x7610, R19 ;  /* 0x00007610ff717816 */ /* 0x000fc60000000013 */
[----:B------:R-:W-:Y:S01]  /*17d0*/  FFMA.FTZ R16, R98, R17, R16 ;  /* 0x0000001162107223 */ /* 0x000fe20000010010 */
[----:B------:R-:W-:Y:S02]  /*17e0*/  PRMT R18, RZ, 0x5410, R81 ;  /* 0x00005410ff127816 */ /* 0x000fe40000000051 */
[----:B------:R-:W-:Y:S01]  /*17f0*/  PRMT R37, RZ, 0x5410, R39 ;  /* 0x00005410ff257816 */ /* 0x000fe20000000027 */
[----:B------:R-:W-:Y:S01]  /*1800*/  FFMA.FTZ R113, R96, R113, R16 ;  /* 0x0000007160717223 */ /* 0x000fe20000010010 */
[----:B-----5:R-:W-:Y:S01]  /*1810*/  PRMT R16, RZ, 0x5410, R76 ;  /* 0x00005410ff107816 */ /* 0x020fe2000000004c */
        /* <DEDUP_REMOVED lines=9> */
[----:B------:R-:W5:Y:S03]  /*18b0*/  LDG.E.128 R36, [R116.64+0x1d000] ;  /* 0x01d0000474247981 */ /* 0x000f66000c1e1d00 */
        /* <DEDUP_REMOVED lines=22> */
[----:B------:R-:W-:-:S04]  /*1a20*/  FFMA.FTZ R64, R98, R65, R64 ;  /* 0x0000004162407223 */ /* 0x000fc80000010040 */
[----:B------:R-:W-:Y:S02]  /*1a30*/  FFMA.FTZ R97, R96, R97, R64 ;  /* 0x0000006160617223 */ /* 0x000fe40000010040 */
[----:B------:R-:W-:Y:S01]  /*1a40*/  FFMA.FTZ R12, R102, R13, R12 ;  /* 0x0000000d660c7223 */ /* 0x000fe2000001000c */
[----:B------:R-:W5:Y:S01]  /*1a50*/  LDG.E.128 R64, [R116.64+0x24000] ;  /* 0x0240000474407981 */ /* 0x000f62000c1e1d00 */
[----:B------:R-:W-:-:S05]  /*1a60*/  PRMT R13, RZ, 0x7610, R72 ;  /* 0x00007610ff0d7816 */ /* 0x000fca0000000048 */
[----:B------:R-:W-:Y:S01]  /*1a70*/  FFMA.FTZ R72, R104, R13, R89 ;  /* 0x0000000d68487223 */ /* 0x000fe20000010059 */
[----:B------:R-:W-:Y:S02]  /*1a80*/  PRMT R13, RZ, 0x7610, R14 ;  /* 0x00007610ff0d7816 */ /* 0x000fe4000000000e */
[----:B------:R-:W-:Y:S02]  /*1a90*/  PRMT R61, RZ, 0x5410, R63 ;  /* 0x00005410ff3d7816 */ /* 0x000fe4000000003f */
[--C-:B------:R-:W-:Y:S01]  /*1aa0*/  PRMT R107, RZ, 0x7610, R15.reuse ;  /* 0x00007610ff6b7816 */ /* 0x100fe2000000000f */
        /* <DEDUP_REMOVED lines=56> */
[----:B------:R-:W-:-:S02]  /*1e30*/  FFMA.FTZ R56, R98, R57, R56 ;  /* 0x0000003962387223 */ /* 0x000fc40000010038 */
[----:B------:R-:W-:Y:S01]  /*1e40*/  FFMA.FTZ R115, R96, R115, R52 ;  /* 0x0000007360737223 */ /* 0x000fe20000010034 */
[----:B------:R-:W-:Y:S01]  /*1e50*/  PRMT R119, RZ, 0x7610, R59 ;  /* 0x00007610ff777816 */ /* 0x000fe2000000003b */
[C---:B------:R-:W-:Y:S01]  /*1e60*/  FFMA.FTZ R80, R98.reuse, R81, R80 ;  /* 0x0000005162507223 */ /* 0x040fe20000010050 */
[----:B------:R-:W5:Y:S01]  /*1e70*/  LDG.E.128 R52, [R116.64+0x2b000] ;  /* 0x02b0000474347981 */ /* 0x000f62000c1e1d00 */
[----:B------:R-:W-:Y:S01]  /*1e80*/  FFMA.FTZ R73, R98, R75, R73 ;  /* 0x0000004b62497223 */ /* 0x000fe20000010049 */
[----:B------:R-:W-:Y:S01]  /*1e90*/  PRMT R75, RZ, 0x5410, R45 ;  /* 0x00005410ff4b7816 */ /* 0x000fe2000000002d */
[----:B------:R-:W-:Y:S01]  /*1ea0*/  FFMA.FTZ R44, R77, R44, R106 ;  /* 0x0000002c4d2c7223 */ /* 0x000fe2000001006a */
[----:B------:R-:W-:Y:S01]  /*1eb0*/  PRMT R98, RZ, 0x5410, R85 ;  /* 0x00005410ff627816 */ /* 0x000fe20000000055 */
[----:B------:R-:W5:Y:S01]  /*1ec0*/  LDG.E.128 R12, [R116.64+0xc000] ;  /* 0x00c00004740c7981 */ /* 0x000f62000c1e1d00 */
[----:B------:R-:W-:Y:S02]  /*1ed0*/  PRMT R111, RZ, 0x7610, R83 ;  /* 0x00007610ff6f7816 */ /* 0x000fe40000000053 */
[----:B------:R-:W-:Y:S01]  /*1ee0*/  PRMT R79, RZ, 0x7610, R11 ;  /* 0x00007610ff4f7816 */ /* 0x000fe2000000000b */
[----:B------:R-:W-:Y:S01]  /*1ef0*/  FFMA.FTZ R44, R98, R75, R44 ;  /* 0x0000004b622c7223 */ /* 0x000fe2000001002c */
[----:B------:R-:W-:-:S02]  /*1f00*/  PRMT R45, RZ, 0x7610, R45 ;  /* 0x00007610ff2d7816 */ /* 0x000fc4000000002d */
[----:B------:R-:W-:Y:S01]  /*1f10*/  PRMT R100, RZ, 0x7610, R85 ;  /* 0x00007610ff647816 */ /* 0x000fe20000000055 */
[C---:B------:R-:W-:Y:S02]  /*1f20*/  FFMA.FTZ R119, R96.reuse, R119, R56 ;  /* 0x0000007760777223 */ /* 0x040fe40000010038 */
[C---:B------:R-:W-:Y:S01]  /*1f30*/  FFMA.FTZ R103, R96.reuse, R103, R72 ;  /* 0x0000006760677223 */ /* 0x040fe20000010048 */
[----:B------:R-:W5:Y:S01]  /*1f40*/  LDG.E.128 R56, [R120.64+0x1800] ;  /* 0x0018000478387981 */ /* 0x000f62000c1e1d00 */
[C---:B------:R-:W-:Y:S02]  /*1f50*/  FFMA.FTZ R111, R96.reuse, R111, R80 ;  /* 0x0000006f606f7223 */ /* 0x040fe40000010050 */
[----:B------:R-:W-:Y:S01]  /*1f60*/  FFMA.FTZ R79, R96, R79, R73 ;  /* 0x0000004f604f7223 */ /* 0x000fe20000010049 */
[----:B------:R-:W-:Y:S01]  /*1f70*/  PRMT R96, RZ, 0x5410, R86 ;  /* 0x00005410ff607816 */ /* 0x000fe20000000056 */
[----:B------:R-:W-:Y:S01]  /*1f80*/  FFMA.FTZ R44, R100, R45, R44 ;  /* 0x0000002d642c7223 */ /* 0x000fe2000001002c */
[----:B------:R-:W-:Y:S01]  /*1f90*/  PRMT R45, RZ, 0x5410, R46 ;  /* 0x00005410ff2d7816 */ /* 0x000fe2000000002e */
[----:B------:R-:W5:Y:S04]  /*1fa0*/  LDG.E.128 R8, [R116.64+0xf800] ;  /* 0x00f8000474087981 */ /* 0x000f68000c1e1d00 */
[----:B------:R-:W-:Y:S01]  /*1fb0*/  FFMA.FTZ R44, R96, R45, R44 ;  /* 0x0000002d602c7223 */ /* 0x000fe2000001002c */
[----:B------:R-:W-:Y:S01]  /*1fc0*/  PRMT R45, RZ, 0x5410, R28 ;  /* 0x00005410ff2d7816 */ /* 0x000fe2000000001c */
[----:B------:R-:W5:Y:S01]  /*1fd0*/  LDG.E.128 R80, [R116.64+0x13000] ;  /* 0x0130000474507981 */ /* 0x000f62000c1e1d00 */
[----:B------:R-:W-:-:S03]  /*1fe0*/  PRMT R86, RZ, 0x7610, R86 ;  /* 0x00007610ff567816 */ /* 0x000fc60000000056 */
[----:B------:R-:W-:Y:S01]  /*1ff0*/  FFMA.FTZ R101, R76, R45, R101 ;  /* 0x0000002d4c657223 */ /* 0x000fe20000010065 */
[----:B------:R-:W-:Y:S01]  /*2000*/  PRMT R45, RZ, 0x7610, R46 ;  /* 0x00007610ff2d7816 */ /* 0x000fe2000000002e */
[----:B------:R-:W5:Y:S01]  /*2010*/  LDG.E.128 R72, [R116.64+0x1a000] ;  /* 0x01a0000474487981 */ /* 0x000f62000c1e1d00 */
        /* <DEDUP_REMOVED lines=61> */
[----:B------:R-:W-:Y:S01]  /*23f0*/  FFMA.FTZ R48, R100, R33, R20 ;  /* 0x0000002164307223 */ /* 0x000fe20000010014 */
[----:B------:R-:W-:Y:S01]  /*2400*/  PRMT R33, RZ, 0x5410, R34 ;  /* 0x00005410ff217816 */ /* 0x000fe20000000022 */
[----:B------:R-:W-:Y:S01]  /*2410*/  FFMA.FTZ R85, R105, R32, R49 ;  /* 0x0000002069557223 */ /* 0x000fe20000010031 */
[--C-:B---3--:R-:W-:Y:S01]  /*2420*/  PRMT R32, RZ, 0x5410, R24.reuse ;  /* 0x00005410ff207816 */ /* 0x108fe20000000018 */
[----:B------:R-:W3:Y:S01]  /*2430*/  LDG.E.128 R20, [R116.64+0x21000] ;  /* 0x0210000474147981 */ /* 0x000ee2000c1e1d00 */
        /* <DEDUP_REMOVED lines=8> */
[--C-:B------:R-:W-:Y:S01]  /*24c0*/  PRMT R33, RZ, 0x5410, R35.reuse ;  /* 0x00005410ff217816 */ /* 0x100fe20000000023 */
[----:B------:R-:W-:Y:S01]  /*24d0*/  FFMA.FTZ R49, R98, R49, R24 ;  /* 0x0000003162317223 */ /* 0x000fe20000010018 */
[----:B------:R-:W-:-:S03]  /*24e0*/  PRMT R24, RZ, 0x7610, R35 ;  /* 0x00007610ff187816 */ /* 0x000fc60000000023 */
[----:B------:R-:W-:Y:S02]  /*24f0*/  FFMA.FTZ R33, R84, R33, R48 ;  /* 0x0000002154217223 */ /* 0x000fe40000010030 */
[----:B------:R-:W-:Y:S01]  /*2500*/  FFMA.FTZ R49, R100, R25, R49 ;  /* 0x0000001964317223 */ /* 0x000fe20000010031 */
[----:B------:R-:W-:Y:S01]  /*2510*/  PRMT R25, RZ, 0x5410, R26 ;  /* 0x00005410ff197816 */ /* 0x000fe2000000001a */
[----:B------:R-:W-:Y:S01]  /*2520*/  FFMA.FTZ R87, R105, R24, R33 ;  /* 0x0000001869577223 */ /* 0x000fe20000010021 */
[----:B--2---:R-:W-:Y:S01]  /*2530*/  PRMT R24, RZ, 0x5410, R4 ;  /* 0x00005410ff187816 */ /* 0x004fe20000000004 */
        /* <DEDUP_REMOVED lines=13> */
[--C-:B----4-:R-:W-:Y:S02]  /*2610*/  PRMT R4, RZ, 0x5410, R40.reuse ;  /* 0x00005410ff047816 */ /* 0x110fe40000000028 */
[----:B------:R-:W-:-:S03]  /*2620*/  PRMT R40, RZ, 0x7610, R40 ;  /* 0x00007610ff287816 */ /* 0x000fc60000000028 */
[----:B------:R-:W-:Y:S01]  /*2630*/  FFMA.FTZ R4, R76, R4, R113 ;  /* 0x000000044c047223 */ /* 0x000fe20000010071 */
[----:B------:R-:W-:-:S03]  /*2640*/  PRMT R49, RZ, 0x5410, R41 ;  /* 0x00005410ff317816 */ /* 0x000fc60000000029 */
[----:B------:R-:W-:Y:S01]  /*2650*/  FFMA.FTZ R4, R77, R40, R4 ;  /* 0x000000284d047223 */ /* 0x000fe20000010004 */
[----:B------:R-:W-:-:S03]  /*2660*/  PRMT R41, RZ, 0x7610, R41 ;  /* 0x00007610ff297816 */ /* 0x000fc60000000029 */
[----:B------:R-:W-:-:S04]  /*2670*/  FFMA.FTZ R49, R98, R49, R4 ;  /* 0x0000003162317223 */ /* 0x000fc80000010004 */
[----:B------:R-:W-:Y:S01]  /*2680*/  FFMA.FTZ R49, R100, R41, R49 ;  /* 0x0000002964317223 */ /* 0x000fe20000010031 */
[----:B------:R-:W-:Y:S02]  /*2690*/  PRMT R41, RZ, 0x5410, R42 ;  /* 0x00005410ff297816 */ /* 0x000fe4000000002a */
[----:B-----5:R-:W-:-:S03]  /*26a0*/  PRMT R40, RZ, 0x5410, R36 ;  /* 0x00005410ff287816 */ /* 0x020fc60000000024 */
        /* <DEDUP_REMOVED lines=14> */
[----:B------:R-:W-:Y:S02]  /*2790*/  FFMA.FTZ R113, R105, R36, R41 ;  /* 0x0000002469717223 */ /* 0x000fe40000010029 */
[----:B------:R-:W-:Y:S01]  /*27a0*/  FFMA.FTZ R36, R96, R37, R40 ;  /* 0x0000002560247223 */ /* 0x000fe20000010028 */
[----:B------:R-:W-:Y:S01]  /*27b0*/  PRMT R37, RZ, 0x5410, R68 ;  /* 0x00005410ff257816 */ /* 0x000fe20000000044 */
[----:B------:R-:W4:Y:S04]  /*27c0*/  LDG.E.128 R40, [R120.64+0x2000] ;  /* 0x0020000478287981 */ /* 0x000f28000c1e1d00 */
        /* <DEDUP_REMOVED lines=17> */
[--C-:B------:R-:W-:Y:S01]  /*28e0*/  PRMT R69, RZ, 0x5410, R65.reuse ;  /* 0x00005410ff457816 */ /* 0x100fe20000000041 */
        /* <DEDUP_REMOVED lines=26> */
[----:B------:R-:W-:Y:S01]  /*2a90*/  PRMT R61, RZ, 0x7610, R61 ;  /* 0x00007610ff3d7816 */ /* 0x000fe2000000003d */
[----:B------:R-:W2:Y:S02]  /*2aa0*/  LDG.E.128 R68, [R116.64+0x9000] ;  /* 0x0090000474447981 */ /* 0x000ea4000c1e1d00 */
        /* <DEDUP_REMOVED lines=92> */
[----:B------:R-:W5:Y:S01]  /*3070*/  LDG.E.128 R52, [R116.64+0x10000] ;  /* 0x0100000474347981 */ /* 0x000f62000c1e1d00 */
        /* <DEDUP_REMOVED lines=33> */
[----:B------:R-:W-:Y:S02]  /*3290*/  FFMA.FTZ R105, R105, R60, R61 ;  /* 0x0000003c69697223 */ /* 0x000fe4000001003d */
[----:B------:R-:W5:Y:S01]  /*32a0*/  LDG.E.128 R60, [R116.64+0x13800] ;  /* 0x01380004743c7981 */ /* 0x000f62000c1e1d00 */
        /* <DEDUP_REMOVED lines=22> */
[----:B------:R-:W5:Y:S01]  /*3410*/  LDG.E.128 R16, [R116.64+0x17000] ;  /* 0x0170000474107981 */ /* 0x000f62000c1e1d00 */
[----:B------:R-:W-:Y:S01]  /*3420*/  PRMT R45, RZ, 0x7610, R72 ;  /* 0x00007610ff2d7816 */ /* 0x000fe20000000048 */
[----:B------:R-:W-:Y:S01]  /*3430*/  FFMA.FTZ R44, R102, R44, R113 ;  /* 0x0000002c662c7223 */ /* 0x000fe20000010071 */
[----:B------:R-:W-:Y:S01]  /*3440*/  PRMT R87, RZ, 0x7610, R15 ;  /* 0x00007610ff577816 */ /* 0x000fe2000000000f */
[----:B------:R-:W5:Y:S02]  /*3450*/  LDG.E.128 R8, [R116.64+0x28800] ;  /* 0x0288000474087981 */ /* 0x000f64000c1e1d00 */
        /* <DEDUP_REMOVED lines=24> */
[----:B------:R-:W5:Y:S03]  /*35e0*/  LDG.E.128 R44, [R116.64+0x2c000] ;  /* 0x02c00004742c7981 */ /* 0x000f66000c1e1d00 */
[----:B------:R-:W-:Y:S01]  /*35f0*/  FFMA.FTZ R28, R100, R29, R28 ;  /* 0x0000001d641c7223 */ /* 0x000fe2000001001c */
[----:B---3--:R-:W-:-:S05]  /*3600*/  PRMT R29, RZ, 0x5410, R20 ;  /* 0x00005410ff1d7816 */ /* 0x008fca0000000014 */
        /* <DEDUP_REMOVED lines=11> */
[----:B--2---:R-:W-:-:S05]  /*36c0*/  PRMT R21, RZ, 0x5410, R32 ;  /* 0x00005410ff157816 */ /* 0x004fca0000000020 */
[----:B------:R-:W-:Y:S01]  /*36d0*/  FFMA.FTZ R107, R102, R21, R107 ;  /* 0x00000015666b7223 */ /* 0x000fe2000001006b */
[----:B------:R-:W-:-:S05]  /*36e0*/  PRMT R21, RZ, 0x7610, R22 ;  /* 0x00007610ff157816 */ /* 0x000fca0000000016 */
[----:B------:R-:W-:Y:S01]  /*36f0*/  FFMA.FTZ R20, R84, R21, R20 ;  /* 0x0000001554147223 */ /* 0x000fe20000010014 */
[----:B------:R-:W-:Y:S02]  /*3700*/  PRMT R21, RZ, 0x7610, R32 ;  /* 0x00007610ff157816 */ /* 0x000fe40000000020 */
[----:B------:R-:W-:-:S03]  /*3710*/  PRMT R22, RZ, 0x5410, R33 ;  /* 0x00005410ff167816 */ /* 0x000fc60000000021 */
[----:B------:R-:W-:Y:S01]  /*3720*/  FFMA.FTZ R107, R104, R21, R107 ;  /* 0x00000015686b7223 */ /* 0x000fe2000001006b */
[----:B------:R-:W-:-:S03]  /*3730*/  PRMT R33, RZ, 0x7610, R33 ;  /* 0x00007610ff217816 */ /* 0x000fc60000000021 */
[----:B------:R-:W-:Y:S02]  /*3740*/  FFMA.FTZ R22, R101, R22, R107 ;  /* 0x0000001665167223 */ /* 0x000fe4000001006b */
[----:B------:R-:W-:Y:S02]  /*3750*/  FFMA.FTZ R87, R56, R87, R12 ;  /* 0x0000005738577223 */ /* 0x000fe4000001000c */
[----:B------:R-:W-:Y:S01]  /*3760*/  FFMA.FTZ R32, R100, R33, R22 ;  /* 0x0000002164207223 */ /* 0x000fe20000010016 */
[----:B------:R-:W-:Y:S01]  /*3770*/  PRMT R33, RZ, 0x5410, R24 ;  /* 0x00005410ff217816 */ /* 0x000fe20000000018 */
[----:B------:R-:W2:Y:S04]  /*3780*/  LDG.E.128 R12, [R116.64+0x25000] ;  /* 0x02500004740c7981 */ /* 0x000ea8000c1e1d00 */
        /* <DEDUP_REMOVED lines=11> */
[----:B----4-:R-:W-:-:S05]  /*3840*/  PRMT R25, RZ, 0x5410, R4 ;  /* 0x00005410ff197816 */ /* 0x010fca0000000004 */
        /* <DEDUP_REMOVED lines=17> */
[----:B------:R-:W3:Y:S01]  /*3960*/  LDG.E.128 R88, [R120.64+0x2800] ;  /* 0x0028000478587981 */ /* 0x000ee2000c1e1d00 */
[----:B------:R-:W-:Y:S01]  /*3970*/  FFMA.FTZ R4, R100, R5, R4 ;  /* 0x0000000564047223 */ /* 0x000fe20000010004 */
[----:B------:R-:W-:Y:S02]  /*3980*/  PRMT R5, RZ, 0x5410, R6 ;  /* 0x00005410ff057816 */ /* 0x000fe40000000006 */
[----:B------:R-:W4:Y:S01]  /*3990*/  LDG.E.128 R72, [R116.64+0x2800] ;  /* 0x0028000474487981 */ /* 0x000f22000c1e1d00 */
[----:B------:R-:W-:Y:S02]  /*39a0*/  PRMT R29, RZ, 0x7610, R30 ;  /* 0x00007610ff1d7816 */ /* 0x000fe4000000001e */
        /* <DEDUP_REMOVED lines=17> */
[C---:B------:R-:W-:Y:S01]  /*3ac0*/  FFMA.FTZ R109, R56.reuse, R109, R20 ;  /* 0x0000006d386d7223 */ /* 0x040fe20000010014 */
[----:B------:R-:W-:Y:S01]  /*3ad0*/  PRMT R6, RZ, 0x5410, R41 ;  /* 0x00005410ff067816 */ /* 0x000fe20000000029 */
[----:B------:R-:W3:Y:S01]  /*3ae0*/  LDG.E.128 R20, [R116.64+0x9800] ;  /* 0x0098000474147981 */ /* 0x000ee2000c1e1d00 */
[----:B------:R-:W-:Y:S01]  /*3af0*/  FFMA.FTZ R111, R56, R111, R28 ;  /* 0x0000006f386f7223 */ /* 0x000fe2000001001c */
[----:B------:R-:W-:-:S02]  /*3b00*/  PRMT R49, RZ, 0x7610, R49 ;  /* 0x00007610ff317816 */ /* 0x000fc40000000031 */
[----:B------:R-:W3:Y:S01]  /*3b10*/  LDG.E.128 R28, [R116.64+0x6000] ;  /* 0x00600004741c7981 */ /* 0x000ee2000c1e1d00 */
[----:B------:R-:W-:Y:S01]  /*3b20*/  PRMT R102, RZ, 0x7610, R41 ;  /* 0x00007610ff667816 */ /* 0x000fe20000000029 */
[----:B------:R-:W-:Y:S01]  /*3b30*/  FFMA.FTZ R48, R6, R59, R48 ;  /* 0x0000003b06307223 */ /* 0x000fe20000010030 */
[----:B------:R-:W-:Y:S02]  /*3b40*/  PRMT R103, RZ, 0x5410, R7 ;  /* 0x00005410ff677816 */ /* 0x000fe40000000007 */
[----:B-----5:R-:W-:Y:S01]  /*3b50*/  PRMT R40, RZ, 0x5410, R36 ;  /* 0x00005410ff287816 */ /* 0x020fe20000000024 */
        /* <DEDUP_REMOVED lines=24> */
[----:B------:R-:W-:-:S02]  /*3ce0*/  PRMT R25, RZ, 0x5410, R27 ;  /* 0x00005410ff197816 */ /* 0x000fc4000000001b */
[--C-:B------:R-:W-:Y:S01]  /*3cf0*/  PRMT R49, RZ, 0x5410, R37.reuse ;  /* 0x00005410ff317816 */ /* 0x100fe20000000025 */
        /* <DEDUP_REMOVED lines=18> */
[----:B------:R-:W5:Y:S01]  /*3e20*/  LDG.E.128 R56, [R116.64+0x17800] ;  /* 0x0178000474387981 */ /* 0x000f62000c1e1d00 */
        /* <DEDUP_REMOVED lines=46> */
[--C-:B------:R-:W-:Y:S01]  /*4110*/  PRMT R69, RZ, 0x5410, R61.reuse ;  /* 0x00005410ff457816 */ /* 0x100fe2000000003d */
[----:B------:R-:W-:Y:S01]  /*4120*/  FFMA.FTZ R68, R102, R53, R68 ;  /* 0x0000003566447223 */ /* 0x000fe20000010044 */
[----:B------:R-:W-:Y:S01]  /*4130*/  PRMT R53, RZ, 0x5410, R54 ;  /* 0x00005410ff357816 */ /* 0x000fe20000000036 */
[----:B------:R-:W-:Y:S01]  /*4140*/  FFMA.FTZ R52, R5, R60, R52 ;  /* 0x0000003c05347223 */ /* 0x000fe20000010034 */
[----:B------:R-:W-:Y:S01]  /*4150*/  PRMT R61, RZ, 0x7610, R61 ;  /* 0x00007610ff3d7816 */ /* 0x000fe2000000003d */
[----:B------:R-:W5:Y:S01]  /*4160*/  LDG.E.128 R80, [R116.64+0x25800] ;  /* 0x0258000474507981 */ /* 0x000f62000c1e1d00 */
[----:B------:R-:W-:Y:S01]  /*4170*/  PRMT R54, RZ, 0x7610, R54 ;  /* 0x00007610ff367816 */ /* 0x000fe20000000036 */
[----:B------:R-:W-:-:S02]  /*4180*/  FFMA.FTZ R52, R6, R69, R52 ;  /* 0x0000004506347223 */ /* 0x000fc40000010034 */
[----:B------:R-:W-:Y:S02]  /*4190*/  FFMA.FTZ R53, R100, R53, R68 ;  /* 0x0000003564357223 */ /* 0x000fe40000010044 */
        /* <DEDUP_REMOVED lines=18> */
[--C-:B------:R-:W-:Y:S01]  /*42c0*/  PRMT R53, RZ, 0x5410, R17.reuse ;  /* 0x00005410ff357816 */ /* 0x100fe20000000011 */
[----:B------:R-:W5:Y:S02]  /*42d0*/  LDG.E.128 R60, [R120.64+0x3000] ;  /* 0x00300004783c7981 */ /* 0x000f64000c1e1d00 */
[----:B------:R-:W-:Y:S01]  /*42e0*/  FFMA.FTZ R113, R104, R113, R52 ;  /* 0x0000007168717223 */ /* 0x000fe20000010034 */
[----:B------:R-:W-:Y:S01]  /*42f0*/  PRMT R52, RZ, 0x5410, R64 ;  /* 0x00005410ff347816 */ /* 0x000fe20000000040 */
[----:B------:R-:W-:Y:S01]  /*4300*/  FFMA.FTZ R16, R6, R53, R16 ;  /* 0x0000003506107223 */ /* 0x000fe20000010010 */
[----:B------:R-:W-:-:S02]  /*4310*/  PRMT R17, RZ, 0x7610, R17 ;  /* 0x00007610ff117816 */ /* 0x000fc40000000011 */
        /* <DEDUP_REMOVED lines=26> */
[----:B------:R-:W-:Y:S01]  /*44c0*/  PRMT R111, RZ, 0x7610, R67 ;  /* 0x00007610ff6f7816 */ /* 0x000fe20000000043 */
[----:B------:R-:W5:Y:S02]  /*44d0*/  LDG.E.128 R16, [R116.64+0x2c800] ;  /* 0x02c8000474107981 */ /* 0x000f64000c1e1d00 */
        /* <DEDUP_REMOVED lines=11> */
[----:B------:R-:W-:-:S03]  /*4590*/  PRMT R97, RZ, 0x7610, R97 ;  /* 0x00007610ff617816 */ /* 0x000fc60000000061 */
[----:B------:R-:W-:Y:S01]  /*45a0*/  FFMA.FTZ R93, R6, R65, R64 ;  /* 0x00000041065d7223 */ /* 0x000fe20000010040 */
[----:B------:R-:W-:Y:S01]  /*45b0*/  PRMT R109, RZ, 0x7610, R95 ;  /* 0x00007610ff6d7816 */ /* 0x000fe2000000005f */
[----:B------:R-:W5:Y:S02]  /*45c0*/  LDG.E.128 R64, [R116.64+0xa000] ;  /* 0x00a0000474407981 */ /* 0x000f64000c1e1d00 */
        /* <DEDUP_REMOVED lines=13> */
[----:B------:R-:W-:Y:S02]  /*46a0*/  FFMA.FTZ R93, R101, R94, R93 ;  /* 0x0000005e655d7223 */ /* 0x000fe4000001005d */
[C---:B------:R-:W-:Y:S02]  /*46b0*/  FFMA.FTZ R109, R104.reuse, R109, R92 ;  /* 0x0000006d686d7223 */ /* 0x040fe4000001005c */
[----:B------:R-:W-:Y:S01]  /*46c0*/  FFMA.FTZ R118, R104, R99, R93 ;  /* 0x0000006368767223 */ /* 0x000fe2000001005d */
[----:B------:R-:W-:Y:S01]  /*46d0*/  PRMT R93, RZ, 0x5410, R8 ;  /* 0x00005410ff5d7816 */ /* 0x000fe20000000008 */
[----:B------:R-:W5:Y:S01]  /*46e0*/  LDG.E.128 R96, [R116.64+0x11000] ;  /* 0x0110000474607981 */ /* 0x000f62000c1e1d00 */
[----:B--2---:R-:W-:Y:S02]  /*46f0*/  PRMT R92, RZ, 0x5410, R12 ;  /* 0x00005410ff5c7816 */ /* 0x004fe4000000000c */
[----:B------:R-:W-:Y:S01]  /*4700*/  PRMT R8, RZ, 0x7610, R8 ;  /* 0x00007610ff087816 */ /* 0x000fe20000000008 */
[C---:B------:R-:W-:Y:S01]  /*4710*/  FFMA.FTZ R93, R4.reuse, R93, R105 ;  /* 0x0000005d045d7223 */ /* 0x040fe20000010069 */
[----:B------:R-:W-:Y:S01]  /*4720*/  PRMT R12, RZ, 0x7610, R12 ;  /* 0x00007610ff0c7816 */ /* 0x000fe2000000000c */
[----:B------:R-:W-:-:S02]  /*4730*/  FFMA.FTZ R92, R4, R92, R107 ;  /* 0x0000005c045c7223 */ /* 0x000fc4000001006b */
[C---:B------:R-:W-:Y:S01]  /*4740*/  FFMA.FTZ R8, R5.reuse, R8, R93 ;  /* 0x0000000805087223 */ /* 0x040fe2000001005d */
        /* <DEDUP_REMOVED lines=9> */
[----:B------:R-:W2:Y:S02]  /*47e0*/  LDG.E.128 R92, [R116.64+0xd800] ;  /* 0x00d80004745c7981 */ /* 0x000ea4000c1e1d00 */
[----:B------:R-:W-:Y:S01]  /*47f0*/  FFMA.FTZ R8, R102, R9, R8 ;  /* 0x0000000966087223 */ /* 0x000fe20000010008 */
[----:B------:R-:W-:-:S02]  /*4800*/  PRMT R9, RZ, 0x5410, R14 ;  /* 0x00005410ff097816 */ /* 0x000fc4000000000e */
[----:B------:R-:W-:Y:S01]  /*4810*/  PRMT R10, RZ, 0x7610, R10 ;  /* 0x00007610ff0a7816 */ /* 0x000fe2000000000a */
[C---:B------:R-:W-:Y:S01]  /*4820*/  FFMA.FTZ R8, R100.reuse, R13, R8 ;  /* 0x0000000d64087223 */ /* 0x040fe20000010008 */
[----:B------:R-:W-:Y:S01]  /*4830*/  PRMT R14, RZ, 0x7610, R14 ;  /* 0x00007610ff0e7816 */ /* 0x000fe2000000000e */
[----:B------:R-:W-:Y:S02]  /*4840*/  FFMA.FTZ R9, R100, R9, R12 ;  /* 0x0000000964097223 */ /* 0x000fe4000001000c */
[C---:B------:R-:W-:Y:S01]  /*4850*/  FFMA.FTZ R12, R103.reuse, R10, R8 ;  /* 0x0000000a670c7223 */ /* 0x040fe20000010008 */
[----:B------:R-:W-:Y:S01]  /*4860*/  PRMT R8, RZ, 0x5410, R15 ;  /* 0x00005410ff087816 */ /* 0x000fe2000000000f */
[----:B------:R-:W-:Y:S01]  /*4870*/  FFMA.FTZ R9, R103, R14, R9 ;  /* 0x0000000e67097223 */ /* 0x000fe20000010009 */
        /* <DEDUP_REMOVED lines=9> */
[--C-:B------:R-:W-:Y:S02]  /*4910*/  PRMT R11, RZ, 0x5410, R45.reuse ;  /* 0x00005410ff0b7816 */ /* 0x100fe4000000002d */
[----:B------:R-:W-:Y:S02]  /*4920*/  PRMT R45, RZ, 0x7610, R45 ;  /* 0x00007610ff2d7816 */ /* 0x000fe4000000002d */
[----:B----4-:R-:W-:Y:S01]  /*4930*/  PRMT R5, RZ, 0x5410, R72 ;  /* 0x00005410ff057816 */ /* 0x010fe20000000048 */
[----:B------:R-:W-:Y:S01]  /*4940*/  FFMA.FTZ R8, R6, R11, R8 ;  /* 0x0000000b06087223 */ /* 0x000fe20000010008 */
[----:B---3--:R-:W-:-:S02]  /*4950*/  PRMT R44, RZ, 0x5410, R88 ;  /* 0x00005410ff2c7816 */ /* 0x008fc40000000058 */
[----:B------:R-:W-:Y:S01]  /*4960*/  PRMT R7, RZ, 0x5410, R46 ;  /* 0x00005410ff077816 */ /* 0x000fe2000000002e */
        /* <DEDUP_REMOVED lines=20> */
[----:B------:R-:W-:Y:S02]  /*4ab0*/  FFMA.FTZ R10, R101, R10, R12 ;  /* 0x0000000a650a7223 */ /* 0x000fe4000001000c */
        /* <DEDUP_REMOVED lines=10> */
[----:B-----5:R-:W-:Y:S02]  /*4b60*/  PRMT R29, RZ, 0x5410, R32 ;  /* 0x00005410ff1d7816 */ /* 0x020fe40000000020 */
        /* <DEDUP_REMOVED lines=16> */
[----:B------:R-:W-:-:S02]  /*4c70*/  PRMT R20, RZ, 0x5410, R31 ;  /* 0x00005410ff147816 */ /* 0x000fc4000000001f */
[----:B------:R-:W-:Y:S02]  /*4c80*/  PRMT R74, RZ, 0x7610, R31 ;  /* 0x00007610ff4a7816 */ /* 0x000fe4000000001f */
[----:B------:R-:W-:Y:S02]  /*4c90*/  PRMT R90, RZ, 0x7610, R90 ;  /* 0x00007610ff5a7816 */ /* 0x000fe4000000005a */
[----:B------:R-:W-:Y:S02]  /*4ca0*/  PRMT R13, RZ, 0x7610, R30 ;  /* 0x00007610ff0d7816 */ /* 0x000fe4000000001e */
[----:B------:R-:W-:Y:S01]  /*4cb0*/  PRMT R31, RZ, 0x7610, R24 ;  /* 0x00007610ff1f7816 */ /* 0x000fe20000000018 */
[----:B------:R-:W-:Y:S01]  /*4cc0*/  FFMA.FTZ R29, R88, R29, R112 ;  /* 0x0000001d581d7223 */ /* 0x000fe20000010070 */
[----:B------:R-:W-:Y:S01]  /*4cd0*/  PRMT R24, RZ, 0x5410, R33 ;  /* 0x00005410ff187816 */ /* 0x000fe20000000021 */
[----:B------:R-:W-:Y:S01]  /*4ce0*/  FFMA.FTZ R21, R90, R13, R12 ;  /* 0x0000000d5a157223 */ /* 0x000fe2000001000c */
[----:B------:R-:W-:Y:S01]  /*4cf0*/  PRMT R13, RZ, 0x7610, R22 ;  /* 0x00007610ff0d7816 */ /* 0x000fe20000000016 */
[----:B------:R-:W-:-:S02]  /*4d00*/  FFMA.FTZ R31, R88, R31, R114 ;  /* 0x0000001f581f7223 */ /* 0x000fc40000010072 */
        /* <DEDUP_REMOVED lines=12> */
[----:B------:R-:W-:-:S03]  /*4dd0*/  PRMT R25, RZ, 0x5410, R34 ;  /* 0x00005410ff197816 */ /* 0x000fc60000000022 */
[----:B------:R-:W-:Y:S02]  /*4de0*/  FFMA.FTZ R28, R89, R28, R31 ;  /* 0x0000001c591c7223 */ /* 0x000fe4000001001f */
[----:B------:R-:W-:Y:S01]  /*4df0*/  FFMA.FTZ R24, R46, R25, R24 ;  /* 0x000000192e187223 */ /* 0x000fe20000010018 */
[--C-:B------:R-:W-:Y:S02]  /*4e00*/  PRMT R25, RZ, 0x5410, R26.reuse ;  /* 0x00005410ff197816 */ /* 0x100fe4000000001a */
[----:B------:R-:W-:-:S03]  /*4e10*/  PRMT R33, RZ, 0x7610, R26 ;  /* 0x00007610ff217816 */ /* 0x000fc6000000001a */
[----:B------:R-:W-:Y:S01]  /*4e20*/  FFMA.FTZ R32, R46, R25, R28 ;  /* 0x000000192e207223 */ /* 0x000fe2000001001c */
[----:B------:R-:W-:Y:S01]  /*4e30*/  PRMT R26, RZ, 0x5410, R27 ;  /* 0x00005410ff1a7816 */ /* 0x000fe2000000001b */
[C---:B------:R-:W-:Y:S01]  /*4e40*/  FFMA.FTZ R10, R90.reuse, R5, R6 ;  /* 0x000000055a0a7223 */ /* 0x040fe20000010006 */
[----:B------:R-:W-:Y:S01]  /*4e50*/  PRMT R8, RZ, 0x5410, R75 ;  /* 0x00005410ff087816 */ /* 0x000fe2000000004b */
[----:B------:R-:W-:Y:S01]  /*4e60*/  FFMA.FTZ R32, R90, R33, R32 ;  /* 0x000000215a207223 */ /* 0x000fe20000010020 */
[----:B------:R-:W4:Y:S01]  /*4e70*/  LDG.E.128 R4, [R116.64+0x14800] ;  /* 0x0148000474047981 */ /* 0x000f22000c1e1d00 */
[----:B------:R-:W-:Y:S02]  /*4e80*/  PRMT R91, RZ, 0x7610, R91 ;  /* 0x00007610ff5b7816 */ /* 0x000fe4000000005b */
[C---:B------:R-:W-:Y:S01]  /*4e90*/  FFMA.FTZ R101, R47.reuse, R26, R32 ;  /* 0x0000001a2f657223 */ /* 0x040fe20000010020 */
        /* <DEDUP_REMOVED lines=11> */
[C---:B------:R-:W-:Y:S01]  /*4f50*/  FFMA.FTZ R115, R44.reuse, R33, R115 ;  /* 0x000000212c737223 */ /* 0x040fe20000010073 */
[----:B------:R-:W-:Y:S01]  /*4f60*/  PRMT R33, RZ, 0x7610, R40 ;  /* 0x00007610ff217816 */ /* 0x000fe20000000028 */
[----:B------:R-:W-:Y:S01]  /*4f70*/  FFMA.FTZ R32, R44, R32, R113 ;  /* 0x000000202c207223 */ /* 0x000fe20000010071 */
[----:B------:R-:W2:Y:S01]  /*4f80*/  LDG.E.128 R28, [R116.64+0x22800] ;  /* 0x02280004741c7981 */ /* 0x000ea2000c1e1d00 */
[----:B------:R-:W-:-:S02]  /*4f90*/  FFMA.FTZ R25, R90, R25, R24 ;  /* 0x000000195a197223 */ /* 0x000fc40000010018 */
[----:B------:R-:W-:Y:S01]  /*4fa0*/  FFMA.FTZ R33, R88, R33, R32 ;  /* 0x0000002158217223 */ /* 0x000fe20000010020 */
[----:B------:R-:W-:Y:S02]  /*4fb0*/  PRMT R32, RZ, 0x5410, R41 ;  /* 0x00005410ff207816 */ /* 0x000fe40000000029 */
[----:B------:R-:W-:Y:S02]  /*4fc0*/  PRMT R24, RZ, 0x5410, R35 ;  /* 0x00005410ff187816 */ /* 0x000fe40000000023 */
[----:B------:R-:W-:Y:S01]  /*4fd0*/  PRMT R35, RZ, 0x7610, R56 ;  /* 0x00007610ff237816 */ /* 0x000fe20000000038 */
[----:B------:R-:W-:Y:S01]  /*4fe0*/  FFMA.FTZ R33, R45, R32, R33 ;  /* 0x000000202d217223 */ /* 0x000fe20000010021 */
[----:B------:R-:W-:-:S03]  /*4ff0*/  PRMT R32, RZ, 0x5410, R57 ;  /* 0x00005410ff207816 */ /* 0x000fc60000000039 */
[----:B------:R-:W-:-:S04]  /*5000*/  FFMA.FTZ R35, R88, R35, R115 ;  /* 0x0000002358237223 */ /* 0x000fc80000010073 */
[----:B------:R-:W-:Y:S01]  /*5010*/  FFMA.FTZ R35, R45, R32, R35 ;  /* 0x000000202d237223 */ /* 0x000fe20000010023 */
[----:B------:R-:W-:Y:S02]  /*5020*/  PRMT R32, RZ, 0x7610, R41 ;  /* 0x00007610ff207816 */ /* 0x000fe40000000029 */
[----:B------:R-:W-:-:S03]  /*5030*/  PRMT R34, RZ, 0x7610, R57 ;  /* 0x00007610ff227816 */ /* 0x000fc60000000039 */
[C---:B------:R-:W-:Y:S01]  /*5040*/  FFMA.FTZ R32, R89.reuse, R32, R33 ;  /* 0x0000002059207223 */ /* 0x040fe20000010021 */
[--C-:B------:R-:W-:Y:S01]  /*5050*/  PRMT R33, RZ, 0x5410, R42.reuse ;  /* 0x00005410ff217816 */ /* 0x100fe2000000002a */
[----:B------:R-:W-:Y:S01]  /*5060*/  FFMA.FTZ R34, R89, R34, R35 ;  /* 0x0000002259227223 */ /* 0x000fe20000010023 */
[----:B------:R-:W-:-:S03]  /*5070*/  PRMT R41, RZ, 0x7610, R42 ;  /* 0x00007610ff297816 */ /* 0x000fc6000000002a */
[----:B------:R-:W-:Y:S01]  /*5080*/  FFMA.FTZ R40, R46, R33, R32 ;  /* 0x000000212e287223 */ /* 0x000fe20000010020 */
[--C-:B------:R-:W-:Y:S02]  /*5090*/  PRMT R33, RZ, 0x5410, R58.reuse ;  /* 0x00005410ff217816 */ /* 0x100fe4000000003a */
[----:B------:R-:W-:Y:S01]  /*50a0*/  PRMT R57, RZ, 0x7610, R58 ;  /* 0x00007610ff397816 */ /* 0x000fe2000000003a */
[----:B------:R-:W-:Y:S01]  /*50b0*/  FFMA.FTZ R41, R90, R41, R40 ;  /* 0x000000295a297223 */ /* 0x000fe20000010028 */
[--C-:B------:R-:W-:Y:S01]  /*50c0*/  PRMT R40, RZ, 0x5410, R43.reuse ;  /* 0x00005410ff287816 */ /* 0x100fe2000000002b */
[----:B------:R-:W-:Y:S02]  /*50d0*/  FFMA.FTZ R56, R46, R33, R34 ;  /* 0x000000212e387223 */ /* 0x000fe40000010022 */
[----:B------:R-:W-:Y:S01]  /*50e0*/  FFMA.FTZ R74, R91, R74, R20 ;  /* 0x0000004a5b4a7223 */ /* 0x000fe20000010014 */
[----:B------:R-:W2:Y:S01]  /*50f0*/  LDG.E.128 R32, [R116.64+0x29800] ;  /* 0x0298000474207981 */ /* 0x000ea2000c1e1d00 */
        /* <DEDUP_REMOVED lines=8> */
[C---:B------:R-:W-:Y:S01]  /*5180*/  FFMA.FTZ R75, R91.reuse, R20, R22 ;  /* 0x000000145b4b7223 */ /* 0x040fe20000010016 */
[----:B------:R-:W-:Y:S01]  /*5190*/  PRMT R59, RZ, 0x5410, R48 ;  /* 0x00005410ff3b7816 */ /* 0x000fe20000000030 */
[----:B------:R-:W2:Y:S01]  /*51a0*/  LDG.E.128 R20, [R116.64+0x1f000] ;  /* 0x01f0000474147981 */ /* 0x000ea2000c1e1d00 */
[----:B------:R-:W-:Y:S01]  /*51b0*/  FFMA.FTZ R56, R91, R56, R58 ;  /* 0x000000385b387223 */ /* 0x000fe2000001003a */
[--C-:B------:R-:W-:Y:S02]  /*51c0*/  PRMT R58, RZ, 0x5410, R36.reuse ;  /* 0x00005410ff3a7816 */ /* 0x100fe40000000024 */
[C---:B------:R-:W-:Y:S01]  /*51d0*/  FFMA.FTZ R109, R44.reuse, R59, R109 ;  /* 0x0000003b2c6d7223 */ /* 0x040fe2000001006d */
[----:B------:R-:W-:Y:S01]  /*51e0*/  PRMT R59, RZ, 0x7610, R36 ;  /* 0x00007610ff3b7816 */ /* 0x000fe20000000024 */
[----:B------:R-:W-:Y:S01]  /*51f0*/  FFMA.FTZ R24, R47, R24, R25 ;  /* 0x000000182f187223 */ /* 0x000fe20000010019 */
[----:B------:R-:W2:Y:S01]  /*5200*/  LDG.E.128 R40, [R116.64+0x2d000] ;  /* 0x02d0000474287981 */ /* 0x000ea2000c1e1d00 */
        /* <DEDUP_REMOVED lines=18> */
[C---:B------:R-:W-:Y:S01]  /*5330*/  FFMA.FTZ R37, R90.reuse, R37, R36 ;  /* 0x000000255a257223 */ /* 0x040fe20000010024 */
[----:B------:R-:W-:Y:S01]  /*5340*/  PRMT R36, RZ, 0x5410, R39 ;  /* 0x00005410ff247816 */ /* 0x000fe20000000027 */
[----:B------:R-:W-:Y:S02]  /*5350*/  FFMA.FTZ R100, R91, R100, R24 ;  /* 0x000000645b647223 */ /* 0x000fe40000010018 */
[----:B------:R-:W2:Y:S02]  /*5360*/  LDG.E.128 R24, [R116.64+0x26000] ;  /* 0x0260000474187981 */ /* 0x000ea4000c1e1d00 */
[----:B------:R-:W-:Y:S01]  /*5370*/  FFMA.FTZ R37, R47, R36, R37 ;  /* 0x000000242f257223 */ /* 0x000fe20000010025 */
[--C-:B------:R-:W-:Y:S01]  /*5380*/  PRMT R36, RZ, 0x5410, R51.reuse ;  /* 0x00005410ff247816 */ /* 0x100fe20000000033 */
[----:B------:R-:W-:Y:S01]  /*5390*/  FFMA.FTZ R48, R90, R49, R48 ;  /* 0x000000315a307223 */ /* 0x000fe20000010030 */
[----:B------:R-:W-:-:S03]  /*53a0*/  PRMT R38, RZ, 0x7610, R51 ;  /* 0x00007610ff267816 */ /* 0x000fc60000000033 */
[----:B------:R-:W-:Y:S01]  /*53b0*/  FFMA.FTZ R48, R47, R36, R48 ;  /* 0x000000242f307223 */ /* 0x000fe20000010030 */
[----:B------:R-:W-:Y:S02]  /*53c0*/  PRMT R36, RZ, 0x7610, R39 ;  /* 0x00007610ff247816 */ /* 0x000fe40000000027 */
[----:B------:R-:W-:-:S03]  /*53d0*/  PRMT R39, RZ, 0x5410, R84 ;  /* 0x00005410ff277816 */ /* 0x000fc60000000054 */
[C---:B------:R-:W-:Y:S02]  /*53e0*/  FFMA.FTZ R36, R91.reuse, R36, R37 ;  /* 0x000000245b247223 */ /* 0x040fe40000010025 */
[----:B------:R-:W-:Y:S01]  /*53f0*/  FFMA.FTZ R37, R91, R38, R48 ;  /* 0x000000265b257223 */ /* 0x000fe20000010030 */
[----:B------:R-:W-:Y:S01]  /*5400*/  PRMT R38, RZ, 0x5410, R80 ;  /* 0x00005410ff267816 */ /* 0x000fe20000000050 */
[C---:B------:R-:W-:Y:S01]  /*5410*/  FFMA.FTZ R118, R44.reuse, R39, R118 ;  /* 0x000000272c767223 */ /* 0x040fe20000010076 */
[----:B------:R-:W-:Y:S02]  /*5420*/  PRMT R49, RZ, 0x7610, R80 ;  /* 0x00007610ff317816 */ /* 0x000fe40000000050 */
        /* <DEDUP_REMOVED lines=28> */
[----:B------:R-:W-:Y:S01]  /*55f0*/  FFMA.FTZ R48, R91, R48, R49 ;  /* 0x000000305b307223 */ /* 0x000fe20000010031 */
[----:B------:R-:W-:-:S05]  /*5600*/  PRMT R49, RZ, 0x5410, R76 ;  /* 0x00005410ff317816 */ /* 0x000fca000000004c */
[----:B------:R-:W-:Y:S01]  /*5610*/  FFMA.FTZ R72, R39, R49, R72 ;  /* 0x0000003127487223 */ /* 0x000fe20000010048 */
[----:B------:R-:W-:Y:S02]  /*5620*/  PRMT R49, RZ, 0x5410, R52 ;  /* 0x00005410ff317816 */ /* 0x000fe40000000034 */
[----:B------:R-:W-:-:S03]  /*5630*/  PRMT R60, RZ, 0x7610, R60 ;  /* 0x00007610ff3c7816 */ /* 0x000fc6000000003c */
        /* <DEDUP_REMOVED lines=16> */
[--C-:B------:R-:W-:Y:S02]  /*5740*/  PRMT R50, RZ, 0x5410, R62.reuse ;  /* 0x00005410ff327816 */ /* 0x100fe4000000003e */
        /* <DEDUP_REMOVED lines=23> */
[----:B----4-:R-:W-:-:S03]  /*58c0*/  PRMT R52, RZ, 0x5410, R4 ;  /* 0x00005410ff347816 */ /* 0x010fc60000000004 */
        /* <DEDUP_REMOVED lines=8> */
[----:B-----5:R-:W-:-:S03]  /*5950*/  PRMT R47, RZ, 0x5410, R8 ;  /* 0x00005410ff2f7816 */ /* 0x020fc60000000008 */
        /* <DEDUP_REMOVED lines=12> */
[----:B------:R-:W-:-:S03]  /*5a20*/  PRMT R9, RZ, 0x5410, R10 ;  /* 0x00005410ff097816 */ /* 0x000fc6000000000a */
[----:B------:R-:W-:Y:S01]  /*5a30*/  FFMA.FTZ R6, R61, R6, R8 ;  /* 0x000000063d067223 */ /* 0x000fe20000010008 */
[----:B------:R-:W-:Y:S01]  /*5a40*/  PRMT R16, RZ, 0x5410, R63 ;  /* 0x00005410ff107816 */ /* 0x000fe2000000003f */
[----:B------:R-:W-:Y:S01]  /*5a50*/  FFMA.FTZ R19, R62, R5, R19 ;  /* 0x000000053e137223 */ /* 0x000fe20000010013 */
[--C-:B------:R-:W-:Y:S01]  /*5a60*/  PRMT R5, RZ, 0x5410, R7.reuse ;  /* 0x00005410ff057816 */ /* 0x100fe20000000007 */
        /* <DEDUP_REMOVED lines=8> */
[----:B---3--:R-:W-:-:S03]  /*5af0*/  PRMT R6, RZ, 0x5410, R12 ;  /* 0x00005410ff067816 */ /* 0x008fc6000000000c */
[----:B------:R-:W-:Y:S01]  /*5b00*/  FFMA.FTZ R7, R16, R7, R9 ;  /* 0x0000000710077223 */ /* 0x000fe20000010009 */
[----:B------:R-:W-:Y:S01]  /*5b10*/  PRMT R9, RZ, 0x7610, R12 ;  /* 0x00007610ff097816 */ /* 0x000fe2000000000c */
[----:B------:R-:W-:Y:S01]  /*5b20*/  FFMA.FTZ R6, R39, R6, R36 ;  /* 0x0000000627067223 */ /* 0x000fe20000010024 */
[----:B------:R-:W-:-:S03]  /*5b30*/  PRMT R8, RZ, 0x5410, R13 ;  /* 0x00005410ff087816 */ /* 0x000fc6000000000d */
[----:B------:R-:W-:Y:S01]  /*5b40*/  FFMA.FTZ R9, R60, R9, R6 ;  /* 0x000000093c097223 */ /* 0x000fe20000010006 */
[----:B------:R-:W-:-:S03]  /*5b50*/  PRMT R6, RZ, 0x7610, R11 ;  /* 0x00007610ff067816 */ /* 0x000fc6000000000b */
[----:B------:R-:W-:Y:S01]  /*5b60*/  FFMA.FTZ R9, R49, R8, R9 ;  /* 0x0000000831097223 */ /* 0x000fe20000010009 */
[--C-:B--2---:R-:W-:Y:S01]  /*5b70*/  PRMT R8, RZ, 0x5410, R20.reuse ;  /* 0x00005410ff087816 */ /* 0x104fe20000000014 */
        /* <DEDUP_REMOVED lines=85> */
[--C-:B------:R-:W-:Y:S01]  /*60d0*/  PRMT R10, RZ, 0x5410, R32.reuse ;  /* 0x00005410ff0a7816 */ /* 0x100fe20000000020 */
        /* <DEDUP_REMOVED lines=49> */
[C---:B------:R-:W-:Y:S01]  /*63f0*/  FFMA.FTZ R64, R50.reuse, R59, R64 ;  /* 0x0000003b32407223 */ /* 0x040fe20000010040 */
        /* <DEDUP_REMOVED lines=11> */
[----:B------:R-:W-:Y:S02]  /*64b0*/  PRMT R12, RZ, 0x7610, R35 ;  /* 0x00007610ff0c7816 */ /* 0x000fe40000000023 */
[----:B------:R-:W-:Y:S01]  /*64c0*/  PRMT R13, RZ, 0x5410, R43 ;  /* 0x00005410ff0d7816 */ /* 0x000fe2000000002b */
[C---:B------:R-:W-:Y:S01]  /*64d0*/  FFMA.FTZ R59, R16.reuse, R59, R58 ;  /* 0x0000003b103b7223 */ /* 0x040fe2000001003a */
[----:B------:R-:W-:Y:S01]  /*64e0*/  PRMT R58, RZ, 0x7610, R95 ;  /* 0x00007610ff3a7816 */ /* 0x000fe2000000005f */
[C---:B------:R-:W-:Y:S01]  /*64f0*/  FFMA.FTZ R65, R16.reuse, R65, R64 ;  /* 0x0000004110417223 */ /* 0x040fe20000010040 */
[----:B------:R-:W-:Y:S01]  /*6500*/  PRMT R64, RZ, 0x7610, R99 ;  /* 0x00007610ff407816 */ /* 0x000fe20000000063 */
[----:B------:R-:W-:Y:S01]  /*6510*/  FFMA.FTZ R11, R63, R12, R11 ;  /* 0x0000000c3f0b7223 */ /* 0x000fe2000001000b */
[----:B------:R-:W-:Y:S01]  /*6520*/  PRMT R12, RZ, 0x7610, R43 ;  /* 0x00007610ff0c7816 */ /* 0x000fe2000000002b */
[----:B------:R-:W-:-:S02]  /*6530*/  FFMA.FTZ R13, R16, R13, R50 ;  /* 0x0000000d100d7223 */ /* 0x000fc40000010032 */
[C---:B------:R-:W-:Y:S02]  /*6540*/  FFMA.FTZ R58, R63.reuse, R58, R59 ;  /* 0x0000003a3f3a7223 */ /* 0x040fe4000001003b */
[C---:B------:R-:W-:Y:S02]  /*6550*/  FFMA.FTZ R64, R63.reuse, R64, R65 ;  /* 0x000000403f407223 */ /* 0x040fe40000010041 */
[----:B------:R-:W-:Y:S01]  /*6560*/  FFMA.FTZ R12, R63, R12, R13 ;  /* 0x0000000c3f0c7223 */ /* 0x000fe2000001000d */
[----:B------:R-:W0:Y:S04]  /*6570*/  SHFL.BFLY PT, R59, R44, 0x10, 0x1f ;  /* 0x0e001f002c3b7f89 */ /* 0x000e2800000e0000 */
[----:B------:R-:W1:Y:S04]  /*6580*/  SHFL.BFLY PT, R66, R45, 0x10, 0x1f ;  /* 0x0e001f002d427f89 */ /* 0x000e6800000e0000 */
[----:B------:R-:W2:Y:S04]  /*6590*/  SHFL.BFLY PT, R68, R53, 0x10, 0x1f ;  /* 0x0e001f0035447f89 */ /* 0x000ea800000e0000 */
[----:B------:R-:W3:Y:S04]  /*65a0*/  SHFL.BFLY PT, R65, R58, 0x10, 0x1f ;  /* 0x0e001f003a417f89 */ /* 0x000ee800000e0000 */
[----:B------:R-:W4:Y:S04]  /*65b0*/  SHFL.BFLY PT, R67, R64, 0x10, 0x1f ;  /* 0x0e001f0040437f89 */ /* 0x000f2800000e0000 */
[----:B------:R-:W5:Y:S04]  /*65c0*/  SHFL.BFLY PT, R20, R5, 0x10, 0x1f ;  /* 0x0e001f0005147f89 */ /* 0x000f6800000e0000 */
        /* <DEDUP_REMOVED lines=108> */
[----:B------:R-:W3:Y:S04]  /*6c90*/  SHFL.BFLY PT, R27, R22, 0x1, 0x1f ;  /* 0x0c201f00161b7f89 */ /* 0x000ee800000e0000 */
[----:B------:R-:W5:Y:S04]  /*6ca0*/  SHFL.BFLY PT, R29, R28, 0x1, 0x1f ;  /* 0x0c201f001c1d7f89 */ /* 0x000f6800000e0000 */
[----:B------:R-:W5:Y:S01]  /*6cb0*/  SHFL.BFLY PT, R31, R30, 0x1, 0x1f ;  /* 0x0c201f001e1f7f89 */ /* 0x000f6200000e0000 */
[----:B------:R-:W-:-:S02]  /*6cc0*/  LOP3.LUT P0, RZ, R2, 0x1f, RZ, 0xc0, !PT ;  /* 0x0000001f02ff7812 */ /* 0x000fc4000780c0ff */
[----:B------:R-:W-:-:S04]  /*6cd0*/  SHF.R.S32.HI R5, RZ, 0x1f, R2 ;  /* 0x0000001fff057819 */ /* 0x000fc80000011402 */
[----:B------:R-:W-:Y:S01]  /*6ce0*/  LEA.HI R5, R5, R2, RZ, 0x5 ;  /* 0x0000000205057211 */ /* 0x000fe200078f28ff */
[----:B0-----:R-:W-:Y:S02]  /*6cf0*/  FADD.FTZ R14, R14, R9 ;  /* 0x000000090e0e7221 */ /* 0x001fe40000010000 */
[----:B-1----:R-:W-:Y:S01]  /*6d00*/  FADD.FTZ R16, R16, R11 ;  /* 0x0000000b10107221 */ /* 0x002fe20000010000 */
[----:B------:R-:W-:Y:S01]  /*6d10*/  SHF.R.S32.HI R5, RZ, 0x5, R5 ;  /* 0x00000005ff057819 */ /* 0x000fe20000011405 */
[----:B--2---:R-:W-:Y:S02]  /*6d20*/  FADD.FTZ R6, R6, R13 ;  /* 0x0000000d06067221 */ /* 0x004fe40000010000 */
[----:B------:R-:W-:Y:S02]  /*6d30*/  @!P0 FADD.FTZ R4, R4, R7 ;  /* 0x0000000704048221 */ /* 0x000fe40000010000 */
[----:B---3--:R-:W-:Y:S02]  /*6d40*/  FADD.FTZ R18, R18, R15 ;  /* 0x0000000f12127221 */ /* 0x008fe40000010000 */
[----:B----4-:R-:W-:-:S02]  /*6d50*/  FADD.FTZ R20, R20, R17 ;  /* 0x0000001114147221 */ /* 0x010fc40000010000 */
[----:B-----5:R-:W-:Y:S02]  /*6d60*/  FADD.FTZ R8, R8, R19 ;  /* 0x0000001308087221 */ /* 0x020fe40000010000 */
        /* <DEDUP_REMOVED lines=29> */
[----:B------:R-:W3:Y:S04]  /*6f40*/  LDS.128 R20, [0x70] ;  /* 0x00007000ff147984 */ /* 0x000ee80000000c00 */
[----:B------:R-:W4:Y:S04]  /*6f50*/  LDS.128 R16, [0x80] ;  /* 0x00008000ff107984 */ /* 0x000f280000000c00 */
[----:B------:R-:W4:Y:S04]  /*6f60*/  LDS.128 R36, [0xb0] ;  /* 0x0000b000ff247984 */ /* 0x000f280000000c00 */
[----:B------:R-:W5:Y:S01]  /*6f70*/  LDS.128 R40, [RZ] ;  /* 0x00000000ff287984 */ /* 0x000f620000000c00 */
[----:B0-----:R-:W-:-:S02]  /*6f80*/  FADD.FTZ R24, RZ, R24 ;  /* 0x00000018ff187221 */ /* 0x001fc40000010000 */
[----:B-1----:R-:W-:Y:S02]  /*6f90*/  FADD.FTZ R28, RZ, R28 ;  /* 0x0000001cff1c7221 */ /* 0x002fe40000010000 */
[----:B------:R-:W-:Y:S02]  /*6fa0*/  FADD.FTZ R25, R24, R25 ;  /* 0x0000001918197221 */ /* 0x000fe40000010000 */
[----:B--2---:R-:W-:Y:S02]  /*6fb0*/  FADD.FTZ R32, RZ, R32 ;  /* 0x00000020ff207221 */ /* 0x004fe40000010000 */
[----:B------:R-:W-:Y:S02]  /*6fc0*/  FADD.FTZ R29, R28, R29 ;  /* 0x0000001d1c1d7221 */ /* 0x000fe40000010000 */
[----:B------:R-:W-:Y:S02]  /*6fd0*/  FADD.FTZ R33, R32, R33 ;  /* 0x0000002120217221 */ /* 0x000fe40000010000 */
[----:B------:R-:W-:-:S02]  /*6fe0*/  FADD.FTZ R26, R25, R26 ;  /* 0x0000001a191a7221 */ /* 0x000fc40000010000 */
[----:B------:R-:W-:Y:S02]  /*6ff0*/  FADD.FTZ R30, R29, R30 ;  /* 0x0000001e1d1e7221 */ /* 0x000fe40000010000 */
[----:B------:R-:W-:Y:S02]  /*7000*/  FADD.FTZ R34, R33, R34 ;  /* 0x0000002221227221 */ /* 0x000fe40000010000 */
[----:B------:R-:W-:Y:S02]  /*7010*/  FADD.FTZ R26, R26, R27 ;  /* 0x0000001b1a1a7221 */ /* 0x000fe40000010000 */
[----:B------:R-:W-:Y:S02]  /*7020*/  FADD.FTZ R30, R30, R31 ;  /* 0x0000001f1e1e7221 */ /* 0x000fe40000010000 */
[----:B------:R-:W-:Y:S01]  /*7030*/  FADD.FTZ R34, R34, R35 ;  /* 0x0000002322227221 */ /* 0x000fe20000010000 */
[----:B------:R-:W-:Y:S01]  /*7040*/  F2FP.BF16.PACK_AB R28, RZ, R26 ;  /* 0x0000001aff1c723e */ /* 0x000fe200000010ff */
[----:B---3--:R-:W-:Y:S01]  /*7050*/  FADD.FTZ R4, RZ, R4 ;  /* 0x00000004ff047221 */ /* 0x008fe20000010000 */
        /* <DEDUP_REMOVED lines=10> */
[----:B------:R-:W-:-:S02]  /*7100*/  FADD.FTZ R20, RZ, R20 ;  /* 0x00000014ff147221 */ /* 0x000fc40000010000 */
[----:B------:R-:W-:Y:S01]  /*7110*/  FADD.FTZ R16, RZ, R16 ;  /* 0x00000010ff107221 */ /* 0x000fe20000010000 */
[----:B------:R-:W2:Y:S01]  /*7120*/  LDS.128 R32, [0xc0] ;  /* 0x0000c000ff207984 */ /* 0x000ea20000000c00 */
[----:B------:R-:W-:Y:S02]  /*7130*/  FADD.FTZ R36, RZ, R36 ;  /* 0x00000024ff247221 */ /* 0x000fe40000010000 */
[----:B------:R-:W-:Y:S01]  /*7140*/  FADD.FTZ R40, RZ, R40 ;  /* 0x00000028ff287221 */ /* 0x000fe20000010000 */
        /* <DEDUP_REMOVED lines=8> */
[----:B------:R-:W-:Y:S02]  /*71d0*/  FADD.FTZ R41, R40, R41 ;  /* 0x0000002928297221 */ /* 0x000fe40000010000 */
[----:B------:R-:W-:Y:S02]  /*71e0*/  FADD.FTZ R6, R5, R6 ;  /* 0x0000000605067221 */ /* 0x000fe40000010000 */
[----:B------:R-:W-:Y:S02]  /*71f0*/  FADD.FTZ R14, R13, R14 ;  /* 0x0000000e0d0e7221 */ /* 0x000fe40000010000 */
[----:B------:R-:W-:-:S02]  /*7200*/  FADD.FTZ R10, R9, R10 ;  /* 0x0000000a090a7221 */ /* 0x000fc40000010000 */
[----:B------:R-:W-:Y:S02]  /*7210*/  FADD.FTZ R22, R21, R22 ;  /* 0x0000001615167221 */ /* 0x000fe40000010000 */
[----:B------:R-:W-:Y:S02]  /*7220*/  FADD.FTZ R18, R17, R18 ;  /* 0x0000001211127221 */ /* 0x000fe40000010000 */
[----:B------:R-:W-:Y:S02]  /*7230*/  FADD.FTZ R38, R37, R38 ;  /* 0x0000002625267221 */ /* 0x000fe40000010000 */
[----:B0-----:R-:W-:Y:S02]  /*7240*/  FADD.FTZ R24, RZ, R24 ;  /* 0x00000018ff187221 */ /* 0x001fe40000010000 */
[----:B------:R-:W-:Y:S02]  /*7250*/  FADD.FTZ R42, R41, R42 ;  /* 0x0000002a292a7221 */ /* 0x000fe40000010000 */
[----:B------:R-:W-:-:S02]  /*7260*/  FADD.FTZ R25, R24, R25 ;  /* 0x0000001918197221 */ /* 0x000fc40000010000 */
[----:B------:R-:W-:Y:S02]  /*7270*/  FADD.FTZ R6, R6, R7 ;  /* 0x0000000706067221 */ /* 0x000fe40000010000 */
[----:B-1----:R-:W-:Y:S02]  /*7280*/  FADD.FTZ R28, RZ, R28 ;  /* 0x0000001cff1c7221 */ /* 0x002fe40000010000 */
[----:B------:R-:W-:Y:S01]  /*7290*/  FADD.FTZ R26, R25, R26 ;  /* 0x0000001a191a7221 */ /* 0x000fe20000010000 */
[----:B------:R-:W-:Y:S01]  /*72a0*/  F2FP.BF16.PACK_AB R6, RZ, R6 ;  /* 0x00000006ff06723e */ /* 0x000fe200000010ff */
[----:B--2---:R-:W-:Y:S02]  /*72b0*/  FADD.FTZ R32, RZ, R32 ;  /* 0x00000020ff207221 */ /* 0x004fe40000010000 */
[----:B------:R-:W-:Y:S02]  /*72c0*/  FADD.FTZ R29, R28, R29 ;  /* 0x0000001d1c1d7221 */ /* 0x000fe40000010000 */
[----:B------:R-:W-:Y:S01]  /*72d0*/  FADD.FTZ R33, R32, R33 ;  /* 0x0000002120217221 */ /* 0x000fe20000010000 */
[----:B------:R-:W-:Y:S01]  /*72e0*/  STG.E.U16 [R2.64+0xc00], R6 ;  /* 0x000c000602007986 */ /* 0x000fe2000c101504 */
        /* <DEDUP_REMOVED lines=30> */
.L_x_3:
        /* <DEDUP_REMOVED lines=11> */
.L_x_35:


//--------------------- .text._Z30router_gemm_kernel_bf16_outputI13__nv_bfloat16Li128ELi8ELi12ELi384ELi7168EEvPS0_PKT_S4_ --------------------------
	.section	.text._Z30router_gemm_kernel_bf16_outputI13__nv_bfloat16Li128ELi8ELi12ELi384ELi7168EEvPS0_PKT_S4_,"ax",@progbits
	.sectioninfo	@"SHI_REGISTERS=126"
	.align	128
        .global         _Z30router_gemm_kernel_bf16_outputI13__nv_bfloat16Li128ELi8ELi12ELi384ELi7168EEvPS0_PKT_S4_
        .type           _Z30router_gemm_kernel_bf16_outputI13__nv_bfloat16Li128ELi8ELi12ELi384ELi7168EEvPS0_PKT_S4_,@function
        .size           _Z30router_gemm_kernel_bf16_outputI13__nv_bfloat16Li128ELi8ELi12ELi384ELi7168EEvPS0_PKT_S4_,(.L_x_36 - _Z30router_gemm_kernel_bf16_outputI13__nv_bfloat16Li128ELi8ELi12ELi384ELi7168EEvPS0_PKT_S4_)
        .other          _Z30router_gemm_kernel_bf16_outputI13__nv_bfloat16Li128ELi8ELi12ELi384ELi7168EEvPS0_PKT_S4_,@"STO_CUDA_ENTRY STV_DEFAULT"
_Z30router_gemm_kernel_bf16_outputI13__nv_bfloat16Li128ELi8ELi12ELi384ELi7168EEvPS0_PKT_S4_:
.text._Z30router_gemm_kernel_bf16_outputI13__nv_bfloat16Li128ELi8ELi12ELi384ELi7168EEvPS0_PKT_S4_:
        /* <DEDUP_REMOVED lines=39> */
[----:B---3--:R-:W-:Y:S01]  /*0270*/  PRMT R69, RZ, 0x5410, R76 ;  /* 0x00005410ff457816 */ /* 0x008fe2000000004c */
[----:B------:R-:W-:Y:S01]  /*0280*/  FFMA.FTZ R33, R96, R33, R32 ;  /* 0x0000002160217223 */ /* 0x000fe20000010020 */
[----:B------:R-:W-:Y:S02]  /*0290*/  PRMT R32, RZ, 0x5410, R85 ;  /* 0x00005410ff207816 */ /* 0x000fe40000000055 */
[----:B------:R-:W-:Y:S01]  /*02a0*/  PRMT R92, RZ, 0x7610, R97 ;  /* 0x00007610ff5c7816 */ /* 0x000fe20000000061 */
[----:B------:R-:W-:Y:S01]  /*02b0*/  FFMA.FTZ R70, R94, R69, RZ ;  /* 0x000000455e467223 */ /* 0x000fe200000100ff */
        /* <DEDUP_REMOVED lines=25> */
[----:B------:R-:W-:Y:S01]  /*0450*/  FFMA.FTZ R76, R91, R76, R77 ;  /* 0x0000004c5b4c7223 */ /* 0x000fe2000001004d */
[----:B-----5:R-:W-:-:S05]  /*0460*/  PRMT R77, RZ, 0x5410, R24 ;  /* 0x00005410ff4d7816 */ /* 0x020fca0000000018 */
        /* <DEDUP_REMOVED lines=14> */
[----:B------:R-:W4:Y:S01]  /*0550*/  LDG.E.128 R76, [R114.64+0x1c800] ;  /* 0x01c80004724c7981 */ /* 0x000f22000c1e1d00 */
[----:B------:R-:W-:Y:S02]  /*0560*/  FFMA.FTZ R85, R94, R85, RZ ;  /* 0x000000555e557223 */ /* 0x000fe400000100ff */
        /* <DEDUP_REMOVED lines=35> */
[----:B------:R-:W-:-:S04]  /*07a0*/  FFMA.FTZ R81, R94, R81, RZ ;  /* 0x000000515e517223 */ /* 0x000fc800000100ff */
        /* <DEDUP_REMOVED lines=9> */
[----:B------:R-:W2:Y:S02]  /*0840*/  LDG.E.128 R56, [R114.64+0x27000] ;  /* 0x0270000472387981 */ /* 0x000ea4000c1e1d00 */
        /* <DEDUP_REMOVED lines=23> */
[----:B------:R-:W-:Y:S01]  /*09c0*/  FFMA.FTZ R72, R91, R12, R73 ;  /* 0x0000000c5b487223 */ /* 0x000fe20000010049 */
[----:B------:R-:W-:Y:S02]  /*09d0*/  PRMT R73, RZ, 0x7610, R74 ;  /* 0x00007610ff497816 */ /* 0x000fe4000000004a */
[--C-:B------:R-:W-:Y:S01]  /*09e0*/  PRMT R64, RZ, 0x5410, R65.reuse ;  /* 0x00005410ff407816 */ /* 0x100fe20000000041 */
[----:B------:R-:W-:Y:S01]  /*09f0*/  FFMA.FTZ R95, R96, R13, R14 ;  /* 0x0000000d605f7223 */ /* 0x000fe2000001000e */
        /* <DEDUP_REMOVED lines=13> */
[----:B------:R-:W-:Y:S02]  /*0ad0*/  FFMA.FTZ R66, R94, R73, RZ ;  /* 0x000000495e427223 */ /* 0x000fe400000100ff */
[----:B------:R-:W5:Y:S02]  /*0ae0*/  LDG.E.128 R72, [R114.64+0x4800] ;  /* 0x0048000472487981 */ /* 0x000f64000c1e1d00 */
        /* <DEDUP_REMOVED lines=15> */
[----:B------:R-:W-:-:S04]  /*0be0*/  FFMA.FTZ R65, R94, R65, RZ ;  /* 0x000000415e417223 */ /* 0x000fc800000100ff */
        /* <DEDUP_REMOVED lines=15> */
[----:B------:R-:W-:Y:S01]  /*0ce0*/  FFMA.FTZ R42, R94, R39, RZ ;  /* 0x000000275e2a7223 */ /* 0x000fe200000100ff */
        /* <DEDUP_REMOVED lines=12> */
[----:B------:R-:W-:-:S05]  /*0db0*/  PRMT R41, RZ, 0x5410, R28 ;  /* 0x00005410ff297816 */ /* 0x000fca000000001c */
[----:B------:R-:W-:Y:S01]  /*0dc0*/  FFMA.FTZ R94, R94, R41, RZ ;  /* 0x000000295e5e7223 */ /* 0x000fe200000100ff */
[----:B------:R-:W-:Y:S02]  /*0dd0*/  PRMT R41, RZ, 0x7610, R28 ;  /* 0x00007610ff297816 */ /* 0x000fe4000000001c */
        /* <DEDUP_REMOVED lines=54> */
[----:B------:R-:W-:-:S02]  /*1140*/  PRMT R49, RZ, 0x5410, R20 ;  /* 0x00005410ff317816 */ /* 0x000fc40000000014 */
        /* <DEDUP_REMOVED lines=34> */
[----:B------:R-:W5:Y:S03]  /*1370*/  LDG.E.128 R28, [R114.64+0x12800] ;  /* 0x01280004721c7981 */ /* 0x000f66000c1e1d00 */
[----:B------:R-:W-:Y:S01]  /*1380*/  FFMA.FTZ R8, R93, R8, R9 ;  /* 0x000000085d087223 */ /* 0x000fe20000010009 */
[--C-:B------:R-:W-:Y:S01]  /*1390*/  PRMT R9, RZ, 0x5410, R4.reuse ;  /* 0x00005410ff097816 */ /* 0x100fe20000000004 */
[----:B------:R-:W5:Y:S01]  /*13a0*/  LDG.E.128 R20, [R114.64+0x20800] ;  /* 0x0208000472147981 */ /* 0x000f62000c1e1d00 */
        /* <DEDUP_REMOVED lines=24> */
[----:B------:R-:W-:Y:S01]  /*1530*/  PRMT R17, RZ, 0x7610, R17 ;  /* 0x00007610ff117816 */ /* 0x000fe20000000011 */
[----:B------:R-:W5:Y:S02]  /*1540*/  LDG.E.128 R8, [R114.64+0x24000] ;  /* 0x0240000472087981 */ /* 0x000f64000c1e1d00 */
[----:B------:R-:W-:-:S04]  /*1550*/  FFMA.FTZ R16, R95, R4, R16 ;  /* 0x000000045f107223 */ /* 0x000fc80000010010 */
[----:B------:R-:W-:Y:S01]  /*1560*/  FFMA.FTZ R17, R94, R17, R16 ;  /* 0x000000115e117223 */ /* 0x000fe20000010010 */
[--C-:B------:R-:W-:Y:S02]  /*1570*/  PRMT R16, RZ, 0x5410, R18.reuse ;  /* 0x00005410ff107816 */ /* 0x100fe40000000012 */
[----:B------:R-:W-:-:S03]  /*1580*/  PRMT R18, RZ, 0x7610, R18 ;  /* 0x00007610ff127816 */ /* 0x000fc60000000012 */
[----:B------:R-:W-:Y:S01]  /*1590*/  FFMA.FTZ R16, R93, R16, R17 ;  /* 0x000000105d107223 */ /* 0x000fe20000010011 */
[----:B--2---:R-:W-:-:S03]  /*15a0*/  PRMT R17, RZ, 0x5410, R32 ;  /* 0x00005410ff117816 */ /* 0x004fc60000000020 */
        /* <DEDUP_REMOVED lines=9> */
[----:B---3--:R-:W-:Y:S01]  /*1640*/  PRMT R16, RZ, 0x5410, R68 ;  /* 0x00005410ff107816 */ /* 0x008fe20000000044 */
        /* <DEDUP_REMOVED lines=8> */
[----:B----4-:R-:W-:Y:S01]  /*16d0*/  PRMT R33, RZ, 0x5410, R76 ;  /* 0x00005410ff217816 */ /* 0x010fe2000000004c */
        /* <DEDUP_REMOVED lines=23> */
[----:B-----5:R-:W-:Y:S01]  /*1850*/  PRMT R68, RZ, 0x5410, R24 ;  /* 0x00005410ff447816 */ /* 0x020fe20000000018 */
[----:B------:R-:W-:Y:S01]  /*1860*/  FFMA.FTZ R76, R97, R76, R105 ;  /* 0x0000004c614c7223 */ /* 0x000fe20000010069 */
[----:B------:R-:W-:-:S02]  /*1870*/  PRMT R77, RZ, 0x7610, R77 ;  /* 0x00007610ff4d7816 */ /* 0x000fc4000000004d */
[----:B------:R-:W-:Y:S01]  /*1880*/  PRMT R24, RZ, 0x7610, R24 ;  /* 0x00007610ff187816 */ /* 0x000fe20000000018 */
[----:B------:R-:W-:Y:S02]  /*1890*/  FFMA.FTZ R70, R95, R70, R76 ;  /* 0x000000465f467223 */ /* 0x000fe4000001004c */
        /* <DEDUP_REMOVED lines=11> */
[----:B------:R-:W4:Y:S01]  /*1950*/  LDG.E.128 R68, [R114.64+0x8800] ;  /* 0x0088000472447981 */ /* 0x000f22000c1e1d00 */
[----:B------:R-:W-:Y:S01]  /*1960*/  PRMT R25, RZ, 0x7610, R25 ;  /* 0x00007610ff197816 */ /* 0x000fe20000000019 */
[----:B------:R-:W-:-:S04]  /*1970*/  FFMA.FTZ R24, R89, R24, R78 ;  /* 0x0000001859187223 */ /* 0x000fc8000001004e */
[----:B------:R-:W-:Y:S01]  /*1980*/  FFMA.FTZ R106, R120, R79, R24 ;  /* 0x0000004f786a7223 */ /* 0x000fe20000010018 */
[--C-:B------:R-:W-:Y:S01]  /*1990*/  PRMT R24, RZ, 0x5410, R26.reuse ;  /* 0x00005410ff187816 */ /* 0x100fe2000000001a */
[----:B------:R-:W-:Y:S01]  /*19a0*/  FFMA.FTZ R25, R94, R25, R103 ;  /* 0x000000195e197223 */ /* 0x000fe20000010067 */
[----:B------:R-:W-:Y:S01]  /*19b0*/  PRMT R26, RZ, 0x7610, R26 ;  /* 0x00007610ff1a7816 */ /* 0x000fe2000000001a */
[----:B------:R-:W5:Y:S02]  /*19c0*/  LDG.E.128 R76, [R114.64+0xc000] ;  /* 0x00c00004724c7981 */ /* 0x000f64000c1e1d00 */
[----:B------:R-:W-:Y:S01]  /*19d0*/  FFMA.FTZ R24, R93, R24, R25 ;  /* 0x000000185d187223 */ /* 0x000fe20000010019 */
[----:B------:R-:W-:-:S03]  /*19e0*/  PRMT R25, RZ, 0x5410, R84 ;  /* 0x00005410ff197816 */ /* 0x000fc60000000054 */
[----:B------:R-:W-:Y:S01]  /*19f0*/  FFMA.FTZ R26, R91, R26, R24 ;  /* 0x0000001a5b1a7223 */ /* 0x000fe20000010018 */
[--C-:B------:R-:W-:Y:S02]  /*1a00*/  PRMT R24, RZ, 0x5410, R27.reuse ;  /* 0x00005410ff187816 */ /* 0x100fe4000000001b */
        /* <DEDUP_REMOVED lines=34> */
[----:B------:R-:W2:Y:S01]  /*1c30*/  LDG.E.128 R4, [R114.64+0x27800] ;  /* 0x0278000472047981 */ /* 0x000ea2000c1e1d00 */
        /* <DEDUP_REMOVED lines=37> */
[--C-:B------:R-:W-:Y:S01]  /*1e90*/  PRMT R72, RZ, 0x5410, R65.reuse ;  /* 0x00005410ff487816 */ /* 0x100fe20000000041 */
[----:B------:R-:W4:Y:S02]  /*1ea0*/  LDG.E.128 R12, [R114.64+0x1a000] ;  /* 0x01a00004720c7981 */ /* 0x000f24000c1e1d00 */
        /* <DEDUP_REMOVED lines=77> */
[----:B------:R-:W-:-:S02]  /*2380*/  FFMA.FTZ R104, R96, R31, R28 ;  /* 0x0000001f60687223 */ /* 0x000fc4000001001c */
[----:B------:R-:W5:Y:S01]  /*2390*/  LDG.E.128 R56, [R114.64+0x13000] ;  /* 0x0130000472387981 */ /* 0x000f62000c1e1d00 */
        /* <DEDUP_REMOVED lines=30> */
[----:B------:R-:W5:Y:S01]  /*2580*/  LDG.E.128 R44, [R114.64+0x5800] ;  /* 0x00580004722c7981 */ /* 0x000f62000c1e1d00 */
[----:B------:R-:W-:Y:S01]  /*2590*/  FFMA.FTZ R106, R109, R52, R106 ;  /* 0x000000346d6a7223 */ /* 0x000fe2000001006a */
[--C-:B------:R-:W-:Y:S01]  /*25a0*/  PRMT R52, RZ, 0x5410, R63.reuse ;  /* 0x00005410ff347816 */ /* 0x100fe2000000003f */
[----:B------:R-:W-:Y:S01]  /*25b0*/  FFMA.FTZ R60, R99, R62, R60 ;  /* 0x0000003e633c7223 */ /* 0x000fe2000001003c */
[----:B------:R-:W-:Y:S01]  /*25c0*/  PRMT R63, RZ, 0x7610, R63 ;  /* 0x00007610ff3f7816 */ /* 0x000fe2000000003f */
[----:B------:R-:W5:Y:S02]  /*25d0*/  LDG.E.128 R84, [R114.64+0x21000] ;  /* 0x0210000472547981 */ /* 0x000f64000c1e1d00 */
[----:B------:R-:W-:Y:S01]  /*25e0*/  FFMA.FTZ R52, R97, R52, R60 ;  /* 0x0000003461347223 */ /* 0x000fe2000001003c */
[----:B------:R-:W-:-:S05]  /*25f0*/  PRMT R60, RZ, 0x5410, R53 ;  /* 0x00005410ff3c7816 */ /* 0x000fca0000000035 */
        /* <DEDUP_REMOVED lines=22> */
[----:B------:R-:W-:Y:S02]  /*2760*/  FFMA.FTZ R52, R103, R52, R100 ;  /* 0x0000003467347223 */ /* 0x000fe40000010064 */
[----:B------:R-:W-:Y:S01]  /*2770*/  FFMA.FTZ R100, R96, R55, R20 ;  /* 0x0000003760647223 */ /* 0x000fe20000010014 */
[----:B------:R-:W-:Y:S01]  /*2780*/  PRMT R20, RZ, 0x5410, R22 ;  /* 0x00005410ff147816 */ /* 0x000fe20000000016 */
[----:B------:R-:W-:Y:S01]  /*2790*/  FFMA.FTZ R21, R105, R21, R98 ;  /* 0x0000001569157223 */ /* 0x000fe20000010062 */
[----:B------:R-:W-:Y:S02]  /*27a0*/  PRMT R8, RZ, 0x7610, R8 ;  /* 0x00007610ff087816 */ /* 0x000fe40000000008 */
        /* <DEDUP_REMOVED lines=70> */
[----:B----4-:R-:W-:Y:S01]  /*2c10*/  PRMT R32, RZ, 0x5410, R68 ;  /* 0x00005410ff207816 */ /* 0x010fe20000000044 */
[----:B------:R-:W-:Y:S01]  /*2c20*/  FFMA.FTZ R116, R9, R16, R116 ;  /* 0x0000001009747223 */ /* 0x000fe20000010074 */
[----:B------:R-:W-:Y:S01]  /*2c30*/  PRMT R49, RZ, 0x7610, R68 ;  /* 0x00007610ff317816 */ /* 0x000fe20000000044 */
[----:B------:R-:W3:Y:S02]  /*2c40*/  LDG.E.128 R16, [R114.64+0x1a800] ;  /* 0x01a8000472107981 */ /* 0x000ee4000c1e1d00 */
        /* <DEDUP_REMOVED lines=27> */
[----:B------:R-:W-:Y:S01]  /*2e00*/  PRMT R102, RZ, 0x7610, R71 ;  /* 0x00007610ff667816 */ /* 0x000fe20000000047 */
[----:B------:R-:W-:Y:S01]  /*2e10*/  FFMA.FTZ R68, R11, R48, R49 ;  /* 0x000000300b447223 */ /* 0x000fe20000010031 */
[----:B------:R-:W4:Y:S01]  /*2e20*/  LDG.E.128 R32, [R114.64+0x1e000] ;  /* 0x01e0000472207981 */ /* 0x000f22000c1e1d00 */
[----:B------:R-:W-:Y:S01]  /*2e30*/  FFMA.FTZ R70, R10, R69, R70 ;  /* 0x000000450a467223 */ /* 0x000fe20000010046 */
[----:B------:R-:W-:Y:S01]  /*2e40*/  PRMT R69, RZ, 0x7610, R78 ;  /* 0x00007610ff457816 */ /* 0x000fe2000000004e */
[----:B------:R-:W-:Y:S01]  /*2e50*/  FFMA.FTZ R102, R97, R102, R68 ;  /* 0x0000006661667223 */ /* 0x000fe20000010044 */
[--C-:B------:R-:W-:Y:S01]  /*2e60*/  PRMT R68, RZ, 0x5410, R24.reuse ;  /* 0x00005410ff447816 */ /* 0x100fe20000000018 */
[----:B------:R-:W5:Y:S01]  /*2e70*/  LDG.E.128 R48, [R114.64+0x21800] ;  /* 0x0218000472307981 */ /* 0x000f62000c1e1d00 */
        /* <DEDUP_REMOVED lines=9> */
[----:B------:R-:W-:Y:S01]  /*2f10*/  PRMT R107, RZ, 0x7610, R36 ;  /* 0x00007610ff6b7816 */ /* 0x000fe20000000024 */
[----:B------:R-:W2:Y:S02]  /*2f20*/  LDG.E.128 R76, [R114.64+0x28800] ;  /* 0x02880004724c7981 */ /* 0x000ea4000c1e1d00 */
[----:B------:R-:W-:Y:S01]  /*2f30*/  FFMA.FTZ R103, R97, R24, R69 ;  /* 0x0000001861677223 */ /* 0x000fe20000010045 */
[----:B------:R-:W-:Y:S02]  /*2f40*/  PRMT R24, RZ, 0x7610, R25 ;  /* 0x00007610ff187816 */ /* 0x000fe40000000019 */
[----:B------:R-:W-:-:S03]  /*2f50*/  PRMT R25, RZ, 0x5410, R56 ;  /* 0x00005410ff197816 */ /* 0x000fc60000000038 */
[----:B------:R-:W-:Y:S02]  /*2f60*/  FFMA.FTZ R24, R9, R24, R68 ;  /* 0x0000001809187223 */ /* 0x000fe40000010044 */
[----:B------:R-:W-:Y:S01]  /*2f70*/  FFMA.FTZ R104, R5, R25, R104 ;  /* 0x0000001905687223 */ /* 0x000fe20000010068 */
[----:B------:R-:W-:Y:S01]  /*2f80*/  PRMT R25, RZ, 0x5410, R26 ;  /* 0x00005410ff197816 */ /* 0x000fe2000000001a */
        /* <DEDUP_REMOVED lines=27> */
[----:B------:R-:W3:Y:S03]  /*3140*/  LDG.E.128 R56, [R114.64+0x2800] ;  /* 0x0028000472387981 */ /* 0x000ee6000c1e1d00 */
        /* <DEDUP_REMOVED lines=25> */
[----:B------:R-:W-:Y:S01]  /*32e0*/  PRMT R14, RZ, 0x5410, R85 ;  /* 0x00005410ff0e7816 */ /* 0x000fe20000000055 */
[----:B------:R-:W3:Y:S02]  /*32f0*/  LDG.E.128 R92, [R114.64+0x6000] ;  /* 0x00600004725c7981 */ /* 0x000ee4000c1e1d00 */
        /* <DEDUP_REMOVED lines=18> */
[----:B------:R-:W-:-:S04]  /*3420*/  FFMA.FTZ R98, R9, R84, R98 ;  /* 0x0000005409627223 */ /* 0x000fc80000010062 */
[----:B------:R-:W-:Y:S01]  /*3430*/  FFMA.FTZ R98, R10, R85, R98 ;  /* 0x000000550a627223 */ /* 0x000fe20000010062 */
[----:B------:R-:W-:Y:S02]  /*3440*/  PRMT R85, RZ, 0x7610, R86 ;  /* 0x00007610ff557816 */ /* 0x000fe40000000056 */
[----:B------:R-:W-:-:S03]  /*3450*/  PRMT R86, RZ, 0x5410, R36 ;  /* 0x00005410ff567816 */ /* 0x000fc60000000024 */
[----:B------:R-:W-:Y:S02]  /*3460*/  FFMA.FTZ R85, R96, R85, R98 ;  /* 0x0000005560557223 */ /* 0x000fe40000010062 */
[----:B------:R-:W-:Y:S01]  /*3470*/  FFMA.FTZ R86, R5, R86, R4 ;  /* 0x0000005605567223 */ /* 0x000fe20000010004 */
[----:B------:R-:W-:-:S05]  /*3480*/  PRMT R4, RZ, 0x5410, R87 ;  /* 0x00005410ff047816 */ /* 0x000fca0000000057 */
        /* <DEDUP_REMOVED lines=70> */
[----:B------:R-:W5:Y:S01]  /*38f0*/  LDG.E.128 R12, [R114.64+0x9800] ;  /* 0x00980004720c7981 */ /* 0x000f62000c1e1d00 */
        /* <DEDUP_REMOVED lines=27> */
[----:B------:R-:W-:-:S02]  /*3ab0*/  PRMT R60, RZ, 0x7610, R60 ;  /* 0x00007610ff3c7816 */ /* 0x000fc4000000003c */
        /* <DEDUP_REMOVED lines=28> */
[----:B------:R-:W-:-:S05]  /*3c80*/  PRMT R60, RZ, 0x5410, R65 ;  /* 0x00005410ff3c7816 */ /* 0x000fca0000000041 */
[----:B------:R-:W-:Y:S01]  /*3c90*/  FFMA.FTZ R72, R107, R60, R64 ;  /* 0x0000003c6b487223 */ /* 0x000fe20000010040 */
[--C-:B--2---:R-:W-:Y:S01]  /*3ca0*/  PRMT R64, RZ, 0x5410, R20.reuse ;  /* 0x00005410ff407816 */ /* 0x104fe20000000014 */
[----:B------:R-:W2:Y:S01]  /*3cb0*/  LDG.E.128 R60, [R114.64+0x25800] ;  /* 0x02580004723c7981 */ /* 0x000ea2000c1e1d00 */
        /* <DEDUP_REMOVED lines=26> */
[----:B------:R-:W-:Y:S02]  /*3e60*/  PRMT R52, RZ, 0x7610, R52 ;  /* 0x00007610ff347816 */ /* 0x000fe40000000034 */
[----:B------:R-:W-:Y:S01]  /*3e70*/  PRMT R23, RZ, 0x7610, R23 ;  /* 0x00007610ff177816 */ /* 0x000fe20000000017 */
[----:B------:R-:W-:-:S02]  /*3e80*/  FFMA.FTZ R20, R112, R21, R20 ;  /* 0x0000001570147223 */ /* 0x000fc40000010014 */
[----:B------:R-:W-:Y:S02]  /*3e90*/  FFMA.FTZ R52, R109, R52, R106 ;  /* 0x000000346d347223 */ /* 0x000fe4000001006a */
[----:B------:R-:W-:Y:S01]  /*3ea0*/  FFMA.FTZ R106, R116, R23, R20 ;  /* 0x00000017746a7223 */ /* 0x000fe20000010014 */
[----:B------:R-:W-:-:S05]  /*3eb0*/  PRMT R20, RZ, 0x5410, R53 ;  /* 0x00005410ff147816 */ /* 0x000fca0000000035 */
[----:B------:R-:W-:Y:S01]  /*3ec0*/  FFMA.FTZ R52, R107, R20, R52 ;  /* 0x000000146b347223 */ /* 0x000fe20000010034 */
[--C-:B---3--:R-:W-:Y:S02]  /*3ed0*/  PRMT R20, RZ, 0x5410, R16.reuse ;  /* 0x00005410ff147816 */ /* 0x108fe40000000010 */
        /* <DEDUP_REMOVED lines=17> */
[----:B------:R-:W3:Y:S01]  /*3ff0*/  LDG.E.128 R52, [R114.64+0xd800] ;  /* 0x00d8000472347981 */ /* 0x000ee2000c1e1d00 */
[----:B------:R-:W-:-:S02]  /*4000*/  FFMA.FTZ R16, R110, R21, R16 ;  /* 0x000000156e107223 */ /* 0x000fc40000010010 */
[----:B------:R-:W-:Y:S01]  /*4010*/  FFMA.FTZ R100, R116, R117, R17 ;  /* 0x0000007574647223 */ /* 0x000fe20000010011 */
[--C-:B------:R-:W-:Y:S01]  /*4020*/  PRMT R17, RZ, 0x5410, R19.reuse ;  /* 0x00005410ff117816 */ /* 0x100fe20000000013 */
[----:B------:R-:W-:Y:S01]  /*4030*/  FFMA.FTZ R16, R113, R18, R16 ;  /* 0x0000001271107223 */ /* 0x000fe20000010010 */
[----:B------:R-:W-:Y:S01]  /*4040*/  PRMT R19, RZ, 0x7610, R19 ;  /* 0x00007610ff137816 */ /* 0x000fe20000000013 */
[----:B------:R-:W2:Y:S02]  /*4050*/  LDG.E.128 R20, [R114.64+0xa000] ;  /* 0x00a0000472147981 */ /* 0x000ea4000c1e1d00 */
[----:B------:R-:W-:Y:S01]  /*4060*/  FFMA.FTZ R16, R112, R17, R16 ;  /* 0x0000001170107223 */ /* 0x000fe20000010010 */
[----:B----4-:R-:W-:-:S05]  /*4070*/  PRMT R17, RZ, 0x5410, R32 ;  /* 0x00005410ff117816 */ /* 0x010fca0000000020 */
[----:B------:R-:W-:Y:S02]  /*4080*/  FFMA.FTZ R17, R87, R17, R84 ;  /* 0x0000001157117223 */ /* 0x000fe40000010054 */
[----:B------:R-:W-:Y:S01]  /*4090*/  FFMA.FTZ R84, R116, R19, R16 ;  /* 0x0000001374547223 */ /* 0x000fe20000010010 */
[----:B-----5:R-:W-:Y:S02]  /*40a0*/  PRMT R16, RZ, 0x5410, R48 ;  /* 0x00005410ff107816 */ /* 0x020fe40000000030 */
        /* <DEDUP_REMOVED lines=112> */
[----:B------:R-:W3:Y:S04]  /*47b0*/  LDG.E.128 R56, [R114.64+0x1f000] ;  /* 0x01f0000472387981 */ /* 0x000ee8000c1e1d00 */
[----:B------:R-:W-:Y:S01]  /*47c0*/  FFMA.FTZ R104, R107, R12, R104 ;  /* 0x0000000c6b687223 */ /* 0x000fe20000010068 */
[----:B------:R-:W-:Y:S02]  /*47d0*/  PRMT R12, RZ, 0x7610, R13 ;  /* 0x00007610ff0c7816 */ /* 0x000fe4000000000d */
[----:B------:R-:W-:-:S03]  /*47e0*/  PRMT R13, RZ, 0x7610, R88 ;  /* 0x00007610ff0d7816 */ /* 0x000fc60000000058 */
[----:B------:R-:W-:Y:S02]  /*47f0*/  FFMA.FTZ R12, R109, R12, R68 ;  /* 0x0000000c6d0c7223 */ /* 0x000fe40000010044 */
[----:B------:R-:W-:Y:S01]  /*4800*/  FFMA.FTZ R104, R108, R13, R104 ;  /* 0x0000000d6c687223 */ /* 0x000fe20000010068 */
[----:B------:R-:W-:Y:S01]  /*4810*/  PRMT R13, RZ, 0x5410, R14 ;  /* 0x00005410ff0d7816 */ /* 0x000fe2000000000e */
[----:B------:R-:W4:Y:S01]  /*4820*/  LDG.E.128 R68, [R114.64+0x22800] ;  /* 0x0228000472447981 */ /* 0x000f22000c1e1d00 */
[----:B------:R-:W-:-:S03]  /*4830*/  PRMT R76, RZ, 0x5410, R89 ;  /* 0x00005410ff4c7816 */ /* 0x000fc60000000059 */
        /* <DEDUP_REMOVED lines=25> */
[--C-:B------:R-:W-:Y:S01]  /*49d0*/  PRMT R36, RZ, 0x5410, R37.reuse ;  /* 0x00005410ff247816 */ /* 0x100fe20000000025 */
[----:B------:R-:W-:Y:S01]  /*49e0*/  FFMA.FTZ R106, R108, R5, R106 ;  /* 0x000000056c6a7223 */ /* 0x000fe2000001006a */
[----:B------:R-:W-:Y:S01]  /*49f0*/  PRMT R5, RZ, 0x5410, R6 ;  /* 0x00005410ff057816 */ /* 0x000fe20000000006 */
[----:B------:R-:W4:Y:S04]  /*4a00*/  LDG.E.128 R76, [R114.64+0x29800] ;  /* 0x02980004724c7981 */ /* 0x000f28000c1e1d00 */
        /* <DEDUP_REMOVED lines=77> */
[----:B--2---:R-:W-:Y:S01]  /*4ee0*/  PRMT R10, RZ, 0x5410, R60 ;  /* 0x00005410ff0a7816 */ /* 0x004fe2000000003c */
        /* <DEDUP_REMOVED lines=27> */
[----:B------:R-:W-:Y:S02]  /*50a0*/  PRMT R37, RZ, 0x5410, R65 ;  /* 0x00005410ff257816 */ /* 0x000fe40000000041 */
[----:B------:R-:W-:-:S03]  /*50b0*/  PRMT R73, RZ, 0x7610, R73 ;  /* 0x00007610ff497816 */ /* 0x000fc60000000049 */
[C---:B------:R-:W-:Y:S01]  /*50c0*/  FFMA.FTZ R37, R28.reuse, R37, R36 ;  /* 0x000000251c257223 */ /* 0x040fe20000010024 */
        /* <DEDUP_REMOVED lines=11> */
[----:B------:R-:W-:Y:S02]  /*5180*/  FFMA.FTZ R4, R113, R12, R13 ;  /* 0x0000000c71047223 */ /* 0x000fe4000001000d */
[----:B------:R-:W2:Y:S01]  /*5190*/  LDG.E.128 R12, [R114.64+0x26000] ;  /* 0x02600004720c7981 */ /* 0x000ea2000c1e1d00 */
[----:B------:R-:W-:Y:S01]  /*51a0*/  PRMT R74, RZ, 0x7610, R74 ;  /* 0x00007610ff4a7816 */ /* 0x000fe2000000004a */
        /* <DEDUP_REMOVED lines=11> */
[C---:B------:R-:W-:Y:S01]  /*5260*/  FFMA.FTZ R37, R30.reuse, R37, R36 ;  /* 0x000000251e257223 */ /* 0x040fe20000010024 */
[----:B------:R-:W-:Y:S01]  /*5270*/  PRMT R36, RZ, 0x7610, R67 ;  /* 0x00007610ff247816 */ /* 0x000fe20000000043 */
[----:B------:R-:W-:Y:S01]  /*5280*/  FFMA.FTZ R39, R30, R39, R38 ;  /* 0x000000271e277223 */ /* 0x000fe20000010026 */
[----:B------:R-:W-:-:S03]  /*5290*/  PRMT R38, RZ, 0x7610, R99 ;  /* 0x00007610ff267816 */ /* 0x000fc60000000063 */
[C---:B------:R-:W-:Y:S02]  /*52a0*/  FFMA.FTZ R36, R75.reuse, R36, R37 ;  /* 0x000000244b247223 */ /* 0x040fe40000010025 */
[----:B------:R-:W-:Y:S01]  /*52b0*/  FFMA.FTZ R37, R75, R38, R39 ;  /* 0x000000264b257223 */ /* 0x000fe20000010027 */
[----:B---3--:R-:W-:Y:S02]  /*52c0*/  PRMT R39, RZ, 0x5410, R52 ;  /* 0x00005410ff277816 */ /* 0x008fe40000000034 */
[----:B------:R-:W-:-:S03]  /*52d0*/  PRMT R38, RZ, 0x5410, R20 ;  /* 0x00005410ff267816 */ /* 0x000fc60000000014 */
[C---:B------:R-:W-:Y:S01]  /*52e0*/  FFMA.FTZ R4, R11.reuse, R39, R4 ;  /* 0x000000270b047223 */ /* 0x040fe20000010004 */
        /* <DEDUP_REMOVED lines=32> */
[----:B------:R-:W0:Y:S01]  /*54f0*/  SHFL.BFLY PT, R40, R37, 0x10, 0x1f ;  /* 0x0e001f0025287f89 */ /* 0x000e2200000e0000 */
[----:B------:R-:W-:-:S03]  /*5500*/  PRMT R21, RZ, 0x5410, R82 ;  /* 0x00005410ff157816 */ /* 0x000fc60000000052 */
[----:B------:R-:W-:Y:S01]  /*5510*/  FFMA.FTZ R108, R109, R4, R108 ;  /* 0x000000046d6c7223 */ /* 0x000fe2000001006c */
[----:B------:R-:W-:-:S03]  /*5520*/  PRMT R4, RZ, 0x5410, R62 ;  /* 0x00005410ff047816 */ /* 0x000fc6000000003e */
[C---:B------:R-:W-:Y:S01]  /*5530*/  FFMA.FTZ R108, R110.reuse, R21, R108 ;  /* 0x000000156e6c7223 */ /* 0x040fe2000001006c */
[----:B------:R-:W-:Y:S01]  /*5540*/  PRMT R21, RZ, 0x7610, R62 ;  /* 0x00007610ff157816 */ /* 0x000fe2000000003e */
[----:B------:R-:W-:Y:S01]  /*5550*/  FFMA.FTZ R4, R110, R4, R31 ;  /* 0x000000046e047223 */ /* 0x000fe2000001001f */
[----:B------:R-:W-:-:S03]  /*5560*/  PRMT R23, RZ, 0x7610, R82 ;  /* 0x00007610ff177816 */ /* 0x000fc60000000052 */
[C---:B------:R-:W-:Y:S01]  /*5570*/  FFMA.FTZ R21, R112.reuse, R21, R4 ;  /* 0x0000001570157223 */ /* 0x040fe20000010004 */
[----:B------:R-:W-:Y:S01]  /*5580*/  PRMT R4, RZ, 0x5410, R63 ;  /* 0x00005410ff047816 */ /* 0x000fe2000000003f */
[----:B------:R-:W-:-:S04]  /*5590*/  FFMA.FTZ R23, R112, R23, R108 ;  /* 0x0000001770177223 */ /* 0x000fc8000001006c */
[C---:B------:R-:W-:Y:S01]  /*55a0*/  FFMA.FTZ R21, R111.reuse, R4, R21 ;  /* 0x000000046f157223 */ /* 0x040fe20000010015 */
[--C-:B------:R-:W-:Y:S02]  /*55b0*/  PRMT R4, RZ, 0x5410, R83.reuse ;  /* 0x00005410ff047816 */ /* 0x100fe40000000053 */
[----:B------:R-:W-:Y:S01]  /*55c0*/  PRMT R20, RZ, 0x7610, R83 ;  /* 0x00007610ff147816 */ /* 0x000fe20000000053 */
[----:B------:R-:W1:Y:S02]  /*55d0*/  SHFL.BFLY PT, R41, R22, 0x10, 0x1f ;  /* 0x0e001f0016297f89 */ /* 0x000e6400000e0000 */
[----:B------:R-:W-:Y:S02]  /*55e0*/  FFMA.FTZ R23, R111, R4, R23 ;  /* 0x000000046f177223 */ /* 0x000fe40000010017 */
[----:B0-----:R-:W-:Y:S01]  /*55f0*/  FADD.FTZ R37, R37, R40 ;  /* 0x0000002825257221 */ /* 0x001fe20000010000 */
[--C-:B----4-:R-:W-:Y:S01]  /*5600*/  PRMT R40, RZ, 0x5410, R16.reuse ;  /* 0x00005410ff287816 */ /* 0x110fe20000000010 */
[----:B------:R-:W-:Y:S01]  /*5610*/  FFMA.FTZ R20, R113, R20, R23 ;  /* 0x0000001471147223 */ /* 0x000fe20000010017 */
[----:B------:R-:W-:-:S02]  /*5620*/  PRMT R23, RZ, 0x7610, R16 ;  /* 0x00007610ff177816 */ /* 0x000fc40000000010 */
[--C-:B-----5:R-:W-:Y:S01]  /*5630*/  PRMT R16, RZ, 0x5410, R32.reuse ;  /* 0x00005410ff107816 */ /* 0x120fe20000000020 */
[----:B------:R-:W-:Y:S01]  /*5640*/  FFMA.FTZ R40, R11, R40, R5 ;  /* 0x000000280b287223 */ /* 0x000fe20000010005 */
[----:B------:R-:W-:-:S03]  /*5650*/  PRMT R31, RZ, 0x7610, R32 ;  /* 0x00007610ff1f7816 */ /* 0x000fc60000000020 */
[----:B------:R-:W-:Y:S02]  /*5660*/  FFMA.FTZ R6, R11, R16, R6 ;  /* 0x000000100b067223 */ /* 0x000fe40000010006 */
[C---:B------:R-:W-:Y:S01]  /*5670*/  FFMA.FTZ R40, R72.reuse, R23, R40 ;  /* 0x0000001748287223 */ /* 0x040fe20000010028 */
[--C-:B------:R-:W-:Y:S01]  /*5680*/  PRMT R23, RZ, 0x5410, R17.reuse ;  /* 0x00005410ff177816 */ /* 0x100fe20000000011 */
[----:B------:R-:W-:Y:S01]  /*5690*/  FFMA.FTZ R31, R72, R31, R6 ;  /* 0x0000001f481f7223 */ /* 0x000fe20000010006 */
[----:B------:R-:W-:Y:S02]  /*56a0*/  PRMT R6, RZ, 0x7610, R17 ;  /* 0x00007610ff067816 */ /* 0x000fe40000000011 */
[--C-:B------:R-:W-:Y:S01]  /*56b0*/  PRMT R17, RZ, 0x5410, R33.reuse ;  /* 0x00005410ff117816 */ /* 0x100fe20000000021 */
[----:B------:R-:W-:Y:S01]  /*56c0*/  FFMA.FTZ R23, R28, R23, R40 ;  /* 0x000000171c177223 */ /* 0x000fe20000010028 */
[----:B------:R-:W-:-:S03]  /*56d0*/  PRMT R16, RZ, 0x7610, R33 ;  /* 0x00007610ff107816 */ /* 0x000fc60000000021 */
[C---:B------:R-:W-:Y:S01]  /*56e0*/  FFMA.FTZ R23, R73.reuse, R6, R23 ;  /* 0x0000000649177223 */ /* 0x040fe20000010017 */
[--C-:B------:R-:W-:Y:S01]  /*56f0*/  PRMT R6, RZ, 0x5410, R18.reuse ;  /* 0x00005410ff067816 */ /* 0x100fe20000000012 */
[----:B------:R-:W-:Y:S02]  /*5700*/  FFMA.FTZ R17, R28, R17, R31 ;  /* 0x000000111c117223 */ /* 0x000fe4000001001f */
[----:B-1----:R-:W-:Y:S02]  /*5710*/  FADD.FTZ R5, R22, R41 ;  /* 0x0000002916057221 */ /* 0x002fe40000010000 */
        /* <DEDUP_REMOVED lines=108> */
[C---:B------:R-:W-:Y:S01]  /*5de0*/  FFMA.FTZ R13, R30.reuse, R13, R12 ;  /* 0x0000000d1e0d7223 */ /* 0x040fe2000001000c */
[----:B------:R-:W-:Y:S01]  /*5df0*/  PRMT R12, RZ, 0x7610, R79 ;  /* 0x00007610ff0c7816 */ /* 0x000fe2000000004f */
[----:B------:R-:W-:Y:S01]  /*5e00*/  FFMA.FTZ R11, R30, R11, R10 ;  /* 0x0000000b1e0b7223 */ /* 0x000fe2000001000a */
[----:B------:R-:W-:-:S03]  /*5e10*/  PRMT R10, RZ, 0x7610, R15 ;  /* 0x00007610ff0a7816 */ /* 0x000fc6000000000f */
        /* <DEDUP_REMOVED lines=144> */
[----:B------:R-:W5:Y:S04]  /*6720*/  LDS.128 R12, [0x70] ;  /* 0x00007000ff0c7984 */ /* 0x000f680000000c00 */
[----:B------:R-:W5:Y:S04]  /*6730*/  LDS.128 R36, [0xa0] ;  /* 0x0000a000ff247984 */ /* 0x000f680000000c00 */
[----:B------:R-:W5:Y:S04]  /*6740*/  LDS.128 R40, [RZ] ;  /* 0x00000000ff287984 */ /* 0x000f680000000c00 */
[----:B------:R-:W5:Y:S01]  /*6750*/  LDS.128 R32, [0xb0] ;  /* 0x0000b000ff207984 */ /* 0x000f620000000c00 */
[----:B0-----:R-:W-:-:S04]  /*6760*/  FADD.FTZ R24, RZ, R24 ;  /* 0x00000018ff187221 */ /* 0x001fc80000010000 */
[----:B------:R-:W-:Y:S02]  /*6770*/  FADD.FTZ R25, R24, R25 ;  /* 0x0000001918197221 */ /* 0x000fe40000010000 */
[----:B-1----:R-:W-:Y:S02]  /*6780*/  FADD.FTZ R28, RZ, R28 ;  /* 0x0000001cff1c7221 */ /* 0x002fe40000010000 */
[----:B------:R-:W-:Y:S02]  /*6790*/  FADD.FTZ R26, R25, R26 ;  /* 0x0000001a191a7221 */ /* 0x000fe40000010000 */
[----:B------:R-:W-:Y:S02]  /*67a0*/  FADD.FTZ R29, R28, R29 ;  /* 0x0000001d1c1d7221 */ /* 0x000fe40000010000 */
[----:B------:R-:W-:Y:S02]  /*67b0*/  FADD.FTZ R26, R26, R27 ;  /* 0x0000001b1a1a7221 */ /* 0x000fe40000010000 */
[----:B------:R-:W-:-:S02]  /*67c0*/  FADD.FTZ R30, R29, R30 ;  /* 0x0000001e1d1e7221 */ /* 0x000fc40000010000 */
[----:B--2---:R-:W-:Y:S01]  /*67d0*/  FADD.FTZ R20, RZ, R20 ;  /* 0x00000014ff147221 */ /* 0x004fe20000010000 */
[----:B------:R-:W-:Y:S01]  /*67e0*/  F2FP.BF16.PACK_AB R28, RZ, R26 ;  /* 0x0000001aff1c723e */ /* 0x000fe200000010ff */
[----:B------:R-:W-:Y:S01]  /*67f0*/  FADD.FTZ R30, R30, R31 ;  /* 0x0000001f1e1e7221 */ /* 0x000fe20000010000 */
[----:B------:R-:W0:Y:S01]  /*6800*/  LDS.128 R24, [0x80] ;  /* 0x00008000ff187984 */ /* 0x000e220000000c00 */
[----:B---3--:R-:W-:Y:S01]  /*6810*/  FADD.FTZ R4, RZ, R4 ;  /* 0x00000004ff047221 */ /* 0x008fe20000010000 */
[----:B------:R-:W-:Y:S01]  /*6820*/  PRMT R44, R28, 0x7610, R44 ;  /* 0x000076101c2c7816 */ /* 0x000fe2000000002c */
[----:B----4-:R-:W-:Y:S01]  /*6830*/  FADD.FTZ R16, RZ, R16 ;  /* 0x00000010ff107221 */ /* 0x010fe20000010000 */
[----:B------:R-:W-:Y:S01]  /*6840*/  F2FP.BF16.PACK_AB R0, RZ, R30 ;  /* 0x0000001eff00723e */ /* 0x000fe200000010ff */
[----:B-----5:R-:W-:Y:S01]  /*6850*/  FADD.FTZ R8, RZ, R8 ;  /* 0x00000008ff087221 */ /* 0x020fe20000010000 */
[----:B------:R-:W1:Y:S01]  /*6860*/  LDS.128 R28, [0x90] ;  /* 0x00009000ff1c7984 */ /* 0x000e620000000c00 */
[----:B------:R-:W-:-:S02]  /*6870*/  FADD.FTZ R12, RZ, R12 ;  /* 0x0000000cff0c7221 */ /* 0x000fc40000010000 */
[----:B------:R-:W-:Y:S01]  /*6880*/  FADD.FTZ R36, RZ, R36 ;  /* 0x00000024ff247221 */ /* 0x000fe20000010000 */
[----:B------:R-:W-:Y:S01]  /*6890*/  STG.E.U16 [R2.64+0x300], R44 ;  /* 0x0003002c02007986 */ /* 0x000fe2000c101504 */
[----:B------:R-:W-:Y:S02]  /*68a0*/  FADD.FTZ R21, R20, R21 ;  /* 0x0000001514157221 */ /* 0x000fe40000010000 */
[----:B------:R-:W-:Y:S01]  /*68b0*/  FADD.FTZ R40, RZ, R40 ;  /* 0x00000028ff287221 */ /* 0x000fe20000010000 */
[----:B------:R-:W-:Y:S01]  /*68c0*/  STG.E.U16 [R2.64+0x600], R0 ;  /* 0x0006000002007986 */ /* 0x000fe2000c101504 */
[----:B------:R-:W-:Y:S02]  /*68d0*/  FADD.FTZ R5, R4, R5 ;  /* 0x0000000504057221 */ /* 0x000fe40000010000 */
[----:B------:R-:W-:Y:S02]  /*68e0*/  FADD.FTZ R32, RZ, R32 ;  /* 0x00000020ff207221 */ /* 0x000fe40000010000 */
        /* <DEDUP_REMOVED lines=10> */
[----:B------:R-:W-:Y:S02]  /*6990*/  FADD.FTZ R14, R13, R14 ;  /* 0x0000000e0d0e7221 */ /* 0x000fe40000010000 */
[----:B0-----:R-:W-:Y:S02]  /*69a0*/  FADD.FTZ R24, RZ, R24 ;  /* 0x00000018ff187221 */ /* 0x001fe40000010000 */
[----:B------:R-:W-:-:S02]  /*69b0*/  FADD.FTZ R38, R37, R38 ;  /* 0x0000002625267221 */ /* 0x000fc40000010000 */
[----:B------:R-:W-:Y:S02]  /*69c0*/  FADD.FTZ R25, R24, R25 ;  /* 0x0000001918197221 */ /* 0x000fe40000010000 */
[----:B-1----:R-:W-:Y:S02]  /*69d0*/  FADD.FTZ R28, RZ, R28 ;  /* 0x0000001cff1c7221 */ /* 0x002fe40000010000 */
[----:B------:R-:W-:Y:S02]  /*69e0*/  FADD.FTZ R26, R25, R26 ;  /* 0x0000001a191a7221 */ /* 0x000fe40000010000 */
        /* <DEDUP_REMOVED lines=35> */
.L_x_4:
        /* <DEDUP_REMOVED lines=14> */
.L_x_36:


//--------------------- .text._Z30router_gemm_kernel_bf16_outputI13__nv_bfloat16Li128ELi8ELi11ELi384ELi7168EEvPS0_PKT_S4_ --------------------------
	.section	.text._Z30router_gemm_kernel_bf16_outputI13__nv_bfloat16Li128ELi8ELi11ELi384ELi7168EEvPS0_PKT_S4_,"ax",@progbits
	.sectioninfo	@"SHI_REGISTERS=126"
	.align	128
        .global         _Z30router_gemm_kernel_bf16_outputI13__nv_bfloat16Li128ELi8ELi11ELi384ELi7168EEvPS0_PKT_S4_
        .type           _Z30router_gemm_kernel_bf16_outputI13__nv_bfloat16Li128ELi8ELi11ELi384ELi7168EEvPS0_PKT_S4_,@function
        .size           _Z30router_gemm_kernel_bf16_outputI13__nv_bfloat16Li128ELi8ELi11ELi384ELi7168EEvPS0_PKT_S4_,(.L_x_37 - _Z30router_gemm_kernel_bf16_outputI13__nv_bfloat16Li128ELi8ELi11ELi384ELi7168EEvPS0_PKT_S4_)
        .other          _Z30router_gemm_kernel_bf16_outputI13__nv_bfloat16Li128ELi8ELi11ELi384ELi7168EEvPS0_PKT_S4_,@"STO_CUDA_ENTRY STV_DEFAULT"
_Z30router_gemm_kernel_bf16_outputI13__nv_bfloat16Li128ELi8ELi11ELi384ELi7168EEvPS0_PKT_S4_:
.text._Z30router_gemm_kernel_bf16_outputI13__nv_bfloat16Li128ELi8ELi11ELi384ELi7168EEvPS0_PKT_S4_:
        /* <DEDUP_REMOVED lines=43> */
[----:B------:R-:W-:Y:S02]  /*02b0*/  PRMT R77, RZ, 0x5410, R21 ;  /* 0x00005410ff4d7816 */ /* 0x000fe40000000015 */
[----:B------:R-:W-:-:S03]  /*02c0*/  PRMT R8, RZ, 0x5410, R79 ;  /* 0x00005410ff087816 */ /* 0x000fc6000000004f */
[----:B------:R-:W-:Y:S01]  /*02d0*/  FFMA.FTZ R77, R10, R77, R20 ;  /* 0x0000004d0a4d7223 */ /* 0x000fe20000010014 */
[----:B------:R-:W-:Y:S02]  /*02e0*/  PRMT R20, RZ, 0x7610, R21 ;  /* 0x00007610ff147816 */ /* 0x000fe40000000015 */
[----:B------:R-:W-:Y:S02]  /*02f0*/  PRMT R9, RZ, 0x7610, R79 ;  /* 0x00007610ff097816 */ /* 0x000fe4000000004f */
[----:B---3--:R-:W-:Y:S01]  /*0300*/  PRMT R79, RZ, 0x5410, R84 ;  /* 0x00005410ff4f7816 */ /* 0x008fe20000000054 */
[----:B------:R-:W-:Y:S01]  /*0310*/  FFMA.FTZ R20, R5, R20, R77 ;  /* 0x0000001405147223 */ /* 0x000fe2000001004d */
[----:B------:R-:W-:Y:S02]  /*0320*/  PRMT R6, RZ, 0x5410, R78 ;  /* 0x00005410ff067816 */ /* 0x000fe4000000004e */
[----:B------:R-:W-:Y:S01]  /*0330*/  PRMT R21, RZ, 0x5410, R22 ;  /* 0x00005410ff157816 */ /* 0x000fe20000000016 */
[----:B------:R-:W-:Y:S01]  /*0340*/  FFMA.FTZ R79, R4, R79, RZ ;  /* 0x0000004f044f7223 */ /* 0x000fe200000100ff */
        /* <DEDUP_REMOVED lines=15> */
[----:B------:R-:W-:-:S03]  /*0440*/  PRMT R86, RZ, 0x7610, R86 ;  /* 0x00007610ff567816 */ /* 0x000fc60000000056 */
[----:B------:R-:W-:-:S04]  /*0450*/  FFMA.FTZ R21, R6, R21, R22 ;  /* 0x0000001506157223 */ /* 0x000fc80000010016 */
[----:B------:R-:W-:Y:S01]  /*0460*/  FFMA.FTZ R86, R7, R86, R21 ;  /* 0x0000005607567223 */ /* 0x000fe20000010015 */
[----:B-----5:R-:W-:Y:S01]  /*0470*/  PRMT R21, RZ, 0x5410, R12 ;  /* 0x00005410ff157816 */ /* 0x020fe2000000000c */
[----:B------:R-:W-:-:S04]  /*0480*/  FFMA.FTZ R110, R9, R110, R20 ;  /* 0x0000006e096e7223 */ /* 0x000fc80000010014 */
[----:B------:R-:W-:Y:S01]  /*0490*/  FFMA.FTZ R20, R4, R21, RZ ;  /* 0x0000001504147223 */ /* 0x000fe200000100ff */
[--C-:B------:R-:W-:Y:S02]  /*04a0*/  PRMT R21, RZ, 0x5410, R87.reuse ;  /* 0x00005410ff157816 */ /* 0x100fe40000000057 */
[----:B------:R-:W-:Y:S02]  /*04b0*/  PRMT R100, RZ, 0x7610, R87 ;  /* 0x00007610ff647816 */ /* 0x000fe40000000057 */
        /* <DEDUP_REMOVED lines=8> */
[----:B------:R-:W-:Y:S02]  /*0540*/  PRMT R12, RZ, 0x7610, R13 ;  /* 0x00007610ff0c7816 */ /* 0x000fe4000000000d */
[----:B------:R-:W-:Y:S01]  /*0550*/  PRMT R13, RZ, 0x5410, R14 ;  /* 0x00005410ff0d7816 */ /* 0x000fe2000000000e */
[----:B------:R-:W-:Y:S01]  /*0560*/  FFMA.FTZ R23, R4, R23, RZ ;  /* 0x0000001704177223 */ /* 0x000fe200000100ff */
        /* <DEDUP_REMOVED lines=20> */
[----:B------:R-:W-:Y:S01]  /*06b0*/  FFMA.FTZ R12, R4, R13, RZ ;  /* 0x0000000d040c7223 */ /* 0x000fe200000100ff */
[----:B------:R-:W-:Y:S01]  /*06c0*/  PRMT R13, RZ, 0x5410, R19 ;  /* 0x00005410ff0d7816 */ /* 0x000fe20000000013 */
[----:B------:R-:W-:Y:S01]  /*06d0*/  FFMA.FTZ R14, R7, R18, R14 ;  /* 0x00000012070e7223 */ /* 0x000fe2000001000e */
[----:B------:R-:W-:Y:S01]  /*06e0*/  PRMT R96, RZ, 0x7610, R96 ;  /* 0x00007610ff607816 */ /* 0x000fe20000000060 */
[----:B------:R-:W5:Y:S02]  /*06f0*/  LDG.E.128 R16, [R120.64+0x1000] ;  /* 0x0010000478107981 */ /* 0x000f64000c1e1d00 */
[----:B------:R-:W-:Y:S02]  /*0700*/  FFMA.FTZ R13, R8, R13, R14 ;  /* 0x0000000d080d7223 */ /* 0x000fe4000001000e */
        /* <DEDUP_REMOVED lines=21> */
[C---:B------:R-:W-:Y:S01]  /*0860*/  FFMA.FTZ R94, R7.reuse, R94, R14 ;  /* 0x0000005e075e7223 */ /* 0x040fe2000001000e */
[----:B------:R-:W-:Y:S02]  /*0870*/  PRMT R104, RZ, 0x7610, R95 ;  /* 0x00007610ff687816 */ /* 0x000fe4000000005f */
[----:B------:R-:W-:Y:S01]  /*0880*/  PRMT R13, RZ, 0x5410, R99 ;  /* 0x00005410ff0d7816 */ /* 0x000fe20000000063 */
[C---:B------:R-:W-:Y:S02]  /*0890*/  FFMA.FTZ R93, R8.reuse, R93, R94 ;  /* 0x0000005d085d7223 */ /* 0x040fe4000001005e */
[----:B------:R-:W-:Y:S01]  /*08a0*/  FFMA.FTZ R12, R7, R98, R12 ;  /* 0x00000062070c7223 */ /* 0x000fe2000001000c */
[----:B------:R-:W-:Y:S01]  /*08b0*/  PRMT R97, RZ, 0x5410, R24 ;  /* 0x00005410ff617816 */ /* 0x000fe20000000018 */
[C---:B------:R-:W-:Y:S01]  /*08c0*/  FFMA.FTZ R104, R9.reuse, R104, R93 ;  /* 0x0000006809687223 */ /* 0x040fe2000001005d */
[----:B------:R-:W-:Y:S01]  /*08d0*/  PRMT R92, RZ, 0x7610, R99 ;  /* 0x00007610ff5c7816 */ /* 0x000fe20000000063 */
[----:B------:R-:W-:Y:S01]  /*08e0*/  FFMA.FTZ R103, R8, R13, R12 ;  /* 0x0000000d08677223 */ /* 0x000fe2000001000c */
[----:B------:R-:W-:Y:S01]  /*08f0*/  PRMT R93, RZ, 0x5410, R28 ;  /* 0x00005410ff5d7816 */ /* 0x000fe2000000001c */
[C---:B------:R-:W-:Y:S01]  /*0900*/  FFMA.FTZ R97, R4.reuse, R97, RZ ;  /* 0x0000006104617223 */ /* 0x040fe200000100ff */
[----:B------:R-:W-:Y:S01]  /*0910*/  PRMT R24, RZ, 0x7610, R24 ;  /* 0x00007610ff187816 */ /* 0x000fe20000000018 */
[----:B------:R-:W-:Y:S01]  /*0920*/  FFMA.FTZ R103, R9, R92, R103 ;  /* 0x0000005c09677223 */ /* 0x000fe20000010067 */
[----:B------:R-:W-:Y:S01]  /*0930*/  PRMT R106, RZ, 0x7610, R31 ;  /* 0x00007610ff6a7816 */ /* 0x000fe2000000001f */
[----:B------:R-:W-:Y:S01]  /*0940*/  FFMA.FTZ R92, R4, R93, RZ ;  /* 0x0000005d045c7223 */ /* 0x000fe200000100ff */
[----:B------:R-:W-:Y:S01]  /*0950*/  PRMT R93, RZ, 0x5410, R25 ;  /* 0x00005410ff5d7816 */ /* 0x000fe20000000019 */
[C---:B------:R-:W-:Y:S01]  /*0960*/  FFMA.FTZ R24, R11.reuse, R24, R97 ;  /* 0x000000180b187223 */ /* 0x040fe20000010061 */
[----:B------:R-:W-:Y:S01]  /*0970*/  PRMT R28, RZ, 0x7610, R28 ;  /* 0x00007610ff1c7816 */ /* 0x000fe2000000001c */
[----:B------:R-:W2:Y:S02]  /*0980*/  LDG.E.128 R12, [R120.64+0x4800] ;  /* 0x00480004780c7981 */ /* 0x000ea4000c1e1d00 */
[----:B------:R-:W-:Y:S01]  /*0990*/  FFMA.FTZ R93, R10, R93, R24 ;  /* 0x0000005d0a5d7223 */ /* 0x000fe20000010018 */
[----:B------:R-:W-:Y:S01]  /*09a0*/  PRMT R24, RZ, 0x7610, R25 ;  /* 0x00007610ff187816 */ /* 0x000fe20000000019 */
[----:B------:R-:W-:Y:S01]  /*09b0*/  FFMA.FTZ R28, R11, R28, R92 ;  /* 0x0000001c0b1c7223 */ /* 0x000fe2000001005c */
[----:B------:R-:W-:Y:S01]  /*09c0*/  PRMT R25, RZ, 0x5410, R29 ;  /* 0x00005410ff197816 */ /* 0x000fe2000000001d */
[----:B------:R-:W3:Y:S02]  /*09d0*/  LDG.E.128 R96, [R120.64+0xb800] ;  /* 0x00b8000478607981 */ /* 0x000ee4000c1e1d00 */
[----:B------:R-:W-:-:S02]  /*09e0*/  FFMA.FTZ R24, R5, R24, R93 ;  /* 0x0000001805187223 */ /* 0x000fc4000001005d */
[----:B------:R-:W-:Y:S01]  /*09f0*/  FFMA.FTZ R92, R10, R25, R28 ;  /* 0x000000190a5c7223 */ /* 0x000fe2000001001c */
[----:B------:R-:W-:Y:S02]  /*0a00*/  PRMT R25, RZ, 0x5410, R26 ;  /* 0x00005410ff197816 */ /* 0x000fe4000000001a */
[----:B------:R-:W-:-:S03]  /*0a10*/  PRMT R28, RZ, 0x7610, R29 ;  /* 0x00007610ff1c7816 */ /* 0x000fc6000000001d */
[C---:B------:R-:W-:Y:S01]  /*0a20*/  FFMA.FTZ R24, R6.reuse, R25, R24 ;  /* 0x0000001906187223 */ /* 0x040fe20000010018 */
        /* <DEDUP_REMOVED lines=17> */
[--C-:B------:R-:W-:Y:S01]  /*0b40*/  PRMT R25, RZ, 0x5410, R36.reuse ;  /* 0x00005410ff197816 */ /* 0x100fe20000000024 */
[----:B------:R-:W-:Y:S01]  /*0b50*/  FFMA.FTZ R27, R4, R27, RZ ;  /* 0x0000001b041b7223 */ /* 0x000fe200000100ff */
[----:B------:R-:W-:-:S03]  /*0b60*/  PRMT R36, RZ, 0x7610, R36 ;  /* 0x00007610ff247816 */ /* 0x000fc60000000024 */
[----:B------:R-:W-:Y:S01]  /*0b70*/  FFMA.FTZ R24, R4, R25, RZ ;  /* 0x0000001904187223 */ /* 0x000fe200000100ff */
[----:B------:R-:W-:Y:S01]  /*0b80*/  PRMT R25, RZ, 0x5410, R33 ;  /* 0x00005410ff197816 */ /* 0x000fe20000000021 */
[C---:B------:R-:W-:Y:S02]  /*0b90*/  FFMA.FTZ R27, R11.reuse, R32, R27 ;  /* 0x000000200b1b7223 */ /* 0x040fe4000001001b */
        /* <DEDUP_REMOVED lines=11> */
[----:B------:R-:W-:Y:S02]  /*0c50*/  PRMT R33, RZ, 0x5410, R39 ;  /* 0x00005410ff217816 */ /* 0x000fe40000000027 */
[--C-:B------:R-:W-:Y:S01]  /*0c60*/  PRMT R29, RZ, 0x5410, R35.reuse ;  /* 0x00005410ff1d7816 */ /* 0x100fe20000000023 */
[----:B------:R-:W-:Y:S01]  /*0c70*/  FFMA.FTZ R36, R7, R38, R36 ;  /* 0x0000002607247223 */ /* 0x000fe20000010024 */
[----:B------:R-:W-:Y:S02]  /*0c80*/  PRMT R32, RZ, 0x7610, R35 ;  /* 0x00007610ff207816 */ /* 0x000fe40000000023 */
[----:B------:R-:W-:Y:S01]  /*0c90*/  PRMT R35, RZ, 0x5410, R40 ;  /* 0x00005410ff237816 */ /* 0x000fe20000000028 */
[----:B------:R-:W-:Y:S01]  /*0ca0*/  FFMA.FTZ R33, R8, R33, R36 ;  /* 0x0000002108217223 */ /* 0x000fe20000010024 */
[----:B------:R-:W-:Y:S02]  /*0cb0*/  PRMT R108, RZ, 0x7610, R39 ;  /* 0x00007610ff6c7816 */ /* 0x000fe40000000027 */
[----:B------:R-:W-:Y:S01]  /*0cc0*/  PRMT R40, RZ, 0x7610, R40 ;  /* 0x00007610ff287816 */ /* 0x000fe20000000028 */
[----:B------:R-:W-:Y:S01]  /*0cd0*/  FFMA.FTZ R35, R4, R35, RZ ;  /* 0x0000002304237223 */ /* 0x000fe200000100ff */
[----:B------:R-:W-:Y:S01]  /*0ce0*/  PRMT R109, RZ, 0x5410, R48 ;  /* 0x00005410ff6d7816 */ /* 0x000fe20000000030 */
[----:B------:R-:W-:Y:S01]  /*0cf0*/  FFMA.FTZ R108, R9, R108, R33 ;  /* 0x0000006c096c7223 */ /* 0x000fe20000010021 */
[----:B------:R-:W-:Y:S01]  /*0d00*/  PRMT R33, RZ, 0x5410, R41 ;  /* 0x00005410ff217816 */ /* 0x000fe20000000029 */
[----:B------:R-:W-:Y:S01]  /*0d10*/  FFMA.FTZ R40, R11, R40, R35 ;  /* 0x000000280b287223 */ /* 0x000fe20000010023 */
[----:B------:R-:W-:Y:S01]  /*0d20*/  PRMT R4, RZ, 0x7610, R41 ;  /* 0x00007610ff047816 */ /* 0x000fe20000000029 */
[----:B------:R-:W5:Y:S02]  /*0d30*/  LDG.E.128 R36, [R120.64+0x19800] ;  /* 0x0198000478247981 */ /* 0x000f64000c1e1d00 */
        /* <DEDUP_REMOVED lines=51> */
[----:B------:R-:W5:Y:S02]  /*1070*/  LDG.E.128 R24, [R120.64+0xf000] ;  /* 0x00f0000478187981 */ /* 0x000f64000c1e1d00 */
[----:B------:R-:W-:Y:S01]  /*1080*/  FFMA.FTZ R6, R111, R4, R6 ;  /* 0x000000046f067223 */ /* 0x000fe20000010006 */
[----:B------:R-:W-:-:S05]  /*1090*/  PRMT R4, RZ, 0x7610, R53 ;  /* 0x00007610ff047816 */ /* 0x000fca0000000035 */
[----:B------:R-:W-:Y:S01]  /*10a0*/  FFMA.FTZ R40, R113, R4, R5 ;  /* 0x0000000471287223 */ /* 0x000fe20000010005 */
[----:B------:R-:W-:-:S03]  /*10b0*/  PRMT R4, RZ, 0x7610, R57 ;  /* 0x00007610ff047816 */ /* 0x000fc60000000039 */
[C---:B------:R-:W-:Y:S01]  /*10c0*/  FFMA.FTZ R40, R112.reuse, R41, R40 ;  /* 0x0000002970287223 */ /* 0x040fe20000010028 */
        /* <DEDUP_REMOVED lines=14> */
[----:B------:R-:W-:-:S02]  /*11b0*/  FFMA.FTZ R40, R115, R40, R41 ;  /* 0x0000002873287223 */ /* 0x000fc40000010029 */
[----:B------:R-:W-:Y:S01]  /*11c0*/  FFMA.FTZ R42, R115, R42, R43 ;  /* 0x0000002a732a7223 */ /* 0x000fe2000001002b */
[----:B------:R-:W5:Y:S01]  /*11d0*/  LDG.E.128 R4, [R120.64+0x1d000] ;  /* 0x01d0000478047981 */ /* 0x000f62000c1e1d00 */
        /* <DEDUP_REMOVED lines=15> */
[----:B------:R-:W-:-:S03]  /*12d0*/  PRMT R40, RZ, 0x7610, R61 ;  /* 0x00007610ff287816 */ /* 0x000fc6000000003d */
        /* <DEDUP_REMOVED lines=11> */
[----:B------:R-:W-:Y:S01]  /*1390*/  PRMT R45, RZ, 0x7610, R62 ;  /* 0x00007610ff2d7816 */ /* 0x000fe2000000003e */
[----:B------:R-:W5:Y:S04]  /*13a0*/  LDG.E.128 R8, [R120.64+0x20800] ;  /* 0x0208000478087981 */ /* 0x000f68000c1e1d00 */
[----:B------:R-:W-:Y:S01]  /*13b0*/  FFMA.FTZ R53, R114, R45, R44 ;  /* 0x0000002d72357223 */ /* 0x000fe2000001002c */
[----:B------:R-:W-:Y:S01]  /*13c0*/  PRMT R45, RZ, 0x7610, R66 ;  /* 0x00007610ff2d7816 */ /* 0x000fe20000000042 */
[----:B------:R-:W5:Y:S02]  /*13d0*/  LDG.E.128 R40, [R120.64+0x24000] ;  /* 0x0240000478287981 */ /* 0x000f64000c1e1d00 */
        /* <DEDUP_REMOVED lines=32> */
[----:B--2---:R-:W-:Y:S01]  /*15e0*/  PRMT R68, RZ, 0x5410, R79 ;  /* 0x00005410ff447816 */ /* 0x004fe2000000004f */
[C---:B------:R-:W-:Y:S01]  /*15f0*/  FFMA.FTZ R60, R115.reuse, R60, R61 ;  /* 0x0000003c733c7223 */ /* 0x040fe2000001003d */
[----:B------:R-:W-:Y:S01]  /*1600*/  PRMT R65, RZ, 0x7610, R82 ;  /* 0x00007610ff417816 */ /* 0x000fe20000000052 */
[----:B------:R-:W-:Y:S01]  /*1610*/  FFMA.FTZ R62, R115, R62, R63 ;  /* 0x0000003e733e7223 */ /* 0x000fe2000001003f */
[----:B------:R-:W-:Y:S01]  /*1620*/  PRMT R70, RZ, 0x5410, R83 ;  /* 0x00005410ff467816 */ /* 0x000fe20000000053 */
[C---:B------:R-:W-:Y:S01]  /*1630*/  FFMA.FTZ R104, R117.reuse, R104, R60 ;  /* 0x0000006875687223 */ /* 0x040fe2000001003c */
[----:B------:R-:W-:Y:S01]  /*1640*/  PRMT R60, RZ, 0x7610, R75 ;  /* 0x00007610ff3c7816 */ /* 0x000fe2000000004b */
[----:B------:R-:W2:Y:S04]  /*1650*/  LDG.E.128 R52, [R120.64+0x5000] ;  /* 0x0050000478347981 */ /* 0x000ea8000c1e1d00 */
[----:B------:R-:W-:Y:S01]  /*1660*/  FFMA.FTZ R105, R117, R60, R62 ;  /* 0x0000003c75697223 */ /* 0x000fe2000001003e */
[--C-:B------:R-:W-:Y:S01]  /*1670*/  PRMT R60, RZ, 0x5410, R76.reuse ;  /* 0x00005410ff3c7816 */ /* 0x100fe2000000004c */
[----:B------:R-:W2:Y:S01]  /*1680*/  LDG.E.128 R56, [R120.64+0x8800] ;  /* 0x0088000478387981 */ /* 0x000ea2000c1e1d00 */
[----:B------:R-:W-:-:S03]  /*1690*/  PRMT R61, RZ, 0x7610, R76 ;  /* 0x00007610ff3d7816 */ /* 0x000fc6000000004c */
[C---:B------:R-:W-:Y:S01]  /*16a0*/  FFMA.FTZ R60, R109.reuse, R60, R106 ;  /* 0x0000003c6d3c7223 */ /* 0x040fe2000001006a */
        /* <DEDUP_REMOVED lines=20> */
[C---:B------:R-:W-:Y:S02]  /*17f0*/  FFMA.FTZ R69, R114.reuse, R61, R60 ;  /* 0x0000003d72457223 */ /* 0x040fe4000001003c */
[----:B------:R-:W-:Y:S01]  /*1800*/  FFMA.FTZ R71, R114, R65, R64 ;  /* 0x0000004172477223 */ /* 0x000fe20000010040 */
[----:B------:R-:W-:Y:S01]  /*1810*/  PRMT R78, RZ, 0x5410, R91 ;  /* 0x00005410ff4e7816 */ /* 0x000fe2000000005b */
[C---:B------:R-:W-:Y:S01]  /*1820*/  FFMA.FTZ R68, R115.reuse, R68, R69 ;  /* 0x0000004473447223 */ /* 0x040fe20000010045 */
[----:B---3--:R-:W-:Y:S01]  /*1830*/  PRMT R76, RZ, 0x5410, R87 ;  /* 0x00005410ff4c7816 */ /* 0x008fe20000000057 */
[----:B------:R-:W-:Y:S01]  /*1840*/  FFMA.FTZ R70, R115, R70, R71 ;  /* 0x0000004673467223 */ /* 0x000fe20000010047 */
[----:B----4-:R-:W-:Y:S01]  /*1850*/  PRMT R82, RZ, 0x5410, R21 ;  /* 0x00005410ff527816 */ /* 0x010fe20000000015 */
[----:B------:R-:W-:Y:S01]  /*1860*/  FFMA.FTZ R80, R117, R80, R68 ;  /* 0x0000005075507223 */ /* 0x000fe20000010044 */
[----:B------:R-:W-:Y:S01]  /*1870*/  PRMT R68, RZ, 0x7610, R83 ;  /* 0x00007610ff447816 */ /* 0x000fe20000000053 */
[----:B------:R-:W3:Y:S01]  /*1880*/  LDG.E.128 R64, [R120.64+0xf800] ;  /* 0x00f8000478407981 */ /* 0x000ee2000c1e1d00 */
[----:B------:R-:W-:-:S03]  /*1890*/  PRMT R69, RZ, 0x5410, R88 ;  /* 0x00005410ff457816 */ /* 0x000fc60000000058 */
[----:B------:R-:W-:Y:S01]  /*18a0*/  FFMA.FTZ R81, R117, R68, R70 ;  /* 0x0000004475517223 */ /* 0x000fe20000010046 */
[----:B------:R-:W-:Y:S01]  /*18b0*/  PRMT R68, RZ, 0x5410, R84 ;  /* 0x00005410ff447816 */ /* 0x000fe20000000054 */
[C---:B------:R-:W-:Y:S01]  /*18c0*/  FFMA.FTZ R116, R109.reuse, R69, R116 ;  /* 0x000000456d747223 */ /* 0x040fe20000010074 */
[----:B------:R-:W-:Y:S01]  /*18d0*/  PRMT R69, RZ, 0x7610, R84 ;  /* 0x00007610ff457816 */ /* 0x000fe20000000054 */
[----:B------:R-:W4:Y:S02]  /*18e0*/  LDG.E.128 R60, [R120.64+0xc000] ;  /* 0x00c00004783c7981 */ /* 0x000f24000c1e1d00 */
[----:B------:R-:W-:Y:S01]  /*18f0*/  FFMA.FTZ R68, R109, R68, R108 ;  /* 0x000000446d447223 */ /* 0x000fe2000001006c */
        /* <DEDUP_REMOVED lines=18> */
[----:B------:R-:W-:Y:S02]  /*1a20*/  FFMA.FTZ R114, R114, R69, R70 ;  /* 0x0000004572727223 */ /* 0x000fe40000010046 */
[C---:B------:R-:W-:Y:S01]  /*1a30*/  FFMA.FTZ R76, R115.reuse, R76, R77 ;  /* 0x0000004c734c7223 */ /* 0x040fe2000001004d */
[----:B------:R-:W-:Y:S01]  /*1a40*/  PRMT R111, RZ, 0x5410, R20 ;  /* 0x00005410ff6f7816 */ /* 0x000fe20000000014 */
[----:B------:R-:W-:Y:S01]  /*1a50*/  FFMA.FTZ R78, R115, R78, R114 ;  /* 0x0000004e734e7223 */ /* 0x000fe20000010072 */
[----:B------:R-:W-:Y:S01]  /*1a60*/  PRMT R114, RZ, 0x7610, R87 ;  /* 0x00007610ff727816 */ /* 0x000fe20000000057 */
[----:B------:R-:W2:Y:S04]  /*1a70*/  LDG.E.128 R68, [R120.64+0x13000] ;  /* 0x0130000478447981 */ /* 0x000ea8000c1e1d00 */
[----:B------:R-:W-:Y:S01]  /*1a80*/  FFMA.FTZ R114, R117, R114, R76 ;  /* 0x0000007275727223 */ /* 0x000fe2000001004c */
[----:B-----5:R-:W-:-:S02]  /*1a90*/  PRMT R76, RZ, 0x5410, R16 ;  /* 0x00005410ff4c7816 */ /* 0x020fc40000000010 */
        /* <DEDUP_REMOVED lines=39> */
[----:B------:R-:W-:Y:S02]  /*1d10*/  FFMA.FTZ R12, R107, R12, R16 ;  /* 0x0000000c6b0c7223 */ /* 0x000fe40000010010 */
        /* <DEDUP_REMOVED lines=16> */
[----:B------:R-:W-:Y:S02]  /*1e20*/  PRMT R84, RZ, 0x5410, R98 ;  /* 0x00005410ff547816 */ /* 0x000fe40000000062 */
[----:B------:R-:W-:Y:S01]  /*1e30*/  PRMT R112, RZ, 0x7610, R91 ;  /* 0x00007610ff707816 */ /* 0x000fe2000000005b */
[C---:B------:R-:W-:Y:S01]  /*1e40*/  FFMA.FTZ R93, R83.reuse, R16, R93 ;  /* 0x00000010535d7223 */ /* 0x040fe2000001005d */
[----:B------:R-:W-:Y:S01]  /*1e50*/  PRMT R85, RZ, 0x7610, R94 ;  /* 0x00007610ff557816 */ /* 0x000fe2000000005e */
[----:B------:R-:W-:Y:S01]  /*1e60*/  FFMA.FTZ R97, R83, R84, R97 ;  /* 0x0000005453617223 */ /* 0x000fe20000010061 */
[--C-:B------:R-:W-:Y:S01]  /*1e70*/  PRMT R84, RZ, 0x5410, R95.reuse ;  /* 0x00005410ff547816 */ /* 0x100fe2000000005f */
[----:B------:R-:W-:Y:S01]  /*1e80*/  FFMA.FTZ R112, R117, R112, R78 ;  /* 0x0000007075707223 */ /* 0x000fe2000001004e */
[----:B------:R-:W-:Y:S01]  /*1e90*/  PRMT R92, RZ, 0x7610, R95 ;  /* 0x00007610ff5c7816 */ /* 0x000fe2000000005f */
[----:B------:R-:W5:Y:S01]  /*1ea0*/  LDG.E.128 R76, [R120.64+0x1d800] ;  /* 0x01d80004784c7981 */ /* 0x000f62000c1e1d00 */
[----:B------:R-:W-:Y:S01]  /*1eb0*/  FFMA.FTZ R85, R108, R85, R93 ;  /* 0x000000556c557223 */ /* 0x000fe2000001005d */
[----:B------:R-:W-:-:S02]  /*1ec0*/  PRMT R87, RZ, 0x7610, R28 ;  /* 0x00007610ff577816 */ /* 0x000fc4000000001c */
[----:B------:R-:W5:Y:S01]  /*1ed0*/  LDG.E.128 R16, [R120.64+0x24800] ;  /* 0x0248000478107981 */ /* 0x000f62000c1e1d00 */
[----:B------:R-:W-:Y:S01]  /*1ee0*/  FFMA.FTZ R84, R107, R84, R85 ;  /* 0x000000546b547223 */ /* 0x000fe20000010055 */
[----:B------:R-:W-:Y:S02]  /*1ef0*/  PRMT R85, RZ, 0x7610, R98 ;  /* 0x00007610ff557816 */ /* 0x000fe40000000062 */
[----:B------:R-:W5:Y:S01]  /*1f00*/  LDG.E.128 R88, [R122.64+0x2000] ;  /* 0x002000047a587981 */ /* 0x000f62000c1e1d00 */
        /* <DEDUP_REMOVED lines=14> */
[----:B------:R-:W-:Y:S02]  /*1ff0*/  FFMA.FTZ R85, R82, R85, R103 ;  /* 0x0000005552557223 */ /* 0x000fe40000010067 */
[----:B------:R-:W-:Y:S02]  /*2000*/  FFMA.FTZ R24, R110, R87, R24 ;  /* 0x000000576e187223 */ /* 0x000fe40000010018 */
[----:B------:R-:W-:Y:S01]  /*2010*/  FFMA.FTZ R25, R106, R25, R85 ;  /* 0x000000196a197223 */ /* 0x000fe20000010055 */
[----:B------:R-:W-:-:S02]  /*2020*/  PRMT R85, RZ, 0x5410, R29 ;  /* 0x00005410ff557816 */ /* 0x000fc4000000001d */
[----:B------:R-:W-:-:S03]  /*2030*/  PRMT R29, RZ, 0x7610, R29 ;  /* 0x00007610ff1d7816 */ /* 0x000fc6000000001d */
[----:B------:R-:W-:Y:S01]  /*2040*/  FFMA.FTZ R24, R82, R85, R24 ;  /* 0x0000005552187223 */ /* 0x000fe20000010018 */
[----:B------:R-:W-:Y:S01]  /*2050*/  PRMT R28, RZ, 0x5410, R30 ;  /* 0x00005410ff1c7816 */ /* 0x000fe2000000001e */
[----:B------:R-:W5:Y:S02]  /*2060*/  LDG.E.128 R84, [R120.64+0x2000] ;  /* 0x0020000478547981 */ /* 0x000f64000c1e1d00 */
[----:B------:R-:W-:Y:S01]  /*2070*/  FFMA.FTZ R29, R106, R29, R24 ;  /* 0x0000001d6a1d7223 */ /* 0x000fe20000010018 */
[----:B------:R-:W-:-:S03]  /*2080*/  PRMT R24, RZ, 0x5410, R26 ;  /* 0x00005410ff187816 */ /* 0x000fc6000000001a */
[C---:B------:R-:W-:Y:S01]  /*2090*/  FFMA.FTZ R28, R83.reuse, R28, R29 ;  /* 0x0000001c531c7223 */ /* 0x040fe2000001001d */
        /* <DEDUP_REMOVED lines=39> */
[----:B------:R-:W5:Y:S01]  /*2310*/  LDG.E.128 R28, [R120.64+0x9000] ;  /* 0x00900004781c7981 */ /* 0x000f62000c1e1d00 */
[----:B------:R-:W-:-:S03]  /*2320*/  PRMT R37, RZ, 0x5410, R8 ;  /* 0x00005410ff257816 */ /* 0x000fc60000000008 */
[----:B------:R-:W-:-:S04]  /*2330*/  FFMA.FTZ R36, R107, R34, R36 ;  /* 0x000000226b247223 */ /* 0x000fc80000010024 */
        /* <DEDUP_REMOVED lines=9> */
[----:B------:R-:W-:Y:S01]  /*23d0*/  PRMT R5, RZ, 0x7610, R5 ;  /* 0x00007610ff057816 */ /* 0x000fe20000000005 */
[----:B------:R-:W-:Y:S02]  /*23e0*/  FFMA.FTZ R33, R108, R33, R32 ;  /* 0x000000216c217223 */ /* 0x000fe40000010020 */
        /* <DEDUP_REMOVED lines=16> */
[----:B------:R-:W-:-:S02]  /*24f0*/  PRMT R4, RZ, 0x5410, R7 ;  /* 0x00005410ff047816 */ /* 0x000fc40000000007 */
[----:B------:R-:W5:Y:S01]  /*2500*/  LDG.E.128 R32, [R120.64+0xc800] ;  /* 0x00c8000478207981 */ /* 0x000f62000c1e1d00 */
        /* <DEDUP_REMOVED lines=20> */
[----:B------:R-:W-:Y:S02]  /*2650*/  PRMT R41, RZ, 0x7610, R42 ;  /* 0x00007610ff297816 */ /* 0x000fe4000000002a */
[--C-:B------:R-:W-:Y:S02]  /*2660*/  PRMT R40, RZ, 0x5410, R43.reuse ;  /* 0x00005410ff287816 */ /* 0x100fe4000000002b */
[----:B------:R-:W-:Y:S01]  /*2670*/  PRMT R104, RZ, 0x7610, R43 ;  /* 0x00007610ff687816 */ /* 0x000fe2000000002b */
[----:B------:R-:W-:Y:S01]  /*2680*/  FFMA.FTZ R102, R83, R102, R103 ;  /* 0x0000006653667223 */ /* 0x000fe20000010067 */
[--C-:B------:R-:W-:Y:S02]  /*2690*/  PRMT R43, RZ, 0x5410, R45.reuse ;  /* 0x00005410ff2b7816 */ /* 0x100fe4000000002d */
[----:B------:R-:W-:Y:S02]  /*26a0*/  PRMT R42, RZ, 0x7610, R45 ;  /* 0x00007610ff2a7816 */ /* 0x000fe4000000002d */
[----:B------:R-:W-:-:S02]  /*26b0*/  PRMT R98, RZ, 0x5410, R48 ;  /* 0x00005410ff627816 */ /* 0x000fc40000000030 */
[----:B--2---:R-:W-:Y:S01]  /*26c0*/  PRMT R45, RZ, 0x5410, R52 ;  /* 0x00005410ff2d7816 */ /* 0x004fe20000000034 */
[----:B------:R-:W-:Y:S01]  /*26d0*/  FFMA.FTZ R41, R108, R41, R102 ;  /* 0x000000296c297223 */ /* 0x000fe20000010066 */
[----:B------:R-:W-:Y:S02]  /*26e0*/  PRMT R99, RZ, 0x7610, R48 ;  /* 0x00007610ff637816 */ /* 0x000fe40000000030 */
[----:B------:R-:W-:Y:S01]  /*26f0*/  PRMT R52, RZ, 0x7610, R52 ;  /* 0x00007610ff347816 */ /* 0x000fe20000000034 */
[C---:B------:R-:W-:Y:S01]  /*2700*/  FFMA.FTZ R100, R98.reuse, R45, R100 ;  /* 0x0000002d62647223 */ /* 0x040fe20000010064 */
        /* <DEDUP_REMOVED lines=20> */
[----:B------:R-:W2:Y:S01]  /*2850*/  LDG.E.128 R8, [R120.64+0x17000] ;  /* 0x0170000478087981 */ /* 0x000ea2000c1e1d00 */
[----:B------:R-:W-:-:S02]  /*2860*/  PRMT R44, RZ, 0x7610, R44 ;  /* 0x00007610ff2c7816 */ /* 0x000fc4000000002c */
[--C-:B------:R-:W-:Y:S02]  /*2870*/  PRMT R83, RZ, 0x5410, R50.reuse ;  /* 0x00005410ff537816 */ /* 0x100fe40000000032 */
[----:B------:R-:W-:Y:S01]  /*2880*/  PRMT R102, RZ, 0x7610, R50 ;  /* 0x00007610ff667816 */ /* 0x000fe20000000032 */
[----:B------:R-:W-:Y:S01]  /*2890*/  FFMA.FTZ R51, R101, R48, R51 ;  /* 0x0000003065337223 */ /* 0x000fe20000010033 */
[----:B------:R-:W-:Y:S01]  /*28a0*/  PRMT R50, RZ, 0x5410, R58 ;  /* 0x00005410ff327816 */ /* 0x000fe2000000003a */
[----:B------:R-:W-:Y:S01]  /*28b0*/  FFMA.FTZ R44, R99, R44, R113 ;  /* 0x0000002c632c7223 */ /* 0x000fe20000010071 */
[----:B---3--:R-:W-:-:S03]  /*28c0*/  PRMT R57, RZ, 0x5410, R64 ;  /* 0x00005410ff397816 */ /* 0x008fc60000000040 */
[----:B------:R-:W-:Y:S01]  /*28d0*/  FFMA.FTZ R50, R83, R50, R51 ;  /* 0x0000003253327223 */ /* 0x000fe20000010033 */
[----:B------:R-:W-:Y:S01]  /*28e0*/  PRMT R51, RZ, 0x7610, R58 ;  /* 0x00007610ff337816 */ /* 0x000fe2000000003a */
[----:B------:R-:W-:Y:S01]  /*28f0*/  FFMA.FTZ R43, R82, R43, R44 ;  /* 0x0000002b522b7223 */ /* 0x000fe2000001002c */
[----:B----4-:R-:W-:Y:S01]  /*2900*/  PRMT R52, RZ, 0x5410, R60 ;  /* 0x00005410ff347816 */ /* 0x010fe2000000003c */
        /* <DEDUP_REMOVED lines=36> */
[C---:B------:R-:W-:Y:S01]  /*2b50*/  FFMA.FTZ R66, R99.reuse, R72, R65 ;  /* 0x0000004863427223 */ /* 0x040fe20000010041 */
[----:B------:R-:W-:Y:S01]  /*2b60*/  PRMT R65, RZ, 0x5410, R69 ;  /* 0x00005410ff417816 */ /* 0x000fe20000000045 */
[----:B------:R-:W-:Y:S01]  /*2b70*/  FFMA.FTZ R64, R99, R68, R64 ;  /* 0x0000004463407223 */ /* 0x000fe20000010040 */
[----:B------:R-:W-:Y:S02]  /*2b80*/  PRMT R105, RZ, 0x7610, R47 ;  /* 0x00007610ff697816 */ /* 0x000fe4000000002f */
[----:B------:R-:W-:Y:S01]  /*2b90*/  PRMT R68, RZ, 0x7610, R69 ;  /* 0x00007610ff447816 */ /* 0x000fe20000000045 */
[----:B------:R-:W-:Y:S01]  /*2ba0*/  FFMA.FTZ R72, R82, R65, R64 ;  /* 0x0000004152487223 */ /* 0x000fe20000010040 */
[--C-:B------:R-:W-:Y:S01]  /*2bb0*/  PRMT R65, RZ, 0x5410, R73.reuse ;  /* 0x00005410ff417816 */ /* 0x100fe20000000049 */
[----:B------:R-:W-:Y:S02]  /*2bc0*/  FFMA.FTZ R105, R104, R105, R44 ;  /* 0x0000006968697223 */ /* 0x000fe4000001002c */
[----:B------:R-:W-:Y:S01]  /*2bd0*/  FFMA.FTZ R72, R101, R68, R72 ;  /* 0x0000004465487223 */ /* 0x000fe20000010048 */
[----:B------:R-:W4:Y:S01]  /*2be0*/  LDG.E.128 R44, [R120.64+0x1e000] ;  /* 0x01e00004782c7981 */ /* 0x000f22000c1e1d00 */
[----:B------:R-:W-:Y:S01]  /*2bf0*/  PRMT R68, RZ, 0x7610, R73 ;  /* 0x00007610ff447816 */ /* 0x000fe20000000049 */
[----:B------:R-:W-:Y:S01]  /*2c00*/  FFMA.FTZ R80, R82, R65, R66 ;  /* 0x0000004152507223 */ /* 0x000fe20000010042 */
[----:B------:R-:W-:-:S03]  /*2c10*/  PRMT R48, RZ, 0x5410, R54 ;  /* 0x00005410ff307816 */ /* 0x000fc60000000036 */
[----:B------:R-:W-:Y:S01]  /*2c20*/  FFMA.FTZ R80, R101, R68, R80 ;  /* 0x0000004465507223 */ /* 0x000fe20000010050 */
[--C-:B------:R-:W-:Y:S02]  /*2c30*/  PRMT R68, RZ, 0x5410, R70.reuse ;  /* 0x00005410ff447816 */ /* 0x100fe40000000046 */
[----:B------:R-:W-:Y:S01]  /*2c40*/  PRMT R69, RZ, 0x7610, R70 ;  /* 0x00007610ff457816 */ /* 0x000fe20000000046 */
[C---:B------:R-:W-:Y:S02]  /*2c50*/  FFMA.FTZ R48, R83.reuse, R48, R49 ;  /* 0x0000003053307223 */ /* 0x040fe40000010031 */
        /* <DEDUP_REMOVED lines=8> */
[----:B------:R-:W-:Y:S01]  /*2ce0*/  PRMT R71, RZ, 0x7610, R71 ;  /* 0x00007610ff477816 */ /* 0x000fe20000000047 */
[----:B------:R-:W-:Y:S01]  /*2cf0*/  FFMA.FTZ R72, R83, R72, R80 ;  /* 0x0000004853487223 */ /* 0x000fe20000010050 */
[----:B-----5:R-:W-:Y:S01]  /*2d00*/  PRMT R69, RZ, 0x5410, R20 ;  /* 0x00005410ff457816 */ /* 0x020fe20000000014 */
        /* <DEDUP_REMOVED lines=13> */
[C---:B------:R-:W-:Y:S01]  /*2de0*/  FFMA.FTZ R20, R99.reuse, R20, R69 ;  /* 0x0000001463147223 */ /* 0x040fe20000010045 */
[----:B------:R-:W5:Y:S01]  /*2df0*/  LDG.E.128 R52, [R120.64+0x25000] ;  /* 0x0250000478347981 */ /* 0x000f62000c1e1d00 */
[----:B------:R-:W-:-:S02]  /*2e00*/  FFMA.FTZ R96, R99, R76, R68 ;  /* 0x0000004c63607223 */ /* 0x000fc40000010044 */
        /* <DEDUP_REMOVED lines=11> */
[----:B------:R-:W-:-:S03]  /*2ec0*/  PRMT R76, RZ, 0x5410, R78 ;  /* 0x00005410ff4c7816 */ /* 0x000fc6000000004e */
[C---:B------:R-:W-:Y:S01]  /*2ed0*/  FFMA.FTZ R21, R102.reuse, R21, R20 ;  /* 0x0000001566157223 */ /* 0x040fe20000010014 */
[----:B------:R-:W-:Y:S01]  /*2ee0*/  PRMT R20, RZ, 0x5410, R23 ;  /* 0x00005410ff147816 */ /* 0x000fe20000000017 */
[C---:B------:R-:W-:Y:S01]  /*2ef0*/  FFMA.FTZ R56, R83.reuse, R56, R57 ;  /* 0x0000003853387223 */ /* 0x040fe20000010039 */
[----:B------:R-:W-:Y:S01]  /*2f00*/  PRMT R57, RZ, 0x7610, R62 ;  /* 0x00007610ff397816 */ /* 0x000fe2000000003e */
[----:B------:R-:W-:Y:S01]  /*2f10*/  FFMA.FTZ R76, R83, R76, R81 ;  /* 0x0000004c534c7223 */ /* 0x000fe20000010051 */
[----:B------:R-:W-:Y:S01]  /*2f20*/  PRMT R81, RZ, 0x7610, R23 ;  /* 0x00007610ff517816 */ /* 0x000fe20000000017 */
[C---:B------:R-:W-:Y:S02]  /*2f30*/  FFMA.FTZ R20, R103.reuse, R20, R21 ;  /* 0x0000001467147223 */ /* 0x040fe40000010015 */
[C---:B------:R-:W-:Y:S01]  /*2f40*/  FFMA.FTZ R57, R102.reuse, R57, R56 ;  /* 0x0000003966397223 */ /* 0x040fe20000010038 */
[----:B------:R-:W-:Y:S01]  /*2f50*/  PRMT R56, RZ, 0x5410, R63 ;  /* 0x00005410ff387816 */ /* 0x000fe2000000003f */
[----:B------:R-:W-:Y:S01]  /*2f60*/  FFMA.FTZ R59, R102, R59, R58 ;  /* 0x0000003b663b7223 */ /* 0x000fe2000001003a */
[----:B------:R-:W-:Y:S01]  /*2f70*/  PRMT R58, RZ, 0x5410, R67 ;  /* 0x00005410ff3a7816 */ /* 0x000fe20000000043 */
[----:B------:R-:W-:Y:S01]  /*2f80*/  FFMA.FTZ R81, R104, R81, R20 ;  /* 0x0000005168517223 */ /* 0x000fe20000010014 */
[--C-:B------:R-:W-:Y:S01]  /*2f90*/  PRMT R20, RZ, 0x5410, R12.reuse ;  /* 0x00005410ff147816 */ /* 0x100fe2000000000c */
        /* <DEDUP_REMOVED lines=10> */
[----:B------:R-:W5:Y:S01]  /*3040*/  LDG.E.128 R60, [R122.64+0x2800] ;  /* 0x002800047a3c7981 */ /* 0x000f62000c1e1d00 */
[C---:B------:R-:W-:Y:S01]  /*3050*/  FFMA.FTZ R12, R99.reuse, R12, R20 ;  /* 0x0000000c630c7223 */ /* 0x040fe20000010014 */
[----:B------:R-:W-:Y:S02]  /*3060*/  PRMT R16, RZ, 0x7610, R16 ;  /* 0x00007610ff107816 */ /* 0x000fe40000000010 */
[----:B------:R-:W5:Y:S01]  /*3070*/  LDG.E.128 R56, [R120.64+0x2800] ;  /* 0x0028000478387981 */ /* 0x000f62000c1e1d00 */
[----:B------:R-:W-:Y:S02]  /*3080*/  FFMA.FTZ R109, R98, R21, R109 ;  /* 0x00000015626d7223 */ /* 0x000fe4000001006d */
[----:B------:R-:W-:Y:S01]  /*3090*/  FFMA.FTZ R97, R82, R97, R12 ;  /* 0x0000006152617223 */ /* 0x000fe2000001000c */
[----:B------:R-:W5:Y:S01]  /*30a0*/  LDG.E.128 R64, [R120.64+0x6000] ;  /* 0x0060000478407981 */ /* 0x000f62000c1e1d00 */
        /* <DEDUP_REMOVED lines=31> */
[--C-:B------:R-:W-:Y:S01]  /*32a0*/  PRMT R82, RZ, 0x5410, R89.reuse ;  /* 0x00005410ff527816 */ /* 0x100fe20000000059 */
[----:B------:R-:W5:Y:S01]  /*32b0*/  LDG.E.128 R72, [R120.64+0xd000] ;  /* 0x00d0000478487981 */ /* 0x000f62000c1e1d00 */
[----:B------:R-:W-:Y:S01]  /*32c0*/  FFMA.FTZ R95, R104, R95, R70 ;  /* 0x0000005f685f7223 */ /* 0x000fe20000010046 */
[----:B------:R-:W-:-:S02]  /*32d0*/  PRMT R97, RZ, 0x7610, R89 ;  /* 0x00007610ff617816 */ /* 0x000fc40000000059 */
[----:B------:R-:W5:Y:S01]  /*32e0*/  LDG.E.128 R68, [R120.64+0x9800] ;  /* 0x0098000478447981 */ /* 0x000f62000c1e1d00 */
        /* <DEDUP_REMOVED lines=33> */
[--C-:B------:R-:W-:Y:S01]  /*3500*/  PRMT R25, RZ, 0x5410, R27.reuse ;  /* 0x00005410ff197816 */ /* 0x100fe2000000001b */
[C---:B------:R-:W-:Y:S01]  /*3510*/  FFMA.FTZ R96, R104.reuse, R79, R22 ;  /* 0x0000004f68607223 */ /* 0x040fe20000010016 */
        /* <DEDUP_REMOVED lines=18> */
[----:B------:R-:W-:Y:S02]  /*3640*/  FFMA.FTZ R32, R105, R32, R93 ;  /* 0x0000002069207223 */ /* 0x000fe4000001005d */
[----:B------:R-:W-:Y:S01]  /*3650*/  FFMA.FTZ R24, R83, R24, R25 ;  /* 0x0000001853187223 */ /* 0x000fe20000010019 */
[--C-:B------:R-:W-:Y:S02]  /*3660*/  PRMT R25, RZ, 0x5410, R33.reuse ;  /* 0x00005410ff197816 */ /* 0x100fe40000000021 */
        /* <DEDUP_REMOVED lines=10> */
[----:B------:R-:W-:Y:S02]  /*3710*/  FFMA.FTZ R28, R83, R28, R32 ;  /* 0x0000001c531c7223 */ /* 0x000fe40000010020 */
        /* <DEDUP_REMOVED lines=22> */
[--C-:B--2---:R-:W-:Y:S02]  /*3880*/  PRMT R4, RZ, 0x5410, R8.reuse ;  /* 0x00005410ff047816 */ /* 0x104fe40000000008 */
        /* <DEDUP_REMOVED lines=21> */
[----:B---3--:R-:W-:Y:S01]  /*39e0*/  PRMT R4, RZ, 0x5410, R40 ;  /* 0x00005410ff047816 */ /* 0x008fe20000000028 */
[----:B------:R-:W-:Y:S01]  /*39f0*/  FFMA.FTZ R6, R99, R10, R6 ;  /* 0x0000000a63067223 */ /* 0x000fe20000010006 */
[----:B------:R-:W-:Y:S01]  /*3a00*/  PRMT R5, RZ, 0x5410, R11 ;  /* 0x00005410ff057816 */ /* 0x000fe2000000000b */
[----:B------:R-:W-:-:S02]  /*3a10*/  FFMA.FTZ R92, R104, R87, R84 ;  /* 0x00000057685c7223 */ /* 0x000fc40000010054 */
[----:B------:R-:W-:Y:S01]  /*3a20*/  FFMA.FTZ R4, R107, R4, R81 ;  /* 0x000000046b047223 */ /* 0x000fe20000010051 */
[----:B------:R-:W2:Y:S01]  /*3a30*/  LDG.E.128 R84, [R120.64+0x1e800] ;  /* 0x01e8000478547981 */ /* 0x000ea2000c1e1d00 */
        /* <DEDUP_REMOVED lines=8> */
[--C-:B----4-:R-:W-:Y:S02]  /*3ac0*/  PRMT R4, RZ, 0x5410, R44.reuse ;  /* 0x00005410ff047816 */ /* 0x110fe4000000002c */
        /* <DEDUP_REMOVED lines=25> */
[----:B-----5:R-:W-:Y:S01]  /*3c60*/  PRMT R40, RZ, 0x5410, R48 ;  /* 0x00005410ff287816 */ /* 0x020fe20000000030 */
[----:B------:R-:W-:Y:S01]  /*3c70*/  FFMA.FTZ R24, R99, R30, R24 ;  /* 0x0000001e63187223 */ /* 0x000fe20000010018 */
[----:B------:R-:W-:Y:S01]  /*3c80*/  PRMT R47, RZ, 0x7610, R47 ;  /* 0x00007610ff2f7816 */ /* 0x000fe2000000002f */
[C---:B------:R-:W-:Y:S01]  /*3c90*/  FFMA.FTZ R41, R98.reuse, R41, R42 ;  /* 0x0000002962297223 */ /* 0x040fe2000001002a */
[----:B------:R-:W-:Y:S01]  /*3ca0*/  PRMT R93, RZ, 0x7610, R31 ;  /* 0x00007610ff5d7816 */ /* 0x000fe2000000001f */
[----:B------:R-:W-:Y:S01]  /*3cb0*/  FFMA.FTZ R24, R98, R25, R24 ;  /* 0x0000001962187223 */ /* 0x000fe20000010018 */
[----:B------:R-:W-:Y:S01]  /*3cc0*/  PRMT R48, RZ, 0x7610, R48 ;  /* 0x00007610ff307816 */ /* 0x000fe20000000030 */
[C---:B------:R-:W-:Y:S01]  /*3cd0*/  FFMA.FTZ R40, R107.reuse, R40, R106 ;  /* 0x000000286b287223 */ /* 0x040fe2000001006a */
[----:B------:R-:W5:Y:S01]  /*3ce0*/  LDG.E.128 R28, [R120.64+0x3000] ;  /* 0x00300004781c7981 */ /* 0x000f62000c1e1d00 */
[C---:B------:R-:W-:Y:S01]  /*3cf0*/  FFMA.FTZ R106, R104.reuse, R47, R41 ;  /* 0x0000002f686a7223 */ /* 0x040fe20000010029 */
[----:B------:R-:W-:Y:S01]  /*3d00*/  PRMT R41, RZ, 0x5410, R52 ;  /* 0x00005410ff297816 */ /* 0x000fe20000000034 */
[----:B------:R-:W-:Y:S01]  /*3d10*/  FFMA.FTZ R93, R104, R93, R24 ;  /* 0x0000005d685d7223 */ /* 0x000fe20000010018 */
[----:B------:R-:W-:Y:S01]  /*3d20*/  PRMT R39, RZ, 0x7610, R39 ;  /* 0x00007610ff277816 */ /* 0x000fe20000000027 */
[----:B------:R-:W3:Y:S01]  /*3d30*/  LDG.E.128 R24, [R120.64+0x25800] ;  /* 0x0258000478187981 */ /* 0x000ee2000c1e1d00 */
        /* <DEDUP_REMOVED lines=8> */
[----:B------:R-:W-:Y:S01]  /*3dc0*/  PRMT R49, RZ, 0x5410, R51 ;  /* 0x00005410ff317816 */ /* 0x000fe20000000033 */
[----:B------:R-:W-:Y:S01]  /*3dd0*/  FFMA.FTZ R80, R104, R39, R32 ;  /* 0x0000002768507223 */ /* 0x000fe20000010020 */
[----:B------:R-:W3:Y:S01]  /*3de0*/  LDG.E.128 R44, [R120.64+0x18000] ;  /* 0x01800004782c7981 */ /* 0x000ee2000c1e1d00 */
[C---:B------:R-:W-:Y:S01]  /*3df0*/  FFMA.FTZ R107, R97.reuse, R48, R107 ;  /* 0x00000030616b7223 */ /* 0x040fe2000001006b */
[----:B------:R-:W-:Y:S01]  /*3e00*/  PRMT R48, RZ, 0x7610, R53 ;  /* 0x00007610ff307816 */ /* 0x000fe20000000035 */
[----:B------:R-:W-:Y:S01]  /*3e10*/  FFMA.FTZ R52, R82, R105, R52 ;  /* 0x0000006952347223 */ /* 0x000fe20000010034 */
[----:B------:R-:W-:Y:S01]  /*3e20*/  PRMT R51, RZ, 0x7610, R51 ;  /* 0x00007610ff337816 */ /* 0x000fe20000000033 */
[----:B------:R-:W4:Y:S02]  /*3e30*/  LDG.E.128 R32, [R120.64+0x6800] ;  /* 0x0068000478207981 */ /* 0x000f24000c1e1d00 */
[----:B------:R-:W-:Y:S01]  /*3e40*/  FFMA.FTZ R97, R97, R48, R52 ;  /* 0x0000003061617223 */ /* 0x000fe20000010034 */
[--C-:B------:R-:W-:Y:S01]  /*3e50*/  PRMT R48, RZ, 0x5410, R50.reuse ;  /* 0x00005410ff307816 */ /* 0x100fe20000000032 */
[----:B------:R-:W4:Y:S01]  /*3e60*/  LDG.E.128 R36, [R120.64+0xa000] ;  /* 0x00a0000478247981 */ /* 0x000f22000c1e1d00 */
[----:B------:R-:W-:-:S03]  /*3e70*/  PRMT R50, RZ, 0x7610, R50 ;  /* 0x00007610ff327816 */ /* 0x000fc60000000032 */
[----:B------:R-:W-:Y:S01]  /*3e80*/  FFMA.FTZ R48, R83, R48, R107 ;  /* 0x0000003053307223 */ /* 0x000fe2000001006b */
[----:B------:R-:W-:Y:S01]  /*3e90*/  PRMT R52, RZ, 0x5410, R54 ;  /* 0x00005410ff347816 */ /* 0x000fe20000000036 */
[----:B------:R-:W4:Y:S02]  /*3ea0*/  LDG.E.128 R40, [R120.64+0x14800] ;  /* 0x0148000478287981 */ /* 0x000f24000c1e1d00 */
[----:B------:R-:W-:Y:S01]  /*3eb0*/  FFMA.FTZ R48, R99, R50, R48 ;  /* 0x0000003263307223 */ /* 0x000fe20000010030 */
[----:B------:R-:W-:Y:S01]  /*3ec0*/  PRMT R54, RZ, 0x7610, R54 ;  /* 0x00007610ff367816 */ /* 0x000fe20000000036 */
[----:B------:R-:W-:Y:S02]  /*3ed0*/  FFMA.FTZ R52, R83, R52, R97 ;  /* 0x0000003453347223 */ /* 0x000fe40000010061 */
[----:B------:R-:W-:Y:S01]  /*3ee0*/  FFMA.FTZ R48, R98, R49, R48 ;  /* 0x0000003162307223 */ /* 0x000fe20000010030 */
[----:B------:R-:W-:Y:S01]  /*3ef0*/  PRMT R83, RZ, 0x5410, R60 ;  /* 0x00005410ff537816 */ /* 0x000fe2000000003c */
[----:B------:R-:W-:-:S02]  /*3f00*/  FFMA.FTZ R52, R99, R54, R52 ;  /* 0x0000003663347223 */ /* 0x000fc40000010034 */
[----:B------:R-:W-:Y:S01]  /*3f10*/  FFMA.FTZ R82, R104, R51, R48 ;  /* 0x0000003368527223 */ /* 0x000fe20000010030 */
[--C-:B------:R-:W-:Y:S02]  /*3f20*/  PRMT R48, RZ, 0x5410, R56.reuse ;  /* 0x00005410ff307816 */ /* 0x100fe40000000038 */
[--C-:B------:R-:W-:Y:S02]  /*3f30*/  PRMT R97, RZ, 0x5410, R61.reuse ;  /* 0x00005410ff617816 */ /* 0x100fe4000000003d */
[----:B------:R-:W-:Y:S02]  /*3f40*/  PRMT R99, RZ, 0x7610, R61 ;  /* 0x00007610ff637816 */ /* 0x000fe4000000003d */
        /* <DEDUP_REMOVED lines=32> */
[C---:B------:R-:W-:Y:S01]  /*4150*/  FFMA.FTZ R65, R108.reuse, R65, R56 ;  /* 0x000000416c417223 */ /* 0x040fe20000010038 */
[----:B------:R-:W-:Y:S01]  /*4160*/  PRMT R56, RZ, 0x5410, R67 ;  /* 0x00005410ff387816 */ /* 0x000fe20000000043 */
[----:B------:R-:W-:Y:S01]  /*4170*/  FFMA.FTZ R57, R107, R66, R57 ;  /* 0x000000426b397223 */ /* 0x000fe20000010039 */
[----:B------:R-:W-:Y:S01]  /*4180*/  PRMT R67, RZ, 0x7610, R67 ;  /* 0x00007610ff437816 */ /* 0x000fe20000000043 */
[----:B------:R-:W4:Y:S02]  /*4190*/  LDG.E.128 R60, [R120.64+0x26000] ;  /* 0x02600004783c7981 */ /* 0x000f24000c1e1d00 */
[----:B------:R-:W-:Y:S01]  /*41a0*/  FFMA.FTZ R64, R105, R56, R57 ;  /* 0x0000003869407223 */ /* 0x000fe20000010039 */
[----:B------:R-:W-:Y:S01]  /*41b0*/  PRMT R66, RZ, 0x5410, R68 ;  /* 0x00005410ff427816 */ /* 0x000fe20000000044 */
[----:B------:R-:W4:Y:S02]  /*41c0*/  LDG.E.128 R56, [R120.64+0x22800] ;  /* 0x0228000478387981 */ /* 0x000f24000c1e1d00 */
        /* <DEDUP_REMOVED lines=34> */
[----:B------:R-:W-:-:S03]  /*43f0*/  PRMT R20, RZ, 0x5410, R21 ;  /* 0x00005410ff147816 */ /* 0x000fc60000000015 */
[C---:B------:R-:W-:Y:S01]  /*4400*/  FFMA.FTZ R68, R92.reuse, R69, R68 ;  /* 0x000000455c447223 */ /* 0x040fe20000010044 */
[----:B------:R-:W-:Y:S01]  /*4410*/  PRMT R69, RZ, 0x7610, R76 ;  /* 0x00007610ff457816 */ /* 0x000fe2000000004c */
[----:B------:R-:W-:Y:S02]  /*4420*/  FFMA.FTZ R70, R83, R70, R95 ;  /* 0x0000004653467223 */ /* 0x000fe4000001005f */
[----:B------:R-:W-:Y:S01]  /*4430*/  FFMA.FTZ R68, R97, R20, R68 ;  /* 0x0000001461447223 */ /* 0x000fe20000010044 */
[----:B------:R-:W-:Y:S01]  /*4440*/  PRMT R20, RZ, 0x5410, R77 ;  /* 0x00005410ff147816 */ /* 0x000fe2000000004d */
[----:B------:R-:W-:-:S04]  /*4450*/  FFMA.FTZ R69, R92, R69, R70 ;  /* 0x000000455c457223 */ /* 0x000fc80000010046 */
[----:B------:R-:W-:Y:S01]  /*4460*/  FFMA.FTZ R69, R97, R20, R69 ;  /* 0x0000001461457223 */ /* 0x000fe20000010045 */
[----:B------:R-:W-:Y:S02]  /*4470*/  PRMT R20, RZ, 0x7610, R21 ;  /* 0x00007610ff147816 */ /* 0x000fe40000000015 */
[----:B------:R-:W-:-:S03]  /*4480*/  PRMT R21, RZ, 0x5410, R22 ;  /* 0x00005410ff157816 */ /* 0x000fc60000000016 */
[C---:B------:R-:W-:Y:S01]  /*4490*/  FFMA.FTZ R20, R99.reuse, R20, R68 ;  /* 0x0000001463147223 */ /* 0x040fe20000010044 */
[----:B------:R-:W-:Y:S02]  /*44a0*/  PRMT R68, RZ, 0x7610, R77 ;  /* 0x00007610ff447816 */ /* 0x000fe4000000004d */
[----:B------:R-:W-:Y:S01]  /*44b0*/  PRMT R22, RZ, 0x7610, R22 ;  /* 0x00007610ff167816 */ /* 0x000fe20000000016 */
[C---:B------:R-:W-:Y:S01]  /*44c0*/  FFMA.FTZ R20, R98.reuse, R21, R20 ;  /* 0x0000001562147223 */ /* 0x040fe20000010014 */
        /* <DEDUP_REMOVED lines=44> */
[C---:B------:R-:W-:Y:S01]  /*4790*/  FFMA.FTZ R12, R108.reuse, R15, R12 ;  /* 0x0000000f6c0c7223 */ /* 0x040fe2000001000c */
[----:B------:R-:W-:Y:S02]  /*47a0*/  PRMT R15, RZ, 0x5410, R88 ;  /* 0x00005410ff0f7816 */ /* 0x000fe40000000058 */
[----:B------:R-:W-:Y:S01]  /*47b0*/  PRMT R55, RZ, 0x7610, R55 ;  /* 0x00007610ff377816 */ /* 0x000fe20000000037 */
[----:B------:R-:W-:Y:S01]  /*47c0*/  FFMA.FTZ R13, R108, R13, R14 ;  /* 0x0000000d6c0d7223 */ /* 0x000fe2000001000e */
[----:B--2---:R-:W-:Y:S01]  /*47d0*/  PRMT R14, RZ, 0x5410, R84 ;  /* 0x00005410ff0e7816 */ /* 0x004fe20000000054 */
[----:B------:R-:W-:Y:S01]  /*47e0*/  FFMA.FTZ R82, R83, R15, R82 ;  /* 0x0000000f53527223 */ /* 0x000fe20000010052 */
[----:B------:R-:W-:Y:S01]  /*47f0*/  PRMT R15, RZ, 0x7610, R84 ;  /* 0x00007610ff0f7816 */ /* 0x000fe20000000054 */
[----:B------:R-:W-:-:S02]  /*4800*/  FFMA.FTZ R104, R104, R55, R49 ;  /* 0x0000003768687223 */ /* 0x000fc40000010031 */
[----:B------:R-:W2:Y:S01]  /*4810*/  LDG.E.128 R48, [R120.64+0x1b800] ;  /* 0x01b8000478307981 */ /* 0x000ea2000c1e1d00 */
[----:B------:R-:W-:Y:S01]  /*4820*/  FFMA.FTZ R14, R83, R14, R106 ;  /* 0x0000000e530e7223 */ /* 0x000fe2000001006a */
[----:B------:R-:W-:Y:S02]  /*4830*/  PRMT R17, RZ, 0x7610, R88 ;  /* 0x00007610ff117816 */ /* 0x000fe40000000058 */
[----:B------:R-:W2:Y:S01]  /*4840*/  LDG.E.128 R52, [R120.64+0x1f000] ;  /* 0x01f0000478347981 */ /* 0x000ea2000c1e1d00 */
        /* <DEDUP_REMOVED lines=20> */
[----:B---3--:R-:W-:Y:S02]  /*4990*/  PRMT R16, RZ, 0x5410, R24 ;  /* 0x00005410ff107816 */ /* 0x008fe40000000018 */
[--C-:B------:R-:W-:Y:S02]  /*49a0*/  PRMT R18, RZ, 0x5410, R25.reuse ;  /* 0x00005410ff127816 */ /* 0x100fe40000000019 */
[----:B------:R-:W-:Y:S01]  /*49b0*/  PRMT R22, RZ, 0x7610, R25 ;  /* 0x00007610ff167816 */ /* 0x000fe20000000019 */
[----:B------:R-:W-:Y:S01]  /*49c0*/  FFMA.FTZ R104, R83, R16, R104 ;  /* 0x0000001053687223 */ /* 0x000fe20000010068 */
[----:B------:R-:W-:Y:S02]  /*49d0*/  PRMT R17, RZ, 0x7610, R24 ;  /* 0x00007610ff117816 */ /* 0x000fe40000000018 */
[----:B-----5:R-:W-:Y:S02]  /*49e0*/  PRMT R25, RZ, 0x5410, R28 ;  /* 0x00005410ff197816 */ /* 0x020fe4000000001c */
        /* <DEDUP_REMOVED lines=28> */
[----:B------:R-:W-:-:S03]  /*4bb0*/  PRMT R103, RZ, 0x7610, R103 ;  /* 0x00007610ff677816 */ /* 0x000fc60000000067 */
[----:B------:R-:W-:Y:S01]  /*4bc0*/  FFMA.FTZ R25, R19, R22, R25 ;  /* 0x0000001613197223 */ /* 0x000fe20000010019 */
[----:B------:R-:W-:Y:S02]  /*4bd0*/  PRMT R22, RZ, 0x7610, R31 ;  /* 0x00007610ff167816 */ /* 0x000fe4000000001f */
[----:B------:R-:W-:-:S03]  /*4be0*/  PRMT R71, RZ, 0x7610, R71 ;  /* 0x00007610ff477816 */ /* 0x000fc60000000047 */
[----:B------:R-:W-:Y:S01]  /*4bf0*/  FFMA.FTZ R22, R103, R22, R25 ;  /* 0x0000001667167223 */ /* 0x000fe20000010019 */
[----:B----4-:R-:W-:Y:S01]  /*4c00*/  PRMT R25, RZ, 0x5410, R32 ;  /* 0x00005410ff197816 */ /* 0x010fe20000000020 */
        /* <DEDUP_REMOVED lines=47> */
[----:B------:R-:W-:Y:S02]  /*4f00*/  PRMT R8, RZ, 0x7610, R5 ;  /* 0x00007610ff087816 */ /* 0x000fe40000000005 */
[----:B------:R-:W-:Y:S01]  /*4f10*/  PRMT R5, RZ, 0x5410, R10 ;  /* 0x00005410ff057816 */ /* 0x000fe2000000000a */
[C---:B------:R-:W-:Y:S02]  /*4f20*/  FFMA.FTZ R4, R101.reuse, R4, R26 ;  /* 0x0000000465047223 */ /* 0x040fe4000001001a */
[----:B------:R-:W-:Y:S02]  /*4f30*/  FFMA.FTZ R8, R101, R8, R20 ;  /* 0x0000000865087223 */ /* 0x000fe40000010014 */
        /* <DEDUP_REMOVED lines=12> */
[----:B------:R-:W-:Y:S02]  /*5000*/  PRMT R4, RZ, 0x7610, R11 ;  /* 0x00007610ff047816 */ /* 0x000fe4000000000b */
[----:B------:R-:W-:-:S03]  /*5010*/  PRMT R7, RZ, 0x5410, R44 ;  /* 0x00005410ff077816 */ /* 0x000fc6000000002c */
[C---:B------:R-:W-:Y:S02]  /*5020*/  FFMA.FTZ R4, R103.reuse, R4, R5 ;  /* 0x0000000467047223 */ /* 0x040fe40000010005 */
        /* <DEDUP_REMOVED lines=87> */
[C---:B------:R-:W-:Y:S01]  /*55a0*/  FFMA.FTZ R10, R18.reuse, R11, R10 ;  /* 0x0000000b120a7223 */ /* 0x040fe2000001000a */
[----:B------:R-:W-:Y:S01]  /*55b0*/  PRMT R11, RZ, 0x5410, R62 ;  /* 0x00005410ff0b7816 */ /* 0x000fe2000000003e */
[----:B------:R-:W0:Y:S04]  /*55c0*/  SHFL.BFLY PT, R15, R22, 0x10, 0x1f ;  /* 0x0e001f00160f7f89 */ /* 0x000e2800000e0000 */
        /* <DEDUP_REMOVED lines=13> */
[----:B------:R-:W1:Y:S01]  /*56a0*/  SHFL.BFLY PT, R17, R24, 0x10, 0x1f ;  /* 0x0e001f0018117f89 */ /* 0x000e6200000e0000 */
[----:B0-----:R-:W-:-:S03]  /*56b0*/  FADD.FTZ R15, R22, R15 ;  /* 0x0000000f160f7221 */ /* 0x001fc60000010000 */
[----:B------:R-:W0:Y:S04]  /*56c0*/  SHFL.BFLY PT, R14, R25, 0x10, 0x1f ;  /* 0x0e001f00190e7f89 */ /* 0x000e2800000e0000 */
        /* <DEDUP_REMOVED lines=8> */
[----:B-1----:R-:W-:-:S02]  /*5750*/  FADD.FTZ R17, R24, R17 ;  /* 0x0000001118117221 */ /* 0x002fc40000010000 */
[----:B0-----:R-:W-:Y:S02]  /*5760*/  FADD.FTZ R14, R25, R14 ;  /* 0x0000000e190e7221 */ /* 0x001fe40000010000 */
        /* <DEDUP_REMOVED lines=123> */
[----:B------:R-:W5:Y:S01]  /*5f20*/  LDS.128 R36, [RZ] ;  /* 0x00000000ff247984 */ /* 0x000f620000000c00 */
[----:B0-----:R-:W-:-:S04]  /*5f30*/  FADD.FTZ R24, RZ, R24 ;  /* 0x00000018ff187221 */ /* 0x001fc80000010000 */
[----:B------:R-:W-:Y:S02]  /*5f40*/  FADD.FTZ R25, R24, R25 ;  /* 0x0000001918197221 */ /* 0x000fe40000010000 */
[----:B-1----:R-:W-:Y:S02]  /*5f50*/  FADD.FTZ R40, RZ, R40 ;  /* 0x00000028ff287221 */ /* 0x002fe40000010000 */
[----:B------:R-:W-:Y:S02]  /*5f60*/  FADD.FTZ R26, R25, R26 ;  /* 0x0000001a191a7221 */ /* 0x000fe40000010000 */
[----:B--2---:R-:W-:Y:S02]  /*5f70*/  FADD.FTZ R20, RZ, R20 ;  /* 0x00000014ff147221 */ /* 0x004fe40000010000 */
[----:B------:R-:W-:Y:S02]  /*5f80*/  FADD.FTZ R26, R26, R27 ;  /* 0x0000001b1a1a7221 */ /* 0x000fe40000010000 */
[----:B---3--:R-:W-:-:S02]  /*5f90*/  FADD.FTZ R4, RZ, R4 ;  /* 0x00000004ff047221 */ /* 0x008fc40000010000 */
[----:B----4-:R-:W-:Y:S01]  /*5fa0*/  FADD.FTZ R12, RZ, R12 ;  /* 0x0000000cff0c7221 */ /* 0x010fe20000010000 */
[----:B------:R-:W-:Y:S01]  /*5fb0*/  F2FP.BF16.PACK_AB R28, RZ, R26 ;  /* 0x0000001aff1c723e */ /* 0x000fe200000010ff */
[----:B------:R-:W-:Y:S01]  /*5fc0*/  FADD.FTZ R41, R40, R41 ;  /* 0x0000002928297221 */ /* 0x000fe20000010000 */
[----:B------:R-:W0:Y:S01]  /*5fd0*/  LDS.128 R24, [0x80] ;  /* 0x00008000ff187984 */ /* 0x000e220000000c00 */
[----:B-----5:R-:W-:Y:S01]  /*5fe0*/  FADD.FTZ R8, RZ, R8 ;  /* 0x00000008ff087221 */ /* 0x020fe20000010000 */
[----:B------:R-:W-:Y:S01]  /*5ff0*/  PRMT R0, R28, 0x7610, R0 ;  /* 0x000076101c007816 */ /* 0x000fe20000000000 */
[----:B------:R-:W-:Y:S01]  /*6000*/  FADD.FTZ R21, R20, R21 ;  /* 0x0000001514157221 */ /* 0x000fe20000010000 */
[----:B------:R-:W1:Y:S01]  /*6010*/  LDS.128 R28, [0xa0] ;  /* 0x0000a000ff1c7984 */ /* 0x000e620000000c00 */
[----:B------:R-:W-:Y:S02]  /*6020*/  FADD.FTZ R16, RZ, R16 ;  /* 0x00000010ff107221 */ /* 0x000fe40000010000 */
[----:B------:R-:W-:Y:S01]  /*6030*/  FADD.FTZ R5, R4, R5 ;  /* 0x0000000504057221 */ /* 0x000fe20000010000 */
[----:B------:R-:W-:Y:S01]  /*6040*/  STG.E.U16 [R2.64+0x300], R0 ;  /* 0x0003000002007986 */ /* 0x000fe2000c101504 */
[----:B------:R-:W-:-:S02]  /*6050*/  FADD.FTZ R32, RZ, R32 ;  /* 0x00000020ff207221 */ /* 0x000fc40000010000 */
[----:B------:R-:W-:Y:S02]  /*6060*/  FADD.FTZ R13, R12, R13 ;  /* 0x0000000d0c0d7221 */ /* 0x000fe40000010000 */
[----:B------:R-:W-:Y:S02]  /*6070*/  FADD.FTZ R36, RZ, R36 ;  /* 0x00000024ff247221 */ /* 0x000fe40000010000 */
        /* <DEDUP_REMOVED lines=14> */
[----:B------:R-:W-:Y:S01]  /*6160*/  FADD.FTZ R22, R22, R23 ;  /* 0x0000001716167221 */ /* 0x000fe20000010000 */
[----:B------:R-:W-:Y:S01]  /*6170*/  F2FP.BF16.PACK_AB R42, RZ, R42 ;  /* 0x0000002aff2a723e */ /* 0x000fe200000010ff */
[----:B-1----:R-:W-:-:S02]  /*6180*/  FADD.FTZ R28, RZ, R28 ;  /* 0x0000001cff1c7221 */ /* 0x002fc40000010000 */
[----:B------:R-:W-:Y:S01]  /*6190*/  FADD.FTZ R25, R24, R25 ;  /* 0x0000001918197221 */ /* 0x000fe20000010000 */
[----:B------:R-:W-:Y:S01]  /*61a0*/  F2FP.BF16.PACK_AB R22, RZ, R22 ;  /* 0x00000016ff16723e */ /* 0x000fe200000010ff */
[----:B------:R-:W-:Y:S01]  /*61b0*/  FADD.FTZ R29, R28, R29 ;  /* 0x0000001d1c1d7221 */ /* 0x000fe20000010000 */
[----:B------:R-:W-:Y:S01]  /*61c0*/  STG.E.U16 [R2.64+0x600], R42 ;  /* 0x0006002a02007986 */ /* 0x000fe2000c101504 */
[----:B------:R-:W-:Y:S02]  /*61d0*/  FADD.FTZ R26, R25, R26 ;  /* 0x0000001a191a7221 */ /* 0x000fe40000010000 */
[----:B------:R-:W-:Y:S01]  /*61e0*/  FADD.FTZ R30, R29, R30 ;  /* 0x0000001e1d1e7221 */ /* 0x000fe20000010000 */
[----:B------:R-:W-:Y:S01]  /*61f0*/  STG.E.U16 [R2.64+0x900], R22 ;  /* 0x0009001602007986 */ /* 0x000fe2000c101504 */
        /* <DEDUP_REMOVED lines=25> */
.L_x_5:
        /* <DEDUP_REMOVED lines=15> */
.L_x_37:


//--------------------- .text._Z30router_gemm_kernel_bf16_outputI13__nv_bfloat16Li128ELi8ELi10ELi384ELi7168EEvPS0_PKT_S4_ --------------------------
	.section	.text._Z30router_gemm_kernel_bf16_outputI13__nv_bfloat16Li128ELi8ELi10ELi384ELi7168EEvPS0_PKT_S4_,"ax",@progbits
	.sectioninfo	@"SHI_REGISTERS=124"
	.align	128
        .global         _Z30router_gemm_kernel_bf16_outputI13__nv_bfloat16Li128ELi8ELi10ELi384ELi7168EEvPS0_PKT_S4_
        .type           _Z30router_gemm_kernel_bf16_outputI13__nv_bfloat16Li128ELi8ELi10ELi384ELi7168EEvPS0_PKT_S4_,@function
        .size           _Z30router_gemm_kernel_bf16_outputI13__nv_bfloat16Li128ELi8ELi10ELi384ELi7168EEvPS0_PKT_S4_,(.L_x_38 - _Z30router_gemm_kernel_bf16_outputI13__nv_bfloat16Li128ELi8ELi10ELi384ELi7168EEvPS0_PKT_S4_)
        .other          _Z30router_gemm_kernel_bf16_outputI13__nv_bfloat16Li128ELi8ELi10ELi384ELi7168EEvPS0_PKT_S4_,@"STO_CUDA_ENTRY STV_DEFAULT"
_Z30router_gemm_kernel_bf16_outputI13__nv_bfloat16Li128ELi8ELi10ELi384ELi7168EEvPS0_PKT_S4_:
.text._Z30router_gemm_kernel_bf16_outputI13__nv_bfloat16Li128ELi8ELi10ELi384ELi7168EEvPS0_PKT_S4_:
        /* <DEDUP_REMOVED lines=48> */
[----:B------:R-:W2:Y:S02]  /*0300*/  LDG.E.128 R60, [R116.64+0x1c800] ;  /* 0x01c80004743c7981 */ /* 0x000ea4000c1e1d00 */
[----:B------:R-:W-:Y:S01]  /*0310*/  FFMA.FTZ R8, R96, R9, R8 ;  /* 0x0000000960087223 */ /* 0x000fe20000010008 */
[----:B-----5:R-:W-:-:S02]  /*0320*/  PRMT R9, RZ, 0x5410, R4 ;  /* 0x00005410ff097816 */ /* 0x020fc40000000004 */
[----:B------:R-:W-:Y:S02]  /*0330*/  PRMT R4, RZ, 0x7610, R4 ;  /* 0x00007610ff047816 */ /* 0x000fe40000000004 */
[----:B------:R-:W-:Y:S01]  /*0340*/  PRMT R10, RZ, 0x7610, R10 ;  /* 0x00007610ff0a7816 */ /* 0x000fe2000000000a */
[----:B------:R-:W-:Y:S01]  /*0350*/  FFMA.FTZ R9, R98, R9, RZ ;  /* 0x0000000962097223 */ /* 0x000fe200000100ff */
[----:B------:R-:W-:-:S03]  /*0360*/  PRMT R88, RZ, 0x5410, R35 ;  /* 0x00005410ff587816 */ /* 0x000fc60000000023 */
[----:B------:R-:W-:Y:S01]  /*0370*/  FFMA.FTZ R4, R91, R4, R9 ;  /* 0x000000045b047223 */ /* 0x000fe20000010009 */
[----:B------:R-:W-:Y:S01]  /*0380*/  PRMT R9, RZ, 0x5410, R11 ;  /* 0x00005410ff097816 */ /* 0x000fe2000000000b */
[----:B------:R-:W-:-:S04]  /*0390*/  FFMA.FTZ R8, R89, R10, R8 ;  /* 0x0000000a59087223 */ /* 0x000fc80000010008 */
[----:B------:R-:W-:Y:S01]  /*03a0*/  FFMA.FTZ R8, R88, R9, R8 ;  /* 0x0000000958087223 */ /* 0x000fe20000010008 */
[----:B------:R-:W-:Y:S02]  /*03b0*/  PRMT R9, RZ, 0x5410, R5 ;  /* 0x00005410ff097816 */ /* 0x000fe40000000005 */
[----:B------:R-:W-:Y:S02]  /*03c0*/  PRMT R101, RZ, 0x7610, R35 ;  /* 0x00007610ff657816 */ /* 0x000fe40000000023 */
[----:B---3--:R-:W-:Y:S01]  /*03d0*/  PRMT R93, RZ, 0x5410, R81 ;  /* 0x00005410ff5d7816 */ /* 0x008fe20000000051 */
[----:B------:R-:W-:Y:S01]  /*03e0*/  FFMA.FTZ R9, R90, R9, R4 ;  /* 0x000000095a097223 */ /* 0x000fe20000010004 */
[----:B------:R-:W-:Y:S01]  /*03f0*/  PRMT R4, RZ, 0x7610, R11 ;  /* 0x00007610ff047816 */ /* 0x000fe2000000000b */
[----:B------:R-:W3:Y:S04]  /*0400*/  LDG.E.128 R32, [R116.64+0x20000] ;  /* 0x0200000474207981 */ /* 0x000ee8000c1e1d00 */
[----:B------:R-:W-:Y:S01]  /*0410*/  FFMA.FTZ R99, R101, R4, R8 ;  /* 0x0000000465637223 */ /* 0x000fe20000010008 */
[----:B------:R-:W-:-:S02]  /*0420*/  PRMT R4, RZ, 0x7610, R5 ;  /* 0x00007610ff047816 */ /* 0x000fc40000000005 */
[--C-:B------:R-:W-:Y:S02]  /*0430*/  PRMT R5, RZ, 0x5410, R28.reuse ;  /* 0x00005410ff057816 */ /* 0x100fe4000000001c */
[----:B------:R-:W-:Y:S01]  /*0440*/  PRMT R28, RZ, 0x7610, R28 ;  /* 0x00007610ff1c7816 */ /* 0x000fe2000000001c */
[----:B------:R-:W-:Y:S02]  /*0450*/  FFMA.FTZ R4, R97, R4, R9 ;  /* 0x0000000461047223 */ /* 0x000fe40000010009 */
[----:B------:R-:W-:Y:S01]  /*0460*/  FFMA.FTZ R8, R98, R5, RZ ;  /* 0x0000000562087223 */ /* 0x000fe200000100ff */
[--C-:B------:R-:W-:Y:S02]  /*0470*/  PRMT R5, RZ, 0x5410, R6.reuse ;  /* 0x00005410ff057816 */ /* 0x100fe40000000006 */
[----:B------:R-:W-:Y:S01]  /*0480*/  PRMT R6, RZ, 0x7610, R6 ;  /* 0x00007610ff067816 */ /* 0x000fe20000000006 */
[----:B------:R-:W-:Y:S02]  /*0490*/  FFMA.FTZ R8, R91, R28, R8 ;  /* 0x0000001c5b087223 */ /* 0x000fe40000010008 */
[----:B------:R-:W-:Y:S01]  /*04a0*/  FFMA.FTZ R4, R96, R5, R4 ;  /* 0x0000000560047223 */ /* 0x000fe20000010004 */
[----:B------:R-:W-:-:S03]  /*04b0*/  PRMT R5, RZ, 0x5410, R29 ;  /* 0x00005410ff057816 */ /* 0x000fc6000000001d */
        /* <DEDUP_REMOVED lines=11> */
[----:B------:R-:W-:Y:S02]  /*0570*/  PRMT R24, RZ, 0x7610, R24 ;  /* 0x00007610ff187816 */ /* 0x000fe40000000018 */
[----:B------:R-:W-:Y:S01]  /*0580*/  PRMT R30, RZ, 0x7610, R30 ;  /* 0x00007610ff1e7816 */ /* 0x000fe2000000001e */
[----:B------:R-:W-:Y:S02]  /*0590*/  FFMA.FTZ R28, R96, R5, R8 ;  /* 0x00000005601c7223 */ /* 0x000fe40000010008 */
[----:B------:R-:W-:Y:S01]  /*05a0*/  FFMA.FTZ R24, R91, R24, R29 ;  /* 0x000000185b187223 */ /* 0x000fe2000001001d */
[----:B------:R-:W-:Y:S01]  /*05b0*/  PRMT R29, RZ, 0x5410, R31 ;  /* 0x00005410ff1d7816 */ /* 0x000fe2000000001f */
[----:B------:R-:W-:Y:S01]  /*05c0*/  FFMA.FTZ R28, R89, R30, R28 ;  /* 0x0000001e591c7223 */ /* 0x000fe2000001001c */
[----:B------:R-:W4:Y:S03]  /*05d0*/  LDG.E.128 R4, [R116.64+0x1000] ;  /* 0x0010000474047981 */ /* 0x000f26000c1e1d00 */
[----:B------:R-:W-:Y:S01]  /*05e0*/  FFMA.FTZ R28, R88, R29, R28 ;  /* 0x0000001d581c7223 */ /* 0x000fe2000001001c */
[----:B------:R-:W-:Y:S01]  /*05f0*/  PRMT R29, RZ, 0x5410, R25 ;  /* 0x00005410ff1d7816 */ /* 0x000fe20000000019 */
[----:B------:R-:W5:Y:S04]  /*0600*/  LDG.E.128 R8, [R118.64+0x1000] ;  /* 0x0010000476087981 */ /* 0x000f68000c1e1d00 */
[----:B------:R-:W-:Y:S01]  /*0610*/  FFMA.FTZ R29, R90, R29, R24 ;  /* 0x0000001d5a1d7223 */ /* 0x000fe20000010018 */
[----:B------:R-:W-:-:S05]  /*0620*/  PRMT R24, RZ, 0x7610, R31 ;  /* 0x00007610ff187816 */ /* 0x000fca000000001f */
[----:B------:R-:W-:Y:S01]  /*0630*/  FFMA.FTZ R115, R101, R24, R28 ;  /* 0x0000001865737223 */ /* 0x000fe2000001001c */
[----:B------:R-:W-:Y:S02]  /*0640*/  PRMT R24, RZ, 0x7610, R25 ;  /* 0x00007610ff187816 */ /* 0x000fe40000000019 */
[--C-:B------:R-:W-:Y:S02]  /*0650*/  PRMT R25, RZ, 0x5410, R44.reuse ;  /* 0x00005410ff197816 */ /* 0x100fe4000000002c */
[----:B------:R-:W-:Y:S01]  /*0660*/  PRMT R44, RZ, 0x7610, R44 ;  /* 0x00007610ff2c7816 */ /* 0x000fe2000000002c */
[----:B------:R-:W-:Y:S02]  /*0670*/  FFMA.FTZ R24, R97, R24, R29 ;  /* 0x0000001861187223 */ /* 0x000fe4000001001d */
[----:B------:R-:W-:Y:S01]  /*0680*/  FFMA.FTZ R28, R98, R25, RZ ;  /* 0x00000019621c7223 */ /* 0x000fe200000100ff */
[--C-:B------:R-:W-:Y:S02]  /*0690*/  PRMT R25, RZ, 0x5410, R26.reuse ;  /* 0x00005410ff197816 */ /* 0x100fe4000000001a */
[----:B------:R-:W-:Y:S01]  /*06a0*/  PRMT R26, RZ, 0x7610, R26 ;  /* 0x00007610ff1a7816 */ /* 0x000fe2000000001a */
[----:B------:R-:W-:-:S02]  /*06b0*/  FFMA.FTZ R28, R91, R44, R28 ;  /* 0x0000002c5b1c7223 */ /* 0x000fc4000001001c */
[----:B------:R-:W-:Y:S01]  /*06c0*/  FFMA.FTZ R24, R96, R25, R24 ;  /* 0x0000001960187223 */ /* 0x000fe20000010018 */
        /* <DEDUP_REMOVED lines=19> */
[----:B------:R-:W2:Y:S03]  /*0800*/  LDG.E.128 R24, [R116.64+0x8000] ;  /* 0x0080000474187981 */ /* 0x000ea6000c1e1d00 */
        /* <DEDUP_REMOVED lines=29> */
[----:B------:R-:W-:Y:S01]  /*09e0*/  FFMA.FTZ R41, R96, R41, R42 ;  /* 0x0000002960297223 */ /* 0x000fe2000001002a */
[----:B------:R-:W-:Y:S01]  /*09f0*/  PRMT R85, RZ, 0x5410, R87 ;  /* 0x00005410ff557816 */ /* 0x000fe20000000057 */
[----:B------:R-:W-:Y:S02]  /*0a00*/  FFMA.FTZ R80, R91, R80, R84 ;  /* 0x000000505b507223 */ /* 0x000fe40000010054 */
[----:B------:R-:W-:-:S02]  /*0a10*/  FFMA.FTZ R86, R89, R86, R41 ;  /* 0x0000005659567223 */ /* 0x000fc40000010029 */
[----:B------:R-:W-:Y:S01]  /*0a20*/  FFMA.FTZ R93, R90, R93, R80 ;  /* 0x0000005d5a5d7223 */ /* 0x000fe20000010050 */
[----:B------:R-:W-:Y:S01]  /*0a30*/  PRMT R80, RZ, 0x7610, R87 ;  /* 0x00007610ff507816 */ /* 0x000fe20000000057 */
[----:B------:R-:W-:Y:S01]  /*0a40*/  FFMA.FTZ R85, R88, R85, R86 ;  /* 0x0000005558557223 */ /* 0x000fe20000010056 */
[----:B------:R-:W3:Y:S03]  /*0a50*/  LDG.E.128 R40, [R116.64+0xf000] ;  /* 0x00f0000474287981 */ /* 0x000ee6000c1e1d00 */
[----:B------:R-:W-:Y:S01]  /*0a60*/  FFMA.FTZ R107, R101, R80, R85 ;  /* 0x00000050656b7223 */ /* 0x000fe20000010055 */
[----:B------:R-:W-:Y:S02]  /*0a70*/  PRMT R80, RZ, 0x7610, R81 ;  /* 0x00007610ff507816 */ /* 0x000fe40000000051 */
[--C-:B------:R-:W-:Y:S02]  /*0a80*/  PRMT R81, RZ, 0x5410, R16.reuse ;  /* 0x00005410ff517816 */ /* 0x100fe40000000010 */
[----:B------:R-:W-:Y:S01]  /*0a90*/  PRMT R16, RZ, 0x7610, R16 ;  /* 0x00007610ff107816 */ /* 0x000fe20000000010 */
[----:B------:R-:W-:-:S02]  /*0aa0*/  FFMA.FTZ R80, R97, R80, R93 ;  /* 0x0000005061507223 */ /* 0x000fc4000001005d */
[----:B------:R-:W-:Y:S01]  /*0ab0*/  FFMA.FTZ R84, R98, R81, RZ ;  /* 0x0000005162547223 */ /* 0x000fe200000100ff */
[--C-:B------:R-:W-:Y:S01]  /*0ac0*/  PRMT R81, RZ, 0x5410, R82.reuse ;  /* 0x00005410ff517816 */ /* 0x100fe20000000052 */
[----:B------:R-:W3:Y:S01]  /*0ad0*/  LDG.E.128 R92, [R116.64+0x12800] ;  /* 0x01280004745c7981 */ /* 0x000ee2000c1e1d00 */
[----:B------:R-:W-:Y:S01]  /*0ae0*/  PRMT R82, RZ, 0x7610, R82 ;  /* 0x00007610ff527816 */ /* 0x000fe20000000052 */
[----:B------:R-:W-:Y:S02]  /*0af0*/  FFMA.FTZ R16, R91, R16, R84 ;  /* 0x000000105b107223 */ /* 0x000fe40000010054 */
        /* <DEDUP_REMOVED lines=12> */
[----:B------:R-:W-:Y:S02]  /*0bc0*/  FFMA.FTZ R17, R96, R17, R82 ;  /* 0x0000001160117223 */ /* 0x000fe40000010052 */
[----:B------:R-:W-:Y:S01]  /*0bd0*/  FFMA.FTZ R98, R98, R81, RZ ;  /* 0x0000005162627223 */ /* 0x000fe200000100ff */
        /* <DEDUP_REMOVED lines=14> */
[----:B------:R-:W-:Y:S02]  /*0cc0*/  PRMT R15, RZ, 0x5410, R52 ;  /* 0x00005410ff0f7816 */ /* 0x000fe40000000034 */
        /* <DEDUP_REMOVED lines=24> */
[----:B------:R-:W5:Y:S02]  /*0e50*/  LDG.E.128 R16, [R116.64+0x19800] ;  /* 0x0198000474107981 */ /* 0x000f64000c1e1d00 */
        /* <DEDUP_REMOVED lines=54> */
[----:B------:R-:W5:Y:S02]  /*11c0*/  LDG.E.128 R56, [R116.64+0x5000] ;  /* 0x0050000474387981 */ /* 0x000f64000c1e1d00 */
        /* <DEDUP_REMOVED lines=32> */
[----:B------:R-:W-:Y:S01]  /*13d0*/  PRMT R55, RZ, 0x7610, R55 ;  /* 0x00007610ff377816 */ /* 0x000fe20000000037 */
[----:B------:R-:W-:Y:S02]  /*13e0*/  FFMA.FTZ R52, R85, R52, R54 ;  /* 0x0000003455347223 */ /* 0x000fe40000010036 */
[----:B------:R-:W-:Y:S01]  /*13f0*/  FFMA.FTZ R105, R99, R72, R105 ;  /* 0x0000004863697223 */ /* 0x000fe20000010069 */
[----:B------:R-:W-:Y:S01]  /*1400*/  PRMT R72, RZ, 0x5410, R73 ;  /* 0x00005410ff487816 */ /* 0x000fe20000000049 */
[----:B------:R-:W-:Y:S02]  /*1410*/  FFMA.FTZ R102, R106, R55, R52 ;  /* 0x000000376a667223 */ /* 0x000fe40000010034 */
[----:B------:R-:W5:Y:S02]  /*1420*/  LDG.E.128 R52, [R116.64+0x20800] ;  /* 0x0208000474347981 */ /* 0x000f64000c1e1d00 */
[----:B------:R-:W-:Y:S01]  /*1430*/  FFMA.FTZ R105, R91, R72, R105 ;  /* 0x000000485b697223 */ /* 0x000fe20000010069 */
[----:B--2---:R-:W-:-:S02]  /*1440*/  PRMT R72, RZ, 0x5410, R60 ;  /* 0x00005410ff487816 */ /* 0x004fc4000000003c */
        /* <DEDUP_REMOVED lines=9> */
[--C-:B------:R-:W-:Y:S01]  /*14e0*/  PRMT R72, RZ, 0x5410, R61.reuse ;  /* 0x00005410ff487816 */ /* 0x100fe2000000003d */
[----:B------:R-:W-:Y:S02]  /*14f0*/  FFMA.FTZ R90, R106, R39, R36 ;  /* 0x000000276a5a7223 */ /* 0x000fe40000010024 */
[----:B------:R-:W2:Y:S01]  /*1500*/  LDG.E.128 R36, [R118.64+0x1800] ;  /* 0x0018000476247981 */ /* 0x000ea2000c1e1d00 */
        /* <DEDUP_REMOVED lines=8> */
[--C-:B---3--:R-:W-:Y:S02]  /*1590*/  PRMT R60, RZ, 0x5410, R32.reuse ;  /* 0x00005410ff3c7816 */ /* 0x108fe40000000020 */
[----:B------:R-:W-:-:S03]  /*15a0*/  PRMT R32, RZ, 0x7610, R32 ;  /* 0x00007610ff207816 */ /* 0x000fc60000000020 */
[----:B------:R-:W-:-:S04]  /*15b0*/  FFMA.FTZ R101, R96, R60, R101 ;  /* 0x0000003c60657223 */ /* 0x000fc80000010065 */
[----:B------:R-:W-:Y:S01]  /*15c0*/  FFMA.FTZ R101, R99, R32, R101 ;  /* 0x0000002063657223 */ /* 0x000fe20000010065 */
[----:B------:R-:W-:-:S05]  /*15d0*/  PRMT R32, RZ, 0x5410, R33 ;  /* 0x00005410ff207816 */ /* 0x000fca0000000021 */
[----:B------:R-:W-:Y:S01]  /*15e0*/  FFMA.FTZ R101, R91, R32, R101 ;  /* 0x000000205b657223 */ /* 0x000fe20000010065 */
[----:B------:R-:W-:Y:S02]  /*15f0*/  PRMT R32, RZ, 0x7610, R33 ;  /* 0x00007610ff207816 */ /* 0x000fe40000000021 */
[----:B------:R-:W-:Y:S02]  /*1600*/  PRMT R50, RZ, 0x5410, R66 ;  /* 0x00005410ff327816 */ /* 0x000fe40000000042 */
[----:B----4-:R-:W-:Y:S01]  /*1610*/  PRMT R33, RZ, 0x5410, R4 ;  /* 0x00005410ff217816 */ /* 0x010fe20000000004 */
[----:B------:R-:W-:Y:S01]  /*1620*/  FFMA.FTZ R32, R97, R32, R101 ;  /* 0x0000002061207223 */ /* 0x000fe20000010065 */
        /* <DEDUP_REMOVED lines=12> */
[----:B------:R-:W-:Y:S01]  /*16f0*/  PRMT R22, RZ, 0x5410, R78 ;  /* 0x00005410ff167816 */ /* 0x000fe2000000004e */
[----:B------:R-:W3:Y:S01]  /*1700*/  LDG.E.128 R48, [R116.64+0x8800] ;  /* 0x0088000474307981 */ /* 0x000ee2000c1e1d00 */
[----:B------:R-:W-:Y:S01]  /*1710*/  PRMT R72, RZ, 0x5410, R62 ;  /* 0x00005410ff487816 */ /* 0x000fe2000000003e */
[----:B------:R-:W-:Y:S01]  /*1720*/  FFMA.FTZ R33, R102, R33, R4 ;  /* 0x0000002166217223 */ /* 0x000fe20000010004 */
[----:B------:R-:W-:Y:S02]  /*1730*/  PRMT R108, RZ, 0x5410, R34 ;  /* 0x00005410ff6c7816 */ /* 0x000fe40000000022 */
[----:B------:R-:W-:-:S02]  /*1740*/  PRMT R4, RZ, 0x7610, R5 ;  /* 0x00007610ff047816 */ /* 0x000fc40000000005 */
[----:B------:R-:W-:Y:S01]  /*1750*/  PRMT R91, RZ, 0x7610, R9 ;  /* 0x00007610ff5b7816 */ /* 0x000fe20000000009 */
        /* <DEDUP_REMOVED lines=16> */
[----:B------:R-:W4:Y:S02]  /*1860*/  LDG.E.128 R72, [R116.64+0x16800] ;  /* 0x0168000474487981 */ /* 0x000f24000c1e1d00 */
[----:B------:R-:W-:Y:S01]  /*1870*/  FFMA.FTZ R6, R87, R6, R4 ;  /* 0x0000000657067223 */ /* 0x000fe20000010004 */
[----:B------:R-:W-:-:S02]  /*1880*/  PRMT R4, RZ, 0x5410, R28 ;  /* 0x00005410ff047816 */ /* 0x000fc4000000001c */
[----:B------:R-:W-:Y:S02]  /*1890*/  PRMT R60, RZ, 0x5410, R63 ;  /* 0x00005410ff3c7816 */ /* 0x000fe4000000003f */
        /* <DEDUP_REMOVED lines=13> */
[----:B------:R-:W5:Y:S01]  /*1970*/  LDG.E.128 R20, [R116.64+0xf800] ;  /* 0x00f8000474147981 */ /* 0x000f62000c1e1d00 */
[----:B------:R-:W-:-:S02]  /*1980*/  FFMA.FTZ R84, R106, R79, R84 ;  /* 0x0000004f6a547223 */ /* 0x000fc40000010054 */
[C---:B------:R-:W-:Y:S01]  /*1990*/  FFMA.FTZ R96, R106.reuse, R63, R60 ;  /* 0x0000003f6a607223 */ /* 0x040fe2000001003c */
[----:B------:R-:W4:Y:S01]  /*19a0*/  LDG.E.128 R64, [R116.64+0xc000] ;  /* 0x00c0000474407981 */ /* 0x000f22000c1e1d00 */
[----:B------:R-:W-:Y:S02]  /*19b0*/  FFMA.FTZ R106, R106, R35, R32 ;  /* 0x000000236a6a7223 */ /* 0x000fe40000010020 */
        /* <DEDUP_REMOVED lines=98> */
[----:B------:R-:W-:Y:S02]  /*1fe0*/  FFMA.FTZ R80, R87, R82, R80 ;  /* 0x0000005257507223 */ /* 0x000fe40000010050 */
[----:B------:R-:W-:Y:S01]  /*1ff0*/  FFMA.FTZ R82, R103, R16, R81 ;  /* 0x0000001067527223 */ /* 0x000fe20000010051 */
[----:B------:R-:W-:Y:S02]  /*2000*/  PRMT R16, RZ, 0x5410, R83 ;  /* 0x00005410ff107816 */ /* 0x000fe40000000053 */
[----:B------:R-:W-:Y:S02]  /*2010*/  PRMT R81, RZ, 0x5410, R17 ;  /* 0x00005410ff517816 */ /* 0x000fe40000000011 */
[----:B------:R-:W-:Y:S01]  /*2020*/  PRMT R83, RZ, 0x7610, R83 ;  /* 0x00007610ff537816 */ /* 0x000fe20000000053 */
[----:B------:R-:W-:Y:S02]  /*2030*/  FFMA.FTZ R16, R85, R16, R80 ;  /* 0x0000001055107223 */ /* 0x000fe40000010050 */
        /* <DEDUP_REMOVED lines=12> */
[----:B------:R-:W5:Y:S02]  /*2100*/  LDG.E.128 R96, [R116.64+0x13800] ;  /* 0x0138000474607981 */ /* 0x000f64000c1e1d00 */
        /* <DEDUP_REMOVED lines=18> */
[----:B--2---:R-:W-:Y:S01]  /*2230*/  PRMT R105, RZ, 0x5410, R36 ;  /* 0x00005410ff697816 */ /* 0x004fe20000000024 */
[----:B------:R-:W-:Y:S01]  /*2240*/  FFMA.FTZ R14, R87, R14, R12 ;  /* 0x0000000e570e7223 */ /* 0x000fe2000001000c */
[----:B------:R-:W-:Y:S01]  /*2250*/  PRMT R12, RZ, 0x5410, R15 ;  /* 0x00005410ff0c7816 */ /* 0x000fe2000000000f */
[----:B------:R-:W-:Y:S01]  /*2260*/  FFMA.FTZ R52, R103, R52, R13 ;  /* 0x0000003467347223 */ /* 0x000fe2000001000d */
[----:B------:R-:W-:Y:S01]  /*2270*/  PRMT R13, RZ, 0x5410, R53 ;  /* 0x00005410ff0d7816 */ /* 0x000fe20000000035 */
[----:B------:R-:W2:Y:S01]  /*2280*/  LDG.E.128 R16, [R116.64+0x17000] ;  /* 0x0170000474107981 */ /* 0x000ea2000c1e1d00 */
[----:B------:R-:W-:Y:S01]  /*2290*/  PRMT R15, RZ, 0x7610, R15 ;  /* 0x00007610ff0f7816 */ /* 0x000fe2000000000f */
[----:B------:R-:W-:-:S02]  /*22a0*/  FFMA.FTZ R12, R85, R12, R14 ;  /* 0x0000000c550c7223 */ /* 0x000fc4000001000e */
        /* <DEDUP_REMOVED lines=27> */
[----:B------:R-:W-:Y:S01]  /*2460*/  PRMT R36, RZ, 0x5410, R70 ;  /* 0x00005410ff247816 */ /* 0x000fe20000000046 */
[----:B------:R-:W2:Y:S04]  /*2470*/  LDG.E.128 R92, [R116.64+0x10000] ;  /* 0x01000004745c7981 */ /* 0x000ea8000c1e1d00 */
[----:B------:R-:W-:Y:S01]  /*2480*/  FFMA.FTZ R36, R55, R36, R37 ;  /* 0x0000002437247223 */ /* 0x000fe20000010025 */
[----:B------:R-:W-:-:S02]  /*2490*/  PRMT R37, RZ, 0x5410, R56 ;  /* 0x00005410ff257816 */ /* 0x000fc40000000038 */
[----:B------:R-:W-:-:S03]  /*24a0*/  PRMT R56, RZ, 0x7610, R56 ;  /* 0x00007610ff387816 */ /* 0x000fc60000000038 */
[----:B------:R-:W-:Y:S01]  /*24b0*/  FFMA.FTZ R37, R105, R37, R88 ;  /* 0x0000002569257223 */ /* 0x000fe20000010058 */
[----:B------:R-:W-:Y:S01]  /*24c0*/  PRMT R52, RZ, 0x5410, R57 ;  /* 0x00005410ff347816 */ /* 0x000fe20000000039 */
[----:B------:R-:W2:Y:S01]  /*24d0*/  LDG.E.128 R88, [R116.64+0x1e000] ;  /* 0x01e0000474587981 */ /* 0x000ea2000c1e1d00 */
        /* <DEDUP_REMOVED lines=18> */
[----:B---3--:R-:W-:-:S02]  /*2600*/  PRMT R56, RZ, 0x5410, R48 ;  /* 0x00005410ff387816 */ /* 0x008fc40000000030 */
        /* <DEDUP_REMOVED lines=8> */
[----:B------:R-:W-:-:S05]  /*2690*/  PRMT R48, RZ, 0x7610, R49 ;  /* 0x00007610ff307816 */ /* 0x000fca0000000031 */
[----:B------:R-:W-:Y:S01]  /*26a0*/  FFMA.FTZ R56, R103, R48, R56 ;  /* 0x0000003067387223 */ /* 0x000fe20000010038 */
[----:B----4-:R-:W-:-:S05]  /*26b0*/  PRMT R48, RZ, 0x5410, R64 ;  /* 0x00005410ff307816 */ /* 0x010fca0000000040 */
        /* <DEDUP_REMOVED lines=12> */
[----:B-----5:R-:W-:Y:S02]  /*2780*/  PRMT R65, RZ, 0x5410, R20 ;  /* 0x00005410ff417816 */ /* 0x020fe40000000014 */
[----:B------:R-:W-:Y:S01]  /*2790*/  PRMT R56, RZ, 0x5410, R66 ;  /* 0x00005410ff387816 */ /* 0x000fe20000000042 */
[----:B------:R-:W-:Y:S01]  /*27a0*/  FFMA.FTZ R64, R103, R50, R64 ;  /* 0x0000003267407223 */ /* 0x000fe20000010040 */
        /* <DEDUP_REMOVED lines=57> */
[--C-:B------:R-:W-:Y:S01]  /*2b40*/  PRMT R60, RZ, 0x5410, R75.reuse ;  /* 0x00005410ff3c7816 */ /* 0x100fe2000000004b */
[----:B------:R-:W-:Y:S01]  /*2b50*/  FFMA.FTZ R72, R101, R74, R72 ;  /* 0x0000004a65487223 */ /* 0x000fe20000010048 */
[----:B------:R-:W-:Y:S01]  /*2b60*/  PRMT R75, RZ, 0x7610, R75 ;  /* 0x00007610ff4b7816 */ /* 0x000fe2000000004b */
[----:B------:R-:W4:Y:S02]  /*2b70*/  LDG.E.128 R48, [R116.64+0x2800] ;  /* 0x0028000474307981 */ /* 0x000f24000c1e1d00 */
[----:B------:R-:W-:Y:S01]  /*2b80*/  FFMA.FTZ R60, R53, R60, R72 ;  /* 0x0000003c353c7223 */ /* 0x000fe20000010048 */
[----:B------:R-:W-:Y:S01]  /*2b90*/  PRMT R72, RZ, 0x7610, R61 ;  /* 0x00007610ff487816 */ /* 0x000fe2000000003d */
[----:B------:R-:W5:Y:S01]  /*2ba0*/  LDG.E.128 R76, [R116.64+0x17800] ;  /* 0x01780004744c7981 */ /* 0x000f62000c1e1d00 */
        /* <DEDUP_REMOVED lines=14> */
[----:B------:R-:W3:Y:S01]  /*2c90*/  LDG.E.128 R20, [R116.64+0x9800] ;  /* 0x0098000474147981 */ /* 0x000ee2000c1e1d00 */
[----:B------:R-:W-:Y:S01]  /*2ca0*/  FFMA.FTZ R8, R53, R8, R60 ;  /* 0x0000000835087223 */ /* 0x000fe2000001003c */
[----:B------:R-:W-:-:S02]  /*2cb0*/  PRMT R60, RZ, 0x5410, R9 ;  /* 0x00005410ff3c7816 */ /* 0x000fc40000000009 */
[----:B------:R-:W3:Y:S01]  /*2cc0*/  LDG.E.128 R56, [R116.64+0x6000] ;  /* 0x0060000474387981 */ /* 0x000ee2000c1e1d00 */
[----:B------:R-:W-:Y:S01]  /*2cd0*/  FFMA.FTZ R102, R54, R63, R8 ;  /* 0x0000003f36667223 */ /* 0x000fe20000010008 */
[----:B------:R-:W-:Y:S01]  /*2ce0*/  PRMT R8, RZ, 0x7610, R9 ;  /* 0x00007610ff087816 */ /* 0x000fe20000000009 */
[----:B------:R-:W-:Y:S01]  /*2cf0*/  FFMA.FTZ R60, R107, R60, R61 ;  /* 0x0000003c6b3c7223 */ /* 0x000fe2000001003d */
[----:B------:R-:W4:Y:S03]  /*2d00*/  LDG.E.128 R80, [R116.64+0x14000] ;  /* 0x0140000474507981 */ /* 0x000f26000c1e1d00 */
        /* <DEDUP_REMOVED lines=22> */
[----:B------:R-:W-:Y:S01]  /*2e70*/  FFMA.FTZ R8, R103, R8, R114 ;  /* 0x0000000867087223 */ /* 0x000fe20000010072 */
[----:B------:R-:W-:-:S03]  /*2e80*/  PRMT R6, RZ, 0x7610, R6 ;  /* 0x00007610ff067816 */ /* 0x000fc60000000006 */
[----:B------:R-:W-:Y:S01]  /*2e90*/  FFMA.FTZ R8, R55, R4, R8 ;  /* 0x0000000437087223 */ /* 0x000fe20000010008 */
[--C-:B------:R-:W-:Y:S02]  /*2ea0*/  PRMT R4, RZ, 0x5410, R7.reuse ;  /* 0x00005410ff047816 */ /* 0x100fe40000000007 */
        /* <DEDUP_REMOVED lines=31> */
[--C-:B------:R-:W-:Y:S01]  /*30a0*/  PRMT R29, RZ, 0x5410, R31.reuse ;  /* 0x00005410ff1d7816 */ /* 0x100fe2000000001f */
        /* <DEDUP_REMOVED lines=20> */
[--C-:B------:R-:W-:Y:S01]  /*31f0*/  PRMT R27, RZ, 0x5410, R45.reuse ;  /* 0x00005410ff1b7816 */ /* 0x100fe2000000002d */
        /* <DEDUP_REMOVED lines=9> */
[----:B------:R-:W-:-:S03]  /*3290*/  PRMT R46, RZ, 0x7610, R46 ;  /* 0x00007610ff2e7816 */ /* 0x000fc6000000002e */
[C---:B------:R-:W-:Y:S02]  /*32a0*/  FFMA.FTZ R44, R6.reuse, R25, R24 ;  /* 0x00000019062c7223 */ /* 0x040fe40000010018 */
        /* <DEDUP_REMOVED lines=10> */
[----:B--2---:R-:W-:Y:S01]  /*3350*/  PRMT R40, RZ, 0x5410, R92 ;  /* 0x00005410ff287816 */ /* 0x004fe2000000005c */
        /* <DEDUP_REMOVED lines=20> */
[----:B------:R-:W2:Y:S01]  /*34a0*/  LDG.E.128 R40, [R116.64+0xd800] ;  /* 0x00d8000474287981 */ /* 0x000ea2000c1e1d00 */
        /* <DEDUP_REMOVED lines=25> */
[--C-:B------:R-:W-:Y:S01]  /*3640*/  PRMT R93, RZ, 0x5410, R17.reuse ;  /* 0x00005410ff5d7816 */ /* 0x100fe20000000011 */
[----:B------:R-:W-:Y:S01]  /*3650*/  FFMA.FTZ R12, R101, R12, R92 ;  /* 0x0000000c650c7223 */ /* 0x000fe2000001005c */
[----:B------:R-:W2:Y:S03]  /*3660*/  LDG.E.128 R96, [R116.64+0x11000] ;  /* 0x0110000474607981 */ /* 0x000ea6000c1e1d00 */
[C---:B------:R-:W-:Y:S01]  /*3670*/  FFMA.FTZ R109, R4.reuse, R109, R12 ;  /* 0x0000006d046d7223 */ /* 0x040fe2000001000c */
[----:B------:R-:W-:Y:S01]  /*3680*/  PRMT R12, RZ, 0x7610, R17 ;  /* 0x00007610ff0c7816 */ /* 0x000fe20000000011 */
[----:B------:R-:W-:Y:S01]  /*3690*/  FFMA.FTZ R16, R4, R93, R16 ;  /* 0x0000005d04107223 */ /* 0x000fe20000010010 */
[----:B------:R-:W-:Y:S01]  /*36a0*/  PRMT R102, RZ, 0x7610, R19 ;  /* 0x00007610ff667816 */ /* 0x000fe20000000013 */
[----:B------:R-:W2:Y:S02]  /*36b0*/  LDG.E.128 R92, [R116.64+0x14800] ;  /* 0x01480004745c7981 */ /* 0x000ea4000c1e1d00 */
[----:B------:R-:W-:Y:S01]  /*36c0*/  FFMA.FTZ R12, R5, R12, R16 ;  /* 0x0000000c050c7223 */ /* 0x000fe20000010010 */
[----:B------:R-:W-:-:S02]  /*36d0*/  PRMT R16, RZ, 0x7610, R13 ;  /* 0x00007610ff107816 */ /* 0x000fc4000000000d */
[----:B------:R-:W-:-:S03]  /*36e0*/  PRMT R13, RZ, 0x5410, R18 ;  /* 0x00005410ff0d7816 */ /* 0x000fc60000000012 */
[----:B------:R-:W-:Y:S02]  /*36f0*/  FFMA.FTZ R16, R5, R16, R109 ;  /* 0x0000001005107223 */ /* 0x000fe4000001006d */
        /* <DEDUP_REMOVED lines=8> */
[----:B---3--:R-:W-:-:S03]  /*3780*/  PRMT R110, RZ, 0x5410, R56 ;  /* 0x00005410ff6e7816 */ /* 0x008fc60000000038 */
[----:B------:R-:W-:Y:S01]  /*3790*/  FFMA.FTZ R12, R8, R13, R12 ;  /* 0x0000000d080c7223 */ /* 0x000fe2000001000c */
[----:B------:R-:W-:Y:S01]  /*37a0*/  PRMT R108, RZ, 0x7610, R15 ;  /* 0x00007610ff6c7816 */ /* 0x000fe2000000000f */
[----:B------:R-:W3:Y:S02]  /*37b0*/  LDG.E.128 R16, [R116.64+0x1b800] ;  /* 0x01b8000474107981 */ /* 0x000ee4000c1e1d00 */
        /* <DEDUP_REMOVED lines=24> */
[--C-:B------:R-:W-:Y:S01]  /*3940*/  PRMT R5, RZ, 0x5410, R91.reuse ;  /* 0x00005410ff057816 */ /* 0x100fe2000000005b */
[----:B------:R-:W-:Y:S01]  /*3950*/  FFMA.FTZ R4, R7, R90, R4 ;  /* 0x0000005a07047223 */ /* 0x000fe20000010004 */
[----:B------:R-:W-:-:S03]  /*3960*/  PRMT R36, RZ, 0x7610, R91 ;  /* 0x00007610ff247816 */ /* 0x000fc6000000005b */
[----:B------:R-:W-:Y:S01]  /*3970*/  FFMA.FTZ R4, R8, R5, R4 ;  /* 0x0000000508047223 */ /* 0x000fe20000010004 */
[----:B------:R-:W-:-:S03]  /*3980*/  PRMT R5, RZ, 0x5410, R39 ;  /* 0x00005410ff057816 */ /* 0x000fc60000000027 */
[----:B------:R-:W-:Y:S01]  /*3990*/  FFMA.FTZ R36, R9, R36, R4 ;  /* 0x0000002409247223 */ /* 0x000fe20000010004 */
[----:B------:R-:W-:Y:S02]  /*39a0*/  PRMT R4, RZ, 0x7610, R39 ;  /* 0x00007610ff047816 */ /* 0x000fe40000000027 */
[----:B------:R-:W-:Y:S02]  /*39b0*/  PRMT R39, RZ, 0x5410, R68 ;  /* 0x00005410ff277816 */ /* 0x000fe40000000044 */
[----:B----4-:R-:W-:Y:S02]  /*39c0*/  PRMT R90, RZ, 0x5410, R48 ;  /* 0x00005410ff5a7816 */ /* 0x010fe40000000030 */
[----:B------:R-:W-:Y:S02]  /*39d0*/  PRMT R68, RZ, 0x7610, R68 ;  /* 0x00007610ff447816 */ /* 0x000fe40000000044 */
        /* <DEDUP_REMOVED lines=19> */
[----:B------:R-:W-:-:S02]  /*3b10*/  PRMT R56, RZ, 0x5410, R58 ;  /* 0x00005410ff387816 */ /* 0x000fc4000000003a */
        /* <DEDUP_REMOVED lines=40> */
[C---:B------:R-:W-:Y:S01]  /*3da0*/  FFMA.FTZ R20, R89.reuse, R22, R20 ;  /* 0x0000001659147223 */ /* 0x040fe20000010014 */
[----:B------:R-:W-:Y:S01]  /*3db0*/  PRMT R51, RZ, 0x5410, R67 ;  /* 0x00005410ff337816 */ /* 0x000fe20000000043 */
[----:B------:R-:W-:Y:S02]  /*3dc0*/  FFMA.FTZ R50, R89, R66, R50 ;  /* 0x0000004259327223 */ /* 0x000fe40000010032 */
[C---:B------:R-:W-:Y:S01]  /*3dd0*/  FFMA.FTZ R21, R70.reuse, R21, R20 ;  /* 0x0000001546157223 */ /* 0x040fe20000010014 */
        /* <DEDUP_REMOVED lines=25> */
[C---:B------:R-:W-:Y:S02]  /*3f70*/  FFMA.FTZ R23, R69.reuse, R50, R23 ;  /* 0x0000003245177223 */ /* 0x040fe40000010017 */
        /* <DEDUP_REMOVED lines=11> */
[C---:B------:R-:W-:Y:S02]  /*4030*/  FFMA.FTZ R22, R71.reuse, R22, R23 ;  /* 0x0000001647167223 */ /* 0x040fe40000010017 */
[----:B------:R-:W-:Y:S01]  /*4040*/  FFMA.FTZ R23, R71, R50, R51 ;  /* 0x0000003247177223 */ /* 0x000fe20000010033 */
[----:B------:R-:W-:Y:S01]  /*4050*/  PRMT R51, RZ, 0x5410, R72 ;  /* 0x00005410ff337816 */ /* 0x000fe20000000048 */
[----:B------:R-:W-:Y:S01]  /*4060*/  FFMA.FTZ R108, R9, R108, R13 ;  /* 0x0000006c096c7223 */ /* 0x000fe2000001000d */
[----:B-----5:R-:W-:Y:S01]  /*4070*/  PRMT R50, RZ, 0x5410, R76 ;  /* 0x00005410ff327816 */ /* 0x020fe2000000004c */
[----:B------:R-:W4:Y:S02]  /*4080*/  LDG.E.128 R12, [R116.64+0x18000] ;  /* 0x01800004740c7981 */ /* 0x000f24000c1e1d00 */
[C---:B------:R-:W-:Y:S01]  /*4090*/  FFMA.FTZ R108, R39.reuse, R51, R108 ;  /* 0x00000033276c7223 */ /* 0x040fe2000001006c */
[----:B------:R-:W-:Y:S01]  /*40a0*/  PRMT R51, RZ, 0x7610, R76 ;  /* 0x00007610ff337816 */ /* 0x000fe2000000004c */
        /* <DEDUP_REMOVED lines=28> */
[----:B------:R-:W-:Y:S01]  /*4270*/  PRMT R56, RZ, 0x5410, R60 ;  /* 0x00005410ff387816 */ /* 0x000fe2000000003c */
[----:B------:R-:W-:Y:S02]  /*4280*/  FFMA.FTZ R37, R9, R4, R5 ;  /* 0x0000000409257223 */ /* 0x000fe40000010005 */
[----:B------:R-:W5:Y:S02]  /*4290*/  LDG.E.128 R4, [R116.64+0x1f000] ;  /* 0x01f0000474047981 */ /* 0x000f64000c1e1d00 */
[C---:B------:R-:W-:Y:S01]  /*42a0*/  FFMA.FTZ R36, R39.reuse, R56, R36 ;  /* 0x0000003827247223 */ /* 0x040fe20000010024 */
[----:B------:R-:W-:Y:S01]  /*42b0*/  PRMT R56, RZ, 0x5410, R52 ;  /* 0x00005410ff387816 */ /* 0x000fe20000000034 */
[----:B------:R-:W5:Y:S04]  /*42c0*/  LDG.E.128 R8, [R116.64+0x22800] ;  /* 0x0228000474087981 */ /* 0x000f68000c1e1d00 */
[----:B------:R-:W-:Y:S01]  /*42d0*/  FFMA.FTZ R56, R39, R56, R37 ;  /* 0x0000003827387223 */ /* 0x000fe20000010025 */
        /* <DEDUP_REMOVED lines=28> */
[----:B------:R-:W-:Y:S02]  /*44a0*/  PRMT R37, RZ, 0x5410, R32 ;  /* 0x00005410ff257816 */ /* 0x000fe40000000020 */
[----:B------:R-:W-:Y:S01]  /*44b0*/  PRMT R53, RZ, 0x5410, R24 ;  /* 0x00005410ff357816 */ /* 0x000fe20000000018 */
[----:B------:R-:W-:Y:S01]  /*44c0*/  FFMA.FTZ R71, R71, R38, R39 ;  /* 0x0000002647477223 */ /* 0x000fe20000010027 */
[----:B------:R-:W-:Y:S01]  /*44d0*/  PRMT R38, RZ, 0x7610, R32 ;  /* 0x00007610ff267816 */ /* 0x000fe20000000020 */
[C---:B------:R-:W-:Y:S01]  /*44e0*/  FFMA.FTZ R54, R37.reuse, R54, R49 ;  /* 0x0000003625367223 */ /* 0x040fe20000010031 */
        /* <DEDUP_REMOVED lines=35> */
[----:B--2---:R-:W-:-:S05]  /*4720*/  PRMT R26, RZ, 0x5410, R44 ;  /* 0x00005410ff1a7816 */ /* 0x004fca000000002c */
        /* <DEDUP_REMOVED lines=24> */
[----:B------:R-:W-:-:S03]  /*48b0*/  PRMT R21, RZ, 0x5410, R47 ;  /* 0x00005410ff157816 */ /* 0x000fc6000000002f */
[C---:B------:R-:W-:Y:S02]  /*48c0*/  FFMA.FTZ R27, R34.reuse, R27, R26 ;  /* 0x0000001b221b7223 */ /* 0x040fe4000001001a */
[----:B------:R-:W-:Y:S01]  /*48d0*/  FFMA.FTZ R21, R34, R21, R20 ;  /* 0x0000001522157223 */ /* 0x000fe20000010014 */
[----:B------:R-:W-:Y:S02]  /*48e0*/  PRMT R20, RZ, 0x7610, R47 ;  /* 0x00007610ff147816 */ /* 0x000fe4000000002f */
[----:B------:R-:W-:-:S03]  /*48f0*/  PRMT R26, RZ, 0x7610, R43 ;  /* 0x00007610ff1a7816 */ /* 0x000fc6000000002b */
[C---:B------:R-:W-:Y:S02]  /*4900*/  FFMA.FTZ R20, R35.reuse, R20, R21 ;  /* 0x0000001423147223 */ /* 0x040fe40000010015 */
        /* <DEDUP_REMOVED lines=29> */
[----:B----4-:R-:W-:Y:S02]  /*4ae0*/  PRMT R23, RZ, 0x5410, R12 ;  /* 0x00005410ff177816 */ /* 0x010fe4000000000c */
[----:B---3--:R-:W-:-:S03]  /*4af0*/  PRMT R28, RZ, 0x5410, R16 ;  /* 0x00005410ff1c7816 */ /* 0x008fc60000000010 */
[C---:B------:R-:W-:Y:S01]  /*4b00*/  FFMA.FTZ R50, R37.reuse, R23, R50 ;  /* 0x0000001725327223 */ /* 0x040fe20000010032 */
        /* <DEDUP_REMOVED lines=59> */
[----:B------:R-:W-:Y:S01]  /*4ec0*/  PRMT R6, RZ, 0x7610, R11 ;  /* 0x00007610ff067816 */ /* 0x000fe2000000000b */
[C---:B------:R-:W-:Y:S02]  /*4ed0*/  FFMA.FTZ R8, R34.reuse, R9, R8 ;  /* 0x0000000922087223 */ /* 0x040fe40000010008 */
        /* <DEDUP_REMOVED lines=132> */
[----:B0-----:R-:W-:-:S02]  /*5720*/  FADD.FTZ R36, RZ, R36 ;  /* 0x00000024ff247221 */ /* 0x001fc40000010000 */
[----:B-1----:R-:W-:Y:S02]  /*5730*/  FADD.FTZ R40, RZ, R40 ;  /* 0x00000028ff287221 */ /* 0x002fe40000010000 */
[----:B------:R-:W-:Y:S02]  /*5740*/  FADD.FTZ R37, R36, R37 ;  /* 0x0000002524257221 */ /* 0x000fe40000010000 */
[----:B--2---:R-:W-:Y:S02]  /*5750*/  FADD.FTZ R32, RZ, R32 ;  /* 0x00000020ff207221 */ /* 0x004fe40000010000 */
[----:B------:R-:W-:Y:S02]  /*5760*/  FADD.FTZ R41, R40, R41 ;  /* 0x0000002928297221 */ /* 0x000fe40000010000 */
[----:B---3--:R-:W-:Y:S02]  /*5770*/  FADD.FTZ R28, RZ, R28 ;  /* 0x0000001cff1c7221 */ /* 0x008fe40000010000 */
[----:B------:R-:W-:-:S02]  /*5780*/  FADD.FTZ R33, R32, R33 ;  /* 0x0000002120217221 */ /* 0x000fc40000010000 */
[----:B----4-:R-:W-:Y:S02]  /*5790*/  FADD.FTZ R24, RZ, R24 ;  /* 0x00000018ff187221 */ /* 0x010fe40000010000 */
[----:B------:R-:W-:Y:S02]  /*57a0*/  FADD.FTZ R29, R28, R29 ;  /* 0x0000001d1c1d7221 */ /* 0x000fe40000010000 */
[----:B-----5:R-:W-:Y:S02]  /*57b0*/  FADD.FTZ R20, RZ, R20 ;  /* 0x00000014ff147221 */ /* 0x020fe40000010000 */
[----:B------:R-:W-:Y:S02]  /*57c0*/  FADD.FTZ R25, R24, R25 ;  /* 0x0000001918197221 */ /* 0x000fe40000010000 */
[----:B------:R-:W-:Y:S02]  /*57d0*/  FADD.FTZ R8, RZ, R8 ;  /* 0x00000008ff087221 */ /* 0x000fe40000010000 */
[----:B------:R-:W-:-:S02]  /*57e0*/  FADD.FTZ R21, R20, R21 ;  /* 0x0000001514157221 */ /* 0x000fc40000010000 */
[----:B------:R-:W-:Y:S02]  /*57f0*/  FADD.FTZ R16, RZ, R16 ;  /* 0x00000010ff107221 */ /* 0x000fe40000010000 */
[----:B------:R-:W-:Y:S02]  /*5800*/  FADD.FTZ R9, R8, R9 ;  /* 0x0000000908097221 */ /* 0x000fe40000010000 */
[----:B------:R-:W-:Y:S02]  /*5810*/  FADD.FTZ R12, RZ, R12 ;  /* 0x0000000cff0c7221 */ /* 0x000fe40000010000 */
        /* <DEDUP_REMOVED lines=45> */
.L_x_6:
        /* <DEDUP_REMOVED lines=9> */
.L_x_38:


//--------------------- .text._Z30router_gemm_kernel_bf16_outputI13__nv_bfloat16Li128ELi8ELi9ELi384ELi7168EEvPS0_PKT_S4_ --------------------------
	.section	.text._Z30router_gemm_kernel_bf16_outputI13__nv_bfloat16Li128ELi8ELi9ELi384ELi7168EEvPS0_PKT_S4_,"ax",@progbits
	.sectioninfo	@"SHI_REGISTERS=122"
	.align	128
        .global         _Z30router_gemm_kernel_bf16_outputI13__nv_bfloat16Li128ELi8ELi9ELi384ELi7168EEvPS0_PKT_S4_
        .type           _Z30router_gemm_kernel_bf16_outputI13__nv_bfloat16Li128ELi8ELi9ELi384ELi7168EEvPS0_PKT_S4_,@function
        .size           _Z30router_gemm_kernel_bf16_outputI13__nv_bfloat16Li128ELi8ELi9ELi384ELi7168EEvPS0_PKT_S4_,(.L_x_39 - _Z30router_gemm_kernel_bf16_outputI13__nv_bfloat16Li128ELi8ELi9ELi384ELi7168EEvPS0_PKT_S4_)
        .other          _Z30router_gemm_kernel_bf16_outputI13__nv_bfloat16Li128ELi8ELi9ELi384ELi7168EEvPS0_PKT_S4_,@"STO_CUDA_ENTRY STV_DEFAULT"
_Z30router_gemm_kernel_bf16_outputI13__nv_bfloat16Li128ELi8ELi9ELi384ELi7168EEvPS0_PKT_S4_:
.text._Z30router_gemm_kernel_bf16_outputI13__nv_bfloat16Li128ELi8ELi9ELi384ELi7168EEvPS0_PKT_S4_:
        /* <DEDUP_REMOVED lines=39> */
[--C-:B------:R-:W-:Y:S01]  /*0270*/  PRMT R97, RZ, 0x5410, R21.reuse ;  /* 0x00005410ff617816 */ /* 0x100fe20000000015 */
[----:B------:R-:W-:Y:S01]  /*0280*/  FFMA.FTZ R52, R98, R41, R40 ;  /* 0x0000002962347223 */ /* 0x000fe20000010028 */
[----:B------:R-:W-:Y:S01]  /*0290*/  PRMT R95, RZ, 0x7610, R21 ;  /* 0x00007610ff5f7816 */ /* 0x000fe20000000015 */
[----:B------:R-:W2:Y:S02]  /*02a0*/  LDG.E.128 R40, [R114.64+0x1c800] ;  /* 0x01c8000472287981 */ /* 0x000ea4000c1e1d00 */
[----:B------:R-:W-:Y:S01]  /*02b0*/  FFMA.FTZ R52, R97, R20, R52 ;  /* 0x0000001461347223 */ /* 0x000fe20000010034 */
[----:B------:R-:W-:-:S02]  /*02c0*/  PRMT R20, RZ, 0x7610, R53 ;  /* 0x00007610ff147816 */ /* 0x000fc40000000035 */
[----:B------:R-:W-:-:S03]  /*02d0*/  PRMT R93, RZ, 0x5410, R22 ;  /* 0x00005410ff5d7816 */ /* 0x000fc60000000016 */
[----:B------:R-:W-:Y:S01]  /*02e0*/  FFMA.FTZ R53, R95, R20, R52 ;  /* 0x000000145f357223 */ /* 0x000fe20000010034 */
[----:B------:R-:W-:Y:S02]  /*02f0*/  PRMT R52, RZ, 0x5410, R54 ;  /* 0x00005410ff347816 */ /* 0x000fe40000000036 */
[----:B---3--:R-:W-:-:S03]  /*0300*/  PRMT R99, RZ, 0x5410, R32 ;  /* 0x00005410ff637816 */ /* 0x008fc60000000020 */
[----:B------:R-:W-:Y:S01]  /*0310*/  FFMA.FTZ R52, R93, R52, R53 ;  /* 0x000000345d347223 */ /* 0x000fe20000010035 */
[----:B------:R-:W-:Y:S01]  /*0320*/  PRMT R53, RZ, 0x7610, R32 ;  /* 0x00007610ff357816 */ /* 0x000fe20000000020 */
[----:B------:R-:W-:Y:S01]  /*0330*/  FFMA.FTZ R99, R96, R99, RZ ;  /* 0x0000006360637223 */ /* 0x000fe200000100ff */
        /* <DEDUP_REMOVED lines=14> */
[--C-:B------:R-:W-:Y:S01]  /*0420*/  PRMT R32, RZ, 0x5410, R34.reuse ;  /* 0x00005410ff207816 */ /* 0x100fe20000000022 */
[----:B------:R-:W-:Y:S01]  /*0430*/  FFMA.FTZ R52, R95, R52, R53 ;  /* 0x000000345f347223 */ /* 0x000fe20000010035 */
[----:B------:R-:W-:Y:S02]  /*0440*/  PRMT R34, RZ, 0x7610, R34 ;  /* 0x00007610ff227816 */ /* 0x000fe40000000022 */
[----:B-----5:R-:W-:Y:S01]  /*0450*/  PRMT R33, RZ, 0x5410, R48 ;  /* 0x00005410ff217816 */ /* 0x020fe20000000030 */
[----:B------:R-:W-:-:S04]  /*0460*/  FFMA.FTZ R32, R93, R32, R52 ;  /* 0x000000205d207223 */ /* 0x000fc80000010034 */
[----:B------:R-:W-:Y:S01]  /*0470*/  FFMA.FTZ R34, R83, R34, R32 ;  /* 0x0000002253227223 */ /* 0x000fe20000010020 */
[--C-:B------:R-:W-:Y:S01]  /*0480*/  PRMT R32, RZ, 0x5410, R35.reuse ;  /* 0x00005410ff207816 */ /* 0x100fe20000000023 */
[----:B------:R-:W-:Y:S01]  /*0490*/  FFMA.FTZ R52, R96, R33, RZ ;  /* 0x0000002160347223 */ /* 0x000fe200000100ff */
[----:B------:R-:W-:Y:S02]  /*04a0*/  PRMT R33, RZ, 0x7610, R48 ;  /* 0x00007610ff217816 */ /* 0x000fe40000000030 */
[----:B------:R-:W-:Y:S01]  /*04b0*/  PRMT R35, RZ, 0x7610, R35 ;  /* 0x00007610ff237816 */ /* 0x000fe20000000023 */
[----:B------:R-:W-:Y:S01]  /*04c0*/  FFMA.FTZ R32, R81, R32, R34 ;  /* 0x0000002051207223 */ /* 0x000fe20000010022 */
[--C-:B------:R-:W-:Y:S01]  /*04d0*/  PRMT R34, RZ, 0x5410, R49.reuse ;  /* 0x00005410ff227816 */ /* 0x100fe20000000031 */
[----:B------:R-:W-:Y:S02]  /*04e0*/  FFMA.FTZ R33, R98, R33, R52 ;  /* 0x0000002162217223 */ /* 0x000fe40000010034 */
        /* <DEDUP_REMOVED lines=11> */
[----:B------:R-:W-:Y:S01]  /*05a0*/  FFMA.FTZ R99, R96, R99, RZ ;  /* 0x0000006360637223 */ /* 0x000fe200000100ff */
[----:B------:R-:W-:-:S03]  /*05b0*/  PRMT R24, RZ, 0x5410, R25 ;  /* 0x00005410ff187816 */ /* 0x000fc60000000019 */
[----:B------:R-:W-:Y:S02]  /*05c0*/  FFMA.FTZ R49, R98, R49, R99 ;  /* 0x0000003162317223 */ /* 0x000fe40000010063 */
[----:B------:R-:W-:Y:S02]  /*05d0*/  FFMA.FTZ R48, R83, R50, R48 ;  /* 0x0000003253307223 */ /* 0x000fe40000010030 */
        /* <DEDUP_REMOVED lines=61> */
[----:B------:R-:W4:Y:S02]  /*09b0*/  LDG.E.128 R36, [R114.64+0x16000] ;  /* 0x0160000472247981 */ /* 0x000f24000c1e1d00 */
        /* <DEDUP_REMOVED lines=17> */
[----:B------:R-:W4:Y:S02]  /*0ad0*/  LDG.E.128 R60, [R114.64+0x19800] ;  /* 0x01980004723c7981 */ /* 0x000f24000c1e1d00 */
[----:B------:R-:W-:Y:S01]  /*0ae0*/  FFMA.FTZ R6, R83, R6, R4 ;  /* 0x0000000653067223 */ /* 0x000fe20000010004 */
[--C-:B------:R-:W-:Y:S01]  /*0af0*/  PRMT R4, RZ, 0x5410, R7.reuse ;  /* 0x00005410ff047816 */ /* 0x100fe20000000007 */
[----:B------:R-:W-:Y:S01]  /*0b00*/  FFMA.FTZ R96, R96, R5, RZ ;  /* 0x0000000560607223 */ /* 0x000fe200000100ff */
        /* <DEDUP_REMOVED lines=47> */
[--C-:B------:R-:W-:Y:S01]  /*0e00*/  PRMT R30, RZ, 0x5410, R89.reuse ;  /* 0x00005410ff1e7816 */ /* 0x100fe20000000059 */
        /* <DEDUP_REMOVED lines=8> */
[----:B------:R-:W4:Y:S01]  /*0e90*/  LDG.E.128 R28, [R114.64+0x5000] ;  /* 0x00500004721c7981 */ /* 0x000f22000c1e1d00 */
        /* <DEDUP_REMOVED lines=14> */
[----:B------:R-:W-:Y:S02]  /*0f80*/  FFMA.FTZ R84, R103, R84, R92 ;  /* 0x0000005467547223 */ /* 0x000fe4000001005c */
        /* <DEDUP_REMOVED lines=41> */
[----:B------:R-:W4:Y:S02]  /*1220*/  LDG.E.128 R16, [R114.64+0x13000] ;  /* 0x0130000472107981 */ /* 0x000f24000c1e1d00 */
        /* <DEDUP_REMOVED lines=32> */
[C---:B------:R-:W-:Y:S01]  /*1430*/  FFMA.FTZ R56, R77.reuse, R56, R57 ;  /* 0x000000384d387223 */ /* 0x040fe20000010039 */
[----:B--2---:R-:W-:Y:S01]  /*1440*/  PRMT R57, RZ, 0x5410, R40 ;  /* 0x00005410ff397816 */ /* 0x004fe20000000028 */
[----:B------:R-:W-:Y:S01]  /*1450*/  FFMA.FTZ R76, R77, R76, R90 ;  /* 0x0000004c4d4c7223 */ /* 0x000fe2000001005a */
[----:B------:R-:W-:Y:S01]  /*1460*/  PRMT R40, RZ, 0x7610, R40 ;  /* 0x00007610ff287816 */ /* 0x000fe20000000028 */
[----:B------:R0:W2:Y:S02]  /*1470*/  LDG.E.128 R64, [R116.64+0x2000] ;  /* 0x0020000474407981 */ /* 0x0000a4000c1e1d00 */
[----:B------:R-:W-:Y:S01]  /*1480*/  FFMA.FTZ R57, R103, R57, R108 ;  /* 0x0000003967397223 */ /* 0x000fe2000001006c */
[----:B------:R-:W-:Y:S01]  /*1490*/  PRMT R75, RZ, 0x7610, R75 ;  /* 0x00007610ff4b7816 */ /* 0x000fe2000000004b */
[----:B------:R-:W-:Y:S02]  /*14a0*/  FFMA.FTZ R72, R77, R72, R74 ;  /* 0x000000484d487223 */ /* 0x000fe4000001004a */
[----:B------:R-:W-:Y:S01]  /*14b0*/  FFMA.FTZ R57, R105, R40, R57 ;  /* 0x0000002869397223 */ /* 0x000fe20000010039 */
[----:B------:R-:W-:-:S02]  /*14c0*/  PRMT R40, RZ, 0x5410, R43 ;  /* 0x00005410ff287816 */ /* 0x000fc4000000002b */
[----:B------:R-:W-:Y:S02]  /*14d0*/  PRMT R105, RZ, 0x7610, R43 ;  /* 0x00007610ff697816 */ /* 0x000fe4000000002b */
[----:B------:R-:W-:Y:S02]  /*14e0*/  PRMT R59, RZ, 0x7610, R59 ;  /* 0x00007610ff3b7816 */ /* 0x000fe4000000003b */
[----:B---3--:R-:W-:Y:S02]  /*14f0*/  PRMT R43, RZ, 0x5410, R20 ;  /* 0x00005410ff2b7816 */ /* 0x008fe40000000014 */
        /* <DEDUP_REMOVED lines=33> */
[----:B-----5:R-:W-:Y:S01]  /*1710*/  PRMT R21, RZ, 0x5410, R32 ;  /* 0x00005410ff157816 */ /* 0x020fe20000000020 */
[----:B------:R-:W-:Y:S02]  /*1720*/  FFMA.FTZ R76, R112, R91, R76 ;  /* 0x0000005b704c7223 */ /* 0x000fe4000001004c */
[----:B------:R-:W-:Y:S01]  /*1730*/  FFMA.FTZ R68, R71, R68, R20 ;  /* 0x0000004447447223 */ /* 0x000fe20000010014 */
[----:B----4-:R-:W-:Y:S01]  /*1740*/  PRMT R20, RZ, 0x5410, R52 ;  /* 0x00005410ff147816 */ /* 0x010fe20000000034 */
        /* <DEDUP_REMOVED lines=14> */
[----:B------:R-:W-:Y:S02]  /*1830*/  PRMT R21, RZ, 0x5410, R54 ;  /* 0x00005410ff157816 */ /* 0x000fe40000000036 */
[----:B------:R-:W-:Y:S01]  /*1840*/  PRMT R12, RZ, 0x5410, R15 ;  /* 0x00005410ff0c7816 */ /* 0x000fe2000000000f */
[----:B------:R-:W-:Y:S02]  /*1850*/  FFMA.FTZ R22, R101, R22, R23 ;  /* 0x0000001665167223 */ /* 0x000fe40000010017 */
[C---:B------:R-:W-:Y:S01]  /*1860*/  FFMA.FTZ R20, R100.reuse, R21, R20 ;  /* 0x0000001564147223 */ /* 0x040fe20000010014 */
[----:B------:R-:W-:Y:S01]  /*1870*/  PRMT R21, RZ, 0x5410, R34 ;  /* 0x00005410ff157816 */ /* 0x000fe20000000022 */
[----:B------:R-:W-:Y:S01]  /*1880*/  FFMA.FTZ R110, R77, R12, R14 ;  /* 0x0000000c4d6e7223 */ /* 0x000fe2000001000e */
[----:B------:R-:W-:Y:S02]  /*1890*/  PRMT R85, RZ, 0x7610, R15 ;  /* 0x00007610ff557816 */ /* 0x000fe4000000000f */
[----:B------:R-:W5:Y:S01]  /*18a0*/  LDG.E.128 R12, [R114.64+0xf800] ;  /* 0x00f80004720c7981 */ /* 0x000f62000c1e1d00 */
        /* <DEDUP_REMOVED lines=15> */
[----:B------:R-:W2:Y:S01]  /*19a0*/  LDG.E.128 R20, [R114.64+0x9000] ;  /* 0x0090000472147981 */ /* 0x000ea2000c1e1d00 */
[----:B------:R-:W-:Y:S01]  /*19b0*/  FFMA.FTZ R70, R71, R70, R32 ;  /* 0x0000004647467223 */ /* 0x000fe20000010020 */
[----:B------:R-:W-:Y:S01]  /*19c0*/  PRMT R32, RZ, 0x5410, R48 ;  /* 0x00005410ff207816 */ /* 0x000fe20000000030 */
[C---:B------:R-:W-:Y:S01]  /*19d0*/  FFMA.FTZ R110, R73.reuse, R33, R110 ;  /* 0x00000021496e7223 */ /* 0x040fe2000001006e */
[----:B------:R-:W-:Y:S01]  /*19e0*/  PRMT R33, RZ, 0x7610, R48 ;  /* 0x00007610ff217816 */ /* 0x000fe20000000030 */
[----:B------:R-:W2:Y:S02]  /*19f0*/  LDG.E.128 R84, [R114.64+0x1a000] ;  /* 0x01a0000472547981 */ /* 0x000ea4000c1e1d00 */
[----:B------:R-:W-:-:S02]  /*1a00*/  FFMA.FTZ R32, R73, R32, R104 ;  /* 0x0000002049207223 */ /* 0x000fc40000010068 */
[----:B------:R-:W2:Y:S02]  /*1a10*/  LDG.E.128 R52, [R114.64+0xc800] ;  /* 0x00c8000472347981 */ /* 0x000ea4000c1e1d00 */
[----:B------:R-:W-:Y:S01]  /*1a20*/  FFMA.FTZ R32, R74, R33, R32 ;  /* 0x000000214a207223 */ /* 0x000fe20000010020 */
[----:B------:R-:W-:Y:S02]  /*1a30*/  PRMT R33, RZ, 0x7610, R24 ;  /* 0x00007610ff217816 */ /* 0x000fe40000000018 */
        /* <DEDUP_REMOVED lines=10> */
[C---:B------:R-:W-:Y:S01]  /*1ae0*/  FFMA.FTZ R24, R100.reuse, R25, R24 ;  /* 0x0000001964187223 */ /* 0x040fe20000010018 */
[--C-:B------:R-:W-:Y:S02]  /*1af0*/  PRMT R25, RZ, 0x5410, R26.reuse ;  /* 0x00005410ff197816 */ /* 0x100fe4000000001a */
        /* <DEDUP_REMOVED lines=10> */
[----:B------:R-:W3:Y:S02]  /*1ba0*/  LDG.E.128 R32, [R114.64+0x10000] ;  /* 0x0100000472207981 */ /* 0x000ee4000c1e1d00 */
[----:B------:R-:W-:-:S02]  /*1bb0*/  FFMA.FTZ R25, R69, R26, R25 ;  /* 0x0000001a45197223 */ /* 0x000fc40000010019 */
[----:B------:R-:W-:Y:S02]  /*1bc0*/  FFMA.FTZ R24, R69, R24, R50 ;  /* 0x0000001845187223 */ /* 0x000fe40000010032 */
        /* <DEDUP_REMOVED lines=11> */
[C---:B------:R-:W-:Y:S01]  /*1c80*/  FFMA.FTZ R25, R74.reuse, R25, R24 ;  /* 0x000000194a197223 */ /* 0x040fe20000010018 */
[----:B------:R-:W-:Y:S01]  /*1c90*/  PRMT R24, RZ, 0x5410, R45 ;  /* 0x00005410ff187816 */ /* 0x000fe2000000002d */
[----:B------:R-:W-:Y:S01]  /*1ca0*/  FFMA.FTZ R27, R74, R27, R106 ;  /* 0x0000001b4a1b7223 */ /* 0x000fe2000001006a */
[----:B------:R-:W3:Y:S03]  /*1cb0*/  LDG.E.128 R48, [R114.64+0x13800] ;  /* 0x0138000472307981 */ /* 0x000ee6000c1e1d00 */
[----:B------:R-:W-:Y:S01]  /*1cc0*/  FFMA.FTZ R25, R75, R24, R25 ;  /* 0x000000184b197223 */ /* 0x000fe20000010019 */
[----:B------:R-:W-:-:S05]  /*1cd0*/  PRMT R24, RZ, 0x5410, R37 ;  /* 0x00005410ff187816 */ /* 0x000fca0000000025 */
[----:B------:R-:W-:Y:S01]  /*1ce0*/  FFMA.FTZ R27, R75, R24, R27 ;  /* 0x000000184b1b7223 */ /* 0x000fe2000001001b */
[----:B------:R-:W-:-:S05]  /*1cf0*/  PRMT R24, RZ, 0x7610, R45 ;  /* 0x00007610ff187816 */ /* 0x000fca000000002d */
        /* <DEDUP_REMOVED lines=17> */
[----:B------:R-:W3:Y:S01]  /*1e10*/  LDG.E.128 R76, [R114.64+0x5800] ;  /* 0x00580004724c7981 */ /* 0x000ee2000c1e1d00 */
        /* <DEDUP_REMOVED lines=10> */
[----:B------:R-:W-:-:S02]  /*1ec0*/  PRMT R37, RZ, 0x7610, R4 ;  /* 0x00007610ff257816 */ /* 0x000fc40000000004 */
[----:B------:R-:W-:-:S03]  /*1ed0*/  PRMT R4, RZ, 0x5410, R61 ;  /* 0x00005410ff047816 */ /* 0x000fc6000000003d */
[----:B------:R-:W-:Y:S02]  /*1ee0*/  FFMA.FTZ R37, R74, R37, R112 ;  /* 0x000000254a257223 */ /* 0x000fe40000010070 */
[----:B------:R-:W-:Y:S01]  /*1ef0*/  FFMA.FTZ R36, R75, R4, R36 ;  /* 0x000000044b247223 */ /* 0x000fe20000010024 */
[----:B------:R-:W-:-:S05]  /*1f00*/  PRMT R4, RZ, 0x5410, R5 ;  /* 0x00005410ff047816 */ /* 0x000fca0000000005 */
[----:B------:R-:W-:Y:S01]  /*1f10*/  FFMA.FTZ R37, R75, R4, R37 ;  /* 0x000000044b257223 */ /* 0x000fe20000010025 */
[----:B------:R-:W-:-:S05]  /*1f20*/  PRMT R4, RZ, 0x7610, R61 ;  /* 0x00007610ff047816 */ /* 0x000fca000000003d */
[C---:B------:R-:W-:Y:S01]  /*1f30*/  FFMA.FTZ R4, R101.reuse, R4, R36 ;  /* 0x0000000465047223 */ /* 0x040fe20000010024 */
[----:B------:R-:W-:Y:S02]  /*1f40*/  PRMT R36, RZ, 0x7610, R5 ;  /* 0x00007610ff247816 */ /* 0x000fe40000000005 */
[--C-:B------:R-:W-:Y:S02]  /*1f50*/  PRMT R5, RZ, 0x5410, R62.reuse ;  /* 0x00005410ff057816 */ /* 0x100fe4000000003e */
[----:B------:R-:W-:Y:S01]  /*1f60*/  PRMT R62, RZ, 0x7610, R62 ;  /* 0x00007610ff3e7816 */ /* 0x000fe2000000003e */
[----:B------:R-:W-:Y:S02]  /*1f70*/  FFMA.FTZ R36, R101, R36, R37 ;  /* 0x0000002465247223 */ /* 0x000fe40000010025 */
[C---:B------:R-:W-:Y:S01]  /*1f80*/  FFMA.FTZ R4, R100.reuse, R5, R4 ;  /* 0x0000000564047223 */ /* 0x040fe20000010004 */
[--C-:B------:R-:W-:Y:S02]  /*1f90*/  PRMT R5, RZ, 0x5410, R6.reuse ;  /* 0x00005410ff057816 */ /* 0x100fe40000000006 */
[----:B------:R-:W-:Y:S01]  /*1fa0*/  PRMT R6, RZ, 0x7610, R6 ;  /* 0x00007610ff067816 */ /* 0x000fe20000000006 */
[C---:B------:R-:W-:Y:S01]  /*1fb0*/  FFMA.FTZ R62, R103.reuse, R62, R4 ;  /* 0x0000003e673e7223 */ /* 0x040fe20000010004 */
        /* <DEDUP_REMOVED lines=19> */
[----:B------:R-:W-:Y:S01]  /*20f0*/  FFMA.FTZ R60, R6, R61, R60 ;  /* 0x0000003d063c7223 */ /* 0x000fe2000001003c */
[----:B------:R-:W-:Y:S02]  /*2100*/  PRMT R61, RZ, 0x7610, R28 ;  /* 0x00007610ff3d7816 */ /* 0x000fe4000000001c */
[----:B------:R-:W-:-:S03]  /*2110*/  PRMT R28, RZ, 0x5410, R81 ;  /* 0x00005410ff1c7816 */ /* 0x000fc60000000051 */
[----:B------:R-:W-:Y:S02]  /*2120*/  FFMA.FTZ R61, R6, R61, R70 ;  /* 0x0000003d063d7223 */ /* 0x000fe40000010046 */
[C---:B------:R-:W-:Y:S01]  /*2130*/  FFMA.FTZ R28, R7.reuse, R28, R60 ;  /* 0x0000001c071c7223 */ /* 0x040fe2000001003c */
[----:B------:R-:W-:Y:S01]  /*2140*/  PRMT R60, RZ, 0x5410, R29 ;  /* 0x00005410ff3c7816 */ /* 0x000fe2000000001d */
[----:B------:R0:W3:Y:S01]  /*2150*/  LDG.E.128 R68, [R116.64+0x2800] ;  /* 0x0028000474447981 */ /* 0x0000e2000c1e1d00 */
        /* <DEDUP_REMOVED lines=9> */
[----:B------:R-:W3:Y:S01]  /*21f0*/  LDG.E.128 R60, [R114.64+0x2800] ;  /* 0x00280004723c7981 */ /* 0x000ee2000c1e1d00 */
[----:B------:R-:W-:Y:S01]  /*2200*/  PRMT R10, RZ, 0x7610, R10 ;  /* 0x00007610ff0a7816 */ /* 0x000fe2000000000a */
[C---:B------:R-:W-:Y:S01]  /*2210*/  FFMA.FTZ R72, R9.reuse, R72, R29 ;  /* 0x0000004809487223 */ /* 0x040fe2000001001d */
[----:B------:R-:W-:Y:S01]  /*2220*/  PRMT R29, RZ, 0x7610, R82 ;  /* 0x00007610ff1d7816 */ /* 0x000fe20000000052 */
[----:B------:R-:W-:Y:S01]  /*2230*/  FFMA.FTZ R28, R9, R28, R81 ;  /* 0x0000001c091c7223 */ /* 0x000fe20000010051 */
[----:B------:R-:W-:Y:S01]  /*2240*/  PRMT R100, RZ, 0x5410, R11 ;  /* 0x00005410ff647816 */ /* 0x000fe2000000000b */
[----:B0-----:R-:W3:Y:S02]  /*2250*/  LDG.E.128 R116, [R116.64+0x3000] ;  /* 0x0030000474747981 */ /* 0x001ee4000c1e1d00 */
[----:B------:R-:W-:Y:S01]  /*2260*/  FFMA.FTZ R28, R10, R29, R28 ;  /* 0x0000001d0a1c7223 */ /* 0x000fe2000001001c */
[----:B------:R-:W-:-:S05]  /*2270*/  PRMT R29, RZ, 0x7610, R30 ;  /* 0x00007610ff1d7816 */ /* 0x000fca000000001e */
[----:B------:R-:W-:Y:S01]  /*2280*/  FFMA.FTZ R30, R10, R29, R72 ;  /* 0x0000001d0a1e7223 */ /* 0x000fe20000010048 */
[----:B------:R-:W-:Y:S01]  /*2290*/  PRMT R29, RZ, 0x5410, R83 ;  /* 0x00005410ff1d7816 */ /* 0x000fe20000000053 */
[----:B------:R-:W3:Y:S01]  /*22a0*/  LDG.E.128 R72, [R114.64+0x6000] ;  /* 0x0060000472487981 */ /* 0x000ee2000c1e1d00 */
        /* <DEDUP_REMOVED lines=32> */
[----:B------:R-:W-:-:S02]  /*24b0*/  FFMA.FTZ R80, R9, R80, R97 ;  /* 0x0000005009507223 */ /* 0x000fc40000010061 */
[----:B------:R-:W-:Y:S01]  /*24c0*/  FFMA.FTZ R93, R100, R93, R92 ;  /* 0x0000005d645d7223 */ /* 0x000fe2000001005c */
[----:B------:R-:W-:Y:S01]  /*24d0*/  PRMT R92, RZ, 0x7610, R95 ;  /* 0x00007610ff5c7816 */ /* 0x000fe2000000005f */
[----:B------:R-:W-:Y:S01]  /*24e0*/  FFMA.FTZ R94, R10, R81, R80 ;  /* 0x000000510a5e7223 */ /* 0x000fe20000010050 */
[----:B------:R-:W-:Y:S01]  /*24f0*/  PRMT R97, RZ, 0x5410, R99 ;  /* 0x00005410ff617816 */ /* 0x000fe20000000063 */
[----:B------:R-:W3:Y:S02]  /*2500*/  LDG.E.128 R80, [R114.64+0xd000] ;  /* 0x00d0000472507981 */ /* 0x000ee4000c1e1d00 */
[C---:B------:R-:W-:Y:S01]  /*2510*/  FFMA.FTZ R103, R11.reuse, R92, R93 ;  /* 0x0000005c0b677223 */ /* 0x040fe2000001005d */
[----:B------:R-:W-:Y:S01]  /*2520*/  PRMT R92, RZ, 0x7610, R99 ;  /* 0x00007610ff5c7816 */ /* 0x000fe20000000063 */
[----:B------:R-:W-:Y:S01]  /*2530*/  FFMA.FTZ R94, R100, R97, R94 ;  /* 0x00000061645e7223 */ /* 0x000fe2000001005e */
[----:B------:R-:W-:Y:S01]  /*2540*/  PRMT R93, RZ, 0x5410, R16 ;  /* 0x00005410ff5d7816 */ /* 0x000fe20000000010 */
[----:B------:R-:W3:Y:S02]  /*2550*/  LDG.E.128 R96, [R114.64+0x14000] ;  /* 0x0140000472607981 */ /* 0x000ee4000c1e1d00 */
[----:B------:R-:W-:Y:S01]  /*2560*/  FFMA.FTZ R105, R11, R92, R94 ;  /* 0x0000005c0b697223 */ /* 0x000fe2000001005e */
[----:B-----5:R-:W-:Y:S01]  /*2570*/  PRMT R92, RZ, 0x5410, R12 ;  /* 0x00005410ff5c7816 */ /* 0x020fe2000000000c */
[----:B------:R-:W-:Y:S01]  /*2580*/  FFMA.FTZ R106, R5, R93, R106 ;  /* 0x0000005d056a7223 */ /* 0x000fe2000001006a */
[----:B------:R-:W-:-:S03]  /*2590*/  PRMT R93, RZ, 0x7610, R12 ;  /* 0x00007610ff5d7816 */ /* 0x000fc6000000000c */
[----:B------:R-:W-:Y:S01]  /*25a0*/  FFMA.FTZ R92, R5, R92, R104 ;  /* 0x0000005c055c7223 */ /* 0x000fe20000010068 */
[----:B------:R-:W-:-:S03]  /*25b0*/  PRMT R12, RZ, 0x5410, R13 ;  /* 0x00005410ff0c7816 */ /* 0x000fc6000000000d */
[C---:B------:R-:W-:Y:S01]  /*25c0*/  FFMA.FTZ R92, R6.reuse, R93, R92 ;  /* 0x0000005d065c7223 */ /* 0x040fe2000001005c */
[----:B------:R-:W-:Y:S02]  /*25d0*/  PRMT R93, RZ, 0x7610, R16 ;  /* 0x00007610ff5d7816 */ /* 0x000fe40000000010 */
[----:B------:R-:W-:Y:S01]  /*25e0*/  PRMT R13, RZ, 0x7610, R13 ;  /* 0x00007610ff0d7816 */ /* 0x000fe2000000000d */
[C---:B------:R-:W-:Y:S01]  /*25f0*/  FFMA.FTZ R12, R7.reuse, R12, R92 ;  /* 0x0000000c070c7223 */ /* 0x040fe2000001005c */
[----:B------:R-:W-:Y:S01]  /*2600*/  PRMT R16, RZ, 0x5410, R17 ;  /* 0x00005410ff107816 */ /* 0x000fe20000000011 */
[----:B------:R-:W-:Y:S02]  /*2610*/  FFMA.FTZ R93, R6, R93, R106 ;  /* 0x0000005d065d7223 */ /* 0x000fe4000001006a */
[C---:B------:R-:W-:Y:S01]  /*2620*/  FFMA.FTZ R13, R8.reuse, R13, R12 ;  /* 0x0000000d080d7223 */ /* 0x040fe2000001000c */
        /* <DEDUP_REMOVED lines=19> */
[----:B--2---:R-:W-:Y:S01]  /*2760*/  PRMT R13, RZ, 0x5410, R84 ;  /* 0x00005410ff0d7816 */ /* 0x004fe20000000054 */
[----:B------:R-:W-:Y:S01]  /*2770*/  FFMA.FTZ R104, R11, R104, R12 ;  /* 0x000000680b687223 */ /* 0x000fe2000001000c */
[----:B----4-:R-:W-:Y:S02]  /*2780*/  PRMT R12, RZ, 0x5410, R88 ;  /* 0x00005410ff0c7816 */ /* 0x010fe40000000058 */
        /* <DEDUP_REMOVED lines=8> */
[C---:B------:R-:W-:Y:S01]  /*2810*/  FFMA.FTZ R16, R7.reuse, R14, R15 ;  /* 0x0000000e07107223 */ /* 0x040fe2000001000f */
[----:B------:R-:W-:Y:S02]  /*2820*/  PRMT R85, RZ, 0x7610, R85 ;  /* 0x00007610ff557816 */ /* 0x000fe40000000055 */
[----:B------:R-:W-:Y:S01]  /*2830*/  PRMT R89, RZ, 0x7610, R89 ;  /* 0x00007610ff597816 */ /* 0x000fe20000000059 */
        /* <DEDUP_REMOVED lines=9> */
[----:B------:R-:W-:Y:S01]  /*28d0*/  PRMT R85, RZ, 0x7610, R90 ;  /* 0x00007610ff557816 */ /* 0x000fe2000000005a */
[----:B------:R-:W4:Y:S04]  /*28e0*/  LDG.E.128 R16, [R114.64+0x1b000] ;  /* 0x01b0000472107981 */ /* 0x000f28000c1e1d00 */
        /* <DEDUP_REMOVED lines=8> */
[----:B------:R-:W-:-:S05]  /*2970*/  PRMT R84, RZ, 0x7610, R91 ;  /* 0x00007610ff547816 */ /* 0x000fca000000005b */
[C---:B------:R-:W-:Y:S02]  /*2980*/  FFMA.FTZ R84, R11.reuse, R84, R85 ;  /* 0x000000540b547223 */ /* 0x040fe40000010055 */
[----:B------:R-:W-:Y:S01]  /*2990*/  FFMA.FTZ R85, R11, R86, R89 ;  /* 0x000000560b557223 */ /* 0x000fe20000010059 */
[----:B---3--:R-:W-:-:S05]  /*29a0*/  PRMT R86, RZ, 0x5410, R56 ;  /* 0x00005410ff567816 */ /* 0x008fca0000000038 */
        /* <DEDUP_REMOVED lines=49> */
[----:B------:R-:W-:-:S02]  /*2cc0*/  FFMA.FTZ R8, R87, R76, R8 ;  /* 0x0000004c57087223 */ /* 0x000fc40000010008 */
[C---:B------:R-:W-:Y:S01]  /*2cd0*/  FFMA.FTZ R65, R88.reuse, R41, R20 ;  /* 0x0000002958417223 */ /* 0x040fe20000010014 */
[----:B------:R-:W-:Y:S01]  /*2ce0*/  PRMT R20, RZ, 0x7610, R77 ;  /* 0x00007610ff147816 */ /* 0x000fe2000000004d */
[----:B------:R-:W-:Y:S01]  /*2cf0*/  FFMA.FTZ R40, R88, R9, R8 ;  /* 0x0000000958287223 */ /* 0x000fe20000010008 */
[----:B------:R-:W-:Y:S01]  /*2d00*/  PRMT R64, RZ, 0x7610, R21 ;  /* 0x00007610ff407816 */ /* 0x000fe20000000015 */
[----:B------:R-:W2:Y:S01]  /*2d10*/  LDG.E.128 R8, [R114.64+0x6800] ;  /* 0x0068000472087981 */ /* 0x000ea2000c1e1d00 */
[----:B------:R-:W-:Y:S01]  /*2d20*/  PRMT R21, RZ, 0x5410, R78 ;  /* 0x00005410ff157816 */ /* 0x000fe2000000004e */
[C---:B------:R-:W-:Y:S02]  /*2d30*/  FFMA.FTZ R20, R89.reuse, R20, R40 ;  /* 0x0000001459147223 */ /* 0x040fe40000010028 */
[----:B------:R-:W-:Y:S01]  /*2d40*/  FFMA.FTZ R64, R89, R64, R65 ;  /* 0x0000004059407223 */ /* 0x000fe20000010041 */
[----:B------:R-:W-:Y:S01]  /*2d50*/  PRMT R78, RZ, 0x7610, R78 ;  /* 0x00007610ff4e7816 */ /* 0x000fe2000000004e */
[----:B------:R-:W-:Y:S01]  /*2d60*/  FFMA.FTZ R20, R90, R21, R20 ;  /* 0x000000155a147223 */ /* 0x000fe20000010014 */
[--C-:B------:R-:W-:Y:S01]  /*2d70*/  PRMT R21, RZ, 0x5410, R22.reuse ;  /* 0x00005410ff157816 */ /* 0x100fe20000000016 */
[----:B------:R-:W2:Y:S01]  /*2d80*/  LDG.E.128 R40, [R114.64+0xa000] ;  /* 0x00a0000472287981 */ /* 0x000ea2000c1e1d00 */
[----:B------:R-:W-:-:S03]  /*2d90*/  PRMT R22, RZ, 0x7610, R22 ;  /* 0x00007610ff167816 */ /* 0x000fc60000000016 */
[----:B------:R-:W-:Y:S02]  /*2da0*/  FFMA.FTZ R21, R90, R21, R64 ;  /* 0x000000155a157223 */ /* 0x000fe40000010040 */
[C---:B------:R-:W-:Y:S02]  /*2db0*/  FFMA.FTZ R20, R91.reuse, R78, R20 ;  /* 0x0000004e5b147223 */ /* 0x040fe40000010014 */
        /* <DEDUP_REMOVED lines=15> */
[C---:B------:R-:W-:Y:S02]  /*2eb0*/  FFMA.FTZ R52, R87.reuse, R52, R20 ;  /* 0x0000003457347223 */ /* 0x040fe40000010014 */
[----:B------:R-:W-:Y:S02]  /*2ec0*/  FFMA.FTZ R21, R86, R21, R104 ;  /* 0x0000001556157223 */ /* 0x000fe40000010068 */
[C---:B------:R-:W-:Y:S01]  /*2ed0*/  FFMA.FTZ R52, R88.reuse, R65, R52 ;  /* 0x0000004158347223 */ /* 0x040fe20000010034 */
[----:B------:R-:W-:Y:S01]  /*2ee0*/  PRMT R65, RZ, 0x5410, R33 ;  /* 0x00005410ff417816 */ /* 0x000fe20000000021 */
[----:B------:R-:W-:Y:S01]  /*2ef0*/  FFMA.FTZ R32, R87, R32, R21 ;  /* 0x0000002057207223 */ /* 0x000fe20000010015 */
[----:B------:R-:W-:Y:S01]  /*2f00*/  PRMT R79, RZ, 0x7610, R35 ;  /* 0x00007610ff4f7816 */ /* 0x000fe20000000023 */
[----:B------:R-:W2:Y:S02]  /*2f10*/  LDG.E.128 R20, [R114.64+0xd800] ;  /* 0x00d8000472147981 */ /* 0x000ea4000c1e1d00 */
[----:B------:R-:W-:Y:S01]  /*2f20*/  FFMA.FTZ R78, R88, R65, R32 ;  /* 0x00000041584e7223 */ /* 0x000fe20000010020 */
[----:B------:R-:W-:Y:S01]  /*2f30*/  PRMT R32, RZ, 0x7610, R53 ;  /* 0x00007610ff207816 */ /* 0x000fe20000000035 */
[----:B------:R-:W2:Y:S04]  /*2f40*/  LDG.E.128 R64, [R114.64+0x11000] ;  /* 0x0110000472407981 */ /* 0x000ea8000c1e1d00 */
        /* <DEDUP_REMOVED lines=24> */
[C---:B------:R-:W-:Y:S02]  /*30d0*/  FFMA.FTZ R24, R87.reuse, R24, R84 ;  /* 0x0000001857187223 */ /* 0x040fe40000010054 */
[----:B------:R-:W-:-:S02]  /*30e0*/  FFMA.FTZ R48, R87, R48, R33 ;  /* 0x0000003057307223 */ /* 0x000fc40000010021 */
[C---:B------:R-:W-:Y:S01]  /*30f0*/  FFMA.FTZ R101, R88.reuse, R101, R24 ;  /* 0x0000006558657223 */ /* 0x040fe20000010018 */
[----:B------:R-:W-:Y:S01]  /*3100*/  PRMT R24, RZ, 0x7610, R49 ;  /* 0x00007610ff187816 */ /* 0x000fe20000000031 */
[----:B------:R-:W-:-:S04]  /*3110*/  FFMA.FTZ R48, R88, R53, R48 ;  /* 0x0000003558307223 */ /* 0x000fc80000010030 */
        /* <DEDUP_REMOVED lines=13> */
[----:B------:R-:W-:-:S04]  /*31f0*/  FFMA.FTZ R24, R100, R25, R24 ;  /* 0x0000001964187223 */ /* 0x000fc80000010018 */
[----:B------:R-:W-:Y:S01]  /*3200*/  FFMA.FTZ R84, R102, R51, R24 ;  /* 0x0000003366547223 */ /* 0x000fe20000010018 */
[--C-:B------:R-:W-:Y:S01]  /*3210*/  PRMT R24, RZ, 0x5410, R36.reuse ;  /* 0x00005410ff187816 */ /* 0x100fe20000000024 */
[----:B------:R-:W3:Y:S01]  /*3220*/  LDG.E.128 R48, [R114.64+0x1f000] ;  /* 0x01f0000472307981 */ /* 0x000ee2000c1e1d00 */
[----:B------:R-:W-:-:S03]  /*3230*/  PRMT R36, RZ, 0x7610, R36 ;  /* 0x00007610ff247816 */ /* 0x000fc60000000024 */
        /* <DEDUP_REMOVED lines=9> */
[----:B------:R-:W-:Y:S02]  /*32d0*/  PRMT R36, RZ, 0x7610, R37 ;  /* 0x00007610ff247816 */ /* 0x000fe40000000025 */
[----:B------:R-:W-:Y:S01]  /*32e0*/  PRMT R37, RZ, 0x5410, R38 ;  /* 0x00005410ff257816 */ /* 0x000fe20000000026 */
[----:B------:R-:W-:Y:S01]  /*32f0*/  FFMA.FTZ R87, R88, R87, R44 ;  /* 0x0000005758577223 */ /* 0x000fe2000001002c */
[----:B------:R-:W-:Y:S01]  /*3300*/  PRMT R44, RZ, 0x7610, R45 ;  /* 0x00007610ff2c7816 */ /* 0x000fe2000000002d */
[----:B------:R-:W-:-:S04]  /*3310*/  FFMA.FTZ R36, R89, R36, R85 ;  /* 0x0000002459247223 */ /* 0x000fc80000010055 */
[C---:B------:R-:W-:Y:S01]  /*3320*/  FFMA.FTZ R36, R90.reuse, R37, R36 ;  /* 0x000000255a247223 */ /* 0x040fe20000010024 */
[--C-:B------:R-:W-:Y:S01]  /*3330*/  PRMT R37, RZ, 0x5410, R46.reuse ;  /* 0x00005410ff257816 */ /* 0x100fe2000000002e */
[----:B------:R-:W-:Y:S01]  /*3340*/  FFMA.FTZ R44, R89, R44, R87 ;  /* 0x0000002c592c7223 */ /* 0x000fe20000010057 */
        /* <DEDUP_REMOVED lines=10> */
[--C-:B------:R-:W-:Y:S02]  /*33f0*/  PRMT R39, RZ, 0x5410, R68.reuse ;  /* 0x00005410ff277816 */ /* 0x100fe40000000044 */
[----:B------:R-:W-:Y:S02]  /*3400*/  PRMT R68, RZ, 0x7610, R68 ;  /* 0x00007610ff447816 */ /* 0x000fe40000000044 */
[----:B------:R-:W-:Y:S01]  /*3410*/  PRMT R45, RZ, 0x7610, R60 ;  /* 0x00007610ff2d7816 */ /* 0x000fe2000000003c */
[----:B------:R-:W-:Y:S01]  /*3420*/  FFMA.FTZ R107, R39, R38, R107 ;  /* 0x00000026276b7223 */ /* 0x000fe2000001006b */
[----:B------:R-:W-:-:S03]  /*3430*/  PRMT R25, RZ, 0x5410, R27 ;  /* 0x00005410ff197816 */ /* 0x000fc6000000001b */
        /* <DEDUP_REMOVED lines=19> */
[----:B------:R-:W3:Y:S02]  /*3570*/  LDG.E.128 R32, [R114.64+0x14800] ;  /* 0x0148000472207981 */ /* 0x000ee4000c1e1d00 */
[C---:B------:R-:W-:Y:S01]  /*3580*/  FFMA.FTZ R46, R69.reuse, R46, R45 ;  /* 0x0000002e452e7223 */ /* 0x040fe2000001002d */
[--C-:B------:R-:W-:Y:S01]  /*3590*/  PRMT R45, RZ, 0x5410, R73.reuse ;  /* 0x00005410ff2d7816 */ /* 0x100fe20000000049 */
[----:B------:R-:W-:Y:S01]  /*35a0*/  FFMA.FTZ R47, R68, R47, R76 ;  /* 0x0000002f442f7223 */ /* 0x000fe2000001004c */
[----:B------:R-:W-:Y:S01]  /*35b0*/  PRMT R60, RZ, 0x7610, R73 ;  /* 0x00007610ff3c7816 */ /* 0x000fe20000000049 */
[----:B------:R-:W3:Y:S02]  /*35c0*/  LDG.E.128 R52, [R114.64+0x18000] ;  /* 0x0180000472347981 */ /* 0x000ee4000c1e1d00 */
[----:B------:R-:W-:Y:S01]  /*35d0*/  FFMA.FTZ R47, R44, R45, R47 ;  /* 0x0000002d2c2f7223 */ /* 0x000fe2000001002f */
[----:B------:R-:W-:Y:S01]  /*35e0*/  PRMT R45, RZ, 0x5410, R62 ;  /* 0x00005410ff2d7816 */ /* 0x000fe2000000003e */
[----:B------:R-:W3:Y:S01]  /*35f0*/  LDG.E.128 R24, [R114.64+0x1b800] ;  /* 0x01b8000472187981 */ /* 0x000ee2000c1e1d00 */
[----:B------:R-:W-:Y:S01]  /*3600*/  PRMT R70, RZ, 0x7610, R70 ;  /* 0x00007610ff467816 */ /* 0x000fe20000000046 */
[----:B------:R-:W-:-:S02]  /*3610*/  FFMA.FTZ R60, R69, R60, R47 ;  /* 0x0000003c453c7223 */ /* 0x000fc4000001002f */
        /* <DEDUP_REMOVED lines=15> */
[--C-:B------:R-:W-:Y:S02]  /*3710*/  PRMT R60, RZ, 0x5410, R28.reuse ;  /* 0x00005410ff3c7816 */ /* 0x100fe4000000001c */
[----:B------:R-:W-:Y:S02]  /*3720*/  PRMT R47, RZ, 0x7610, R28 ;  /* 0x00007610ff2f7816 */ /* 0x000fe4000000001c */
[--C-:B------:R-:W-:Y:S01]  /*3730*/  PRMT R28, RZ, 0x5410, R80.reuse ;  /* 0x00005410ff1c7816 */ /* 0x100fe20000000050 */
[----:B------:R-:W-:Y:S01]  /*3740*/  FFMA.FTZ R77, R39, R60, R77 ;  /* 0x0000003c274d7223 */ /* 0x000fe2000001004d */
[----:B------:R-:W-:-:S03]  /*3750*/  PRMT R61, RZ, 0x7610, R80 ;  /* 0x00007610ff3d7816 */ /* 0x000fc60000000050 */
[----:B------:R-:W-:Y:S02]  /*3760*/  FFMA.FTZ R28, R39, R28, R78 ;  /* 0x0000001c271c7223 */ /* 0x000fe4000001004e */
[C---:B------:R-:W-:Y:S01]  /*3770*/  FFMA.FTZ R77, R68.reuse, R47, R77 ;  /* 0x0000002f444d7223 */ /* 0x040fe2000001004d */
        /* <DEDUP_REMOVED lines=25> */
[----:B-----5:R-:W-:-:S05]  /*3910*/  PRMT R30, RZ, 0x5410, R92 ;  /* 0x00005410ff1e7816 */ /* 0x020fca000000005c */
        /* <DEDUP_REMOVED lines=31> */
[--C-:B--2---:R-:W-:Y:S02]  /*3b10*/  PRMT R60, RZ, 0x5410, R12.reuse ;  /* 0x00005410ff3c7816 */ /* 0x104fe4000000000c */
[----:B------:R-:W-:Y:S02]  /*3b20*/  PRMT R47, RZ, 0x7610, R12 ;  /* 0x00007610ff2f7816 */ /* 0x000fe4000000000c */
[--C-:B----4-:R-:W-:Y:S01]  /*3b30*/  PRMT R12, RZ, 0x5410, R16.reuse ;  /* 0x00005410ff0c7816 */ /* 0x110fe20000000010 */
        /* <DEDUP_REMOVED lines=35> */
[----:B---3--:R-:W-:Y:S01]  /*3d70*/  PRMT R39, RZ, 0x5410, R4 ;  /* 0x00005410ff277816 */ /* 0x008fe20000000004 */
        /* <DEDUP_REMOVED lines=22> */
[--C-:B------:R-:W-:Y:S01]  /*3ee0*/  PRMT R5, RZ, 0x5410, R118.reuse ;  /* 0x00005410ff057816 */ /* 0x100fe20000000076 */
[C---:B------:R-:W-:Y:S01]  /*3ef0*/  FFMA.FTZ R31, R71.reuse, R60, R31 ;  /* 0x0000003c471f7223 */ /* 0x040fe2000001001f */
        /* <DEDUP_REMOVED lines=310> */
.L_x_7:
        /* <DEDUP_REMOVED lines=10> */
.L_x_39:


//--------------------- .text._Z30router_gemm_kernel_bf16_outputI13__nv_bfloat16Li128ELi8ELi8ELi384ELi7168EEvPS0_PKT_S4_ --------------------------
	.section	.text._Z30router_gemm_kernel_bf16_outputI13__nv_bfloat16Li128ELi8ELi8ELi384ELi7168EEvPS0_PKT_S4_,"ax",@progbits
	.sectioninfo	@"SHI_REGISTERS=120"
	.align	128
        .global         _Z30router_gemm_kernel_bf16_outputI13__nv_bfloat16Li128ELi8ELi8ELi384ELi7168EEvPS0_PKT_S4_
        .type           _Z30router_gemm_kernel_bf16_outputI13__nv_bfloat16Li128ELi8ELi8ELi384ELi7168EEvPS0_PKT_S4_,@function
        .size           _Z30router_gemm_kernel_bf16_outputI13__nv_bfloat16Li128ELi8ELi8ELi384ELi7168EEvPS0_PKT_S4_,(.L_x_40 - _Z30router_gemm_kernel_bf16_outputI13__nv_bfloat16Li128ELi8ELi8ELi384ELi7168EEvPS0_PKT_S4_)
        .other          _Z30router_gemm_kernel_bf16_outputI13__nv_bfloat16Li128ELi8ELi8ELi384ELi7168EEvPS0_PKT_S4_,@"STO_CUDA_ENTRY STV_DEFAULT"
_Z30router_gemm_kernel_bf16_outputI13__nv_bfloat16Li128ELi8ELi8ELi384ELi7168EEvPS0_PKT_S4_:
.text._Z30router_gemm_kernel_bf16_outputI13__nv_bfloat16Li128ELi8ELi8ELi384ELi7168EEvPS0_PKT_S4_:
        /* <DEDUP_REMOVED lines=39> */
[----:B------:R-:W-:-:S03]  /*0270*/  PRMT R77, RZ, 0x5410, R97 ;  /* 0x00005410ff4d7816 */ /* 0x000fc60000000061 */
[----:B------:R-:W-:Y:S01]  /*0280*/  FFMA.FTZ R17, R96, R17, R16 ;  /* 0x0000001160117223 */ /* 0x000fe20000010010 */
[----:B------:R-:W-:Y:S02]  /*0290*/  PRMT R16, RZ, 0x5410, R49 ;  /* 0x00005410ff107816 */ /* 0x000fe40000000031 */
[----:B------:R-:W-:-:S03]  /*02a0*/  PRMT R78, RZ, 0x7610, R97 ;  /* 0x00007610ff4e7816 */ /* 0x000fc60000000061 */
[----:B------:R-:W-:Y:S01]  /*02b0*/  FFMA.FTZ R16, R77, R16, R17 ;  /* 0x000000104d107223 */ /* 0x000fe20000010011 */
[----:B---3--:R-:W-:Y:S02]  /*02c0*/  PRMT R17, RZ, 0x5410, R40 ;  /* 0x00005410ff117816 */ /* 0x008fe40000000028 */
[----:B------:R-:W-:Y:S02]  /*02d0*/  PRMT R49, RZ, 0x7610, R49 ;  /* 0x00007610ff317816 */ /* 0x000fe40000000031 */
[----:B------:R-:W-:Y:S01]  /*02e0*/  PRMT R86, RZ, 0x5410, R98 ;  /* 0x00005410ff567816 */ /* 0x000fe20000000062 */
[----:B------:R-:W-:Y:S01]  /*02f0*/  FFMA.FTZ R18, R76, R17, RZ ;  /* 0x000000114c127223 */ /* 0x000fe200000100ff */
        /* <DEDUP_REMOVED lines=19> */
[--C-:B-----5:R-:W-:Y:S02]  /*0430*/  PRMT R49, RZ, 0x5410, R36.reuse ;  /* 0x00005410ff317816 */ /* 0x120fe40000000024 */
[----:B------:R-:W-:Y:S01]  /*0440*/  PRMT R99, RZ, 0x7610, R99 ;  /* 0x00007610ff637816 */ /* 0x000fe20000000063 */
[----:B------:R-:W-:Y:S01]  /*0450*/  FFMA.FTZ R42, R87, R42, R41 ;  /* 0x0000002a572a7223 */ /* 0x000fe20000010029 */
[----:B------:R-:W-:Y:S01]  /*0460*/  PRMT R40, RZ, 0x7610, R51 ;  /* 0x00007610ff287816 */ /* 0x000fe20000000033 */
[----:B------:R-:W-:Y:S01]  /*0470*/  FFMA.FTZ R49, R76, R49, RZ ;  /* 0x000000314c317223 */ /* 0x000fe200000100ff */
[----:B------:R-:W-:Y:S02]  /*0480*/  PRMT R41, RZ, 0x7610, R36 ;  /* 0x00007610ff297816 */ /* 0x000fe40000000024 */
[----:B------:R-:W-:Y:S01]  /*0490*/  PRMT R36, RZ, 0x5410, R37 ;  /* 0x00005410ff247816 */ /* 0x000fe20000000025 */
[----:B------:R-:W-:-:S02]  /*04a0*/  FFMA.FTZ R97, R99, R40, R48 ;  /* 0x0000002863617223 */ /* 0x000fc40000010030 */
[----:B------:R-:W-:Y:S01]  /*04b0*/  FFMA.FTZ R40, R96, R41, R49 ;  /* 0x0000002960287223 */ /* 0x000fe20000010031 */
[----:B------:R-:W-:Y:S01]  /*04c0*/  PRMT R37, RZ, 0x7610, R37 ;  /* 0x00007610ff257816 */ /* 0x000fe20000000025 */
[----:B------:R-:W3:Y:S01]  /*04d0*/  LDG.E.128 R48, [R112.64+0xb800] ;  /* 0x00b8000470307981 */ /* 0x000ee2000c1e1d00 */
        /* <DEDUP_REMOVED lines=8> */
[----:B------:R-:W-:Y:S01]  /*0560*/  FFMA.FTZ R36, R76, R37, RZ ;  /* 0x000000254c247223 */ /* 0x000fe200000100ff */
[--C-:B------:R-:W-:Y:S02]  /*0570*/  PRMT R37, RZ, 0x5410, R38.reuse ;  /* 0x00005410ff257816 */ /* 0x100fe40000000026 */
        /* <DEDUP_REMOVED lines=19> */
[----:B------:R-:W-:Y:S01]  /*06b0*/  FFMA.FTZ R37, R76, R37, RZ ;  /* 0x000000254c257223 */ /* 0x000fe200000100ff */
[----:B------:R-:W-:-:S03]  /*06c0*/  PRMT R4, RZ, 0x5410, R5 ;  /* 0x00005410ff047816 */ /* 0x000fc60000000005 */
        /* <DEDUP_REMOVED lines=11> */
[----:B------:R-:W-:Y:S01]  /*0780*/  FFMA.FTZ R4, R76, R5, RZ ;  /* 0x000000054c047223 */ /* 0x000fe200000100ff */
[--C-:B------:R-:W-:Y:S02]  /*0790*/  PRMT R5, RZ, 0x5410, R6.reuse ;  /* 0x00005410ff057816 */ /* 0x100fe40000000006 */
[----:B------:R-:W-:Y:S01]  /*07a0*/  PRMT R6, RZ, 0x7610, R6 ;  /* 0x00007610ff067816 */ /* 0x000fe20000000006 */
[----:B------:R-:W-:Y:S01]  /*07b0*/  FFMA.FTZ R64, R96, R25, R4 ;  /* 0x0000001960407223 */ /* 0x000fe20000010004 */
[--C-:B------:R-:W-:Y:S01]  /*07c0*/  PRMT R4, RZ, 0x5410, R65.reuse ;  /* 0x00005410ff047816 */ /* 0x100fe20000000041 */
        /* <DEDUP_REMOVED lines=16> */
[----:B------:R-:W-:Y:S01]  /*08d0*/  FFMA.FTZ R7, R76, R7, RZ ;  /* 0x000000074c077223 */ /* 0x000fe200000100ff */
[----:B------:R-:W-:Y:S02]  /*08e0*/  PRMT R64, RZ, 0x5410, R73 ;  /* 0x00005410ff407816 */ /* 0x000fe40000000049 */
        /* <DEDUP_REMOVED lines=30> */
[----:B------:R-:W-:Y:S01]  /*0ad0*/  PRMT R69, RZ, 0x5410, R71 ;  /* 0x00005410ff457816 */ /* 0x000fe20000000047 */
[----:B------:R-:W3:Y:S01]  /*0ae0*/  LDG.E.128 R64, [R114.64+0x1800] ;  /* 0x0018000472407981 */ /* 0x000ee2000c1e1d00 */
[----:B------:R-:W-:-:S02]  /*0af0*/  PRMT R71, RZ, 0x5410, R80 ;  /* 0x00005410ff477816 */ /* 0x000fc40000000050 */
        /* <DEDUP_REMOVED lines=44> */
[--C-:B------:R-:W-:Y:S01]  /*0dc0*/  PRMT R89, RZ, 0x5410, R91.reuse ;  /* 0x00005410ff597816 */ /* 0x100fe2000000005b */
[----:B------:R-:W-:Y:S02]  /*0dd0*/  FFMA.FTZ R88, R100, R81, R80 ;  /* 0x0000005164587223 */ /* 0x000fe40000010050 */
[----:B------:R-:W5:Y:S02]  /*0de0*/  LDG.E.128 R80, [R112.64+0xc000] ;  /* 0x00c0000470507981 */ /* 0x000f64000c1e1d00 */
        /* <DEDUP_REMOVED lines=12> */
[----:B------:R-:W-:-:S02]  /*0eb0*/  PRMT R62, RZ, 0x7610, R62 ;  /* 0x00007610ff3e7816 */ /* 0x000fc4000000003e */
[----:B------:R-:W-:Y:S01]  /*0ec0*/  PRMT R28, RZ, 0x5410, R29 ;  /* 0x00005410ff1c7816 */ /* 0x000fe2000000001d */
[----:B------:R-:W-:Y:S02]  /*0ed0*/  FFMA.FTZ R61, R100, R61, R95 ;  /* 0x0000003d643d7223 */ /* 0x000fe4000001005f */
[----:B------:R-:W-:Y:S02]  /*0ee0*/  FFMA.FTZ R60, R69, R62, R60 ;  /* 0x0000003e453c7223 */ /* 0x000fe4000001003c */
[----:B------:R-:W-:Y:S01]  /*0ef0*/  FFMA.FTZ R62, R97, R28, R61 ;  /* 0x0000001c613e7223 */ /* 0x000fe2000001003d */
[----:B------:R-:W-:Y:S02]  /*0f00*/  PRMT R28, RZ, 0x7610, R29 ;  /* 0x00007610ff1c7816 */ /* 0x000fe4000000001d */
[--C-:B------:R-:W-:Y:S02]  /*0f10*/  PRMT R61, RZ, 0x5410, R63.reuse ;  /* 0x00005410ff3d7816 */ /* 0x100fe4000000003f */
        /* <DEDUP_REMOVED lines=13> */
[----:B------:R-:W5:Y:S02]  /*0ff0*/  LDG.E.128 R92, [R112.64+0x13000] ;  /* 0x01300004705c7981 */ /* 0x000f64000c1e1d00 */
[----:B------:R-:W-:Y:S01]  /*1000*/  FFMA.FTZ R52, R100, R29, R28 ;  /* 0x0000001d64347223 */ /* 0x000fe2000001001c */
[----:B------:R-:W-:-:S02]  /*1010*/  PRMT R28, RZ, 0x5410, R53 ;  /* 0x00005410ff1c7816 */ /* 0x000fc40000000035 */
        /* <DEDUP_REMOVED lines=70> */
[--C-:B------:R-:W-:Y:S01]  /*1480*/  PRMT R101, RZ, 0x5410, R13.reuse ;  /* 0x00005410ff657816 */ /* 0x100fe2000000000d */
        /* <DEDUP_REMOVED lines=23> */
[----:B--2---:R-:W-:Y:S01]  /*1600*/  PRMT R33, RZ, 0x7610, R16 ;  /* 0x00007610ff217816 */ /* 0x004fe20000000010 */
[----:B------:R-:W2:Y:S02]  /*1610*/  LDG.E.128 R12, [R112.64+0x9000] ;  /* 0x00900004700c7981 */ /* 0x000ea4000c1e1d00 */
[----:B------:R-:W-:Y:S01]  /*1620*/  FFMA.FTZ R10, R71, R8, R10 ;  /* 0x00000008470a7223 */ /* 0x000fe2000001000a */
[----:B------:R-:W-:-:S02]  /*1630*/  PRMT R8, RZ, 0x5410, R16 ;  /* 0x00005410ff087816 */ /* 0x000fc40000000010 */
        /* <DEDUP_REMOVED lines=15> */
[----:B---3--:R-:W-:Y:S01]  /*1730*/  PRMT R17, RZ, 0x5410, R48 ;  /* 0x00005410ff117816 */ /* 0x008fe20000000030 */
        /* <DEDUP_REMOVED lines=9> */
[----:B------:R-:W-:-:S02]  /*17d0*/  PRMT R16, RZ, 0x5410, R19 ;  /* 0x00005410ff107816 */ /* 0x000fc40000000013 */
        /* <DEDUP_REMOVED lines=24> */
[----:B-----5:R-:W-:Y:S01]  /*1960*/  PRMT R41, RZ, 0x5410, R36 ;  /* 0x00005410ff297816 */ /* 0x020fe20000000024 */
[----:B------:R-:W-:Y:S01]  /*1970*/  FFMA.FTZ R110, R102, R51, R40 ;  /* 0x00000033666e7223 */ /* 0x000fe20000010028 */
[--C-:B------:R-:W-:Y:S01]  /*1980*/  PRMT R40, RZ, 0x5410, R42.reuse ;  /* 0x00005410ff287816 */ /* 0x100fe2000000002a */
        /* <DEDUP_REMOVED lines=8> */
[--C-:B------:R-:W-:Y:S02]  /*1a10*/  PRMT R36, RZ, 0x5410, R43.reuse ;  /* 0x00005410ff247816 */ /* 0x100fe4000000002b */
[----:B------:R-:W-:Y:S01]  /*1a20*/  PRMT R43, RZ, 0x7610, R43 ;  /* 0x00007610ff2b7816 */ /* 0x000fe2000000002b */
[----:B------:R-:W-:Y:S02]  /*1a30*/  FFMA.FTZ R41, R100, R41, R53 ;  /* 0x0000002964297223 */ /* 0x000fe40000010035 */
[----:B------:R-:W-:Y:S01]  /*1a40*/  FFMA.FTZ R36, R69, R36, R40 ;  /* 0x0000002445247223 */ /* 0x000fe20000010028 */
[--C-:B------:R-:W-:Y:S01]  /*1a50*/  PRMT R40, RZ, 0x5410, R37.reuse ;  /* 0x00005410ff287816 */ /* 0x100fe20000000025 */
[----:B------:R-:W2:Y:S02]  /*1a60*/  LDG.E.128 R52, [R112.64+0x1a800] ;  /* 0x01a8000470347981 */ /* 0x000ea4000c1e1d00 */
        /* <DEDUP_REMOVED lines=16> */
[----:B------:R-:W2:Y:S02]  /*1b70*/  LDG.E.128 R40, [R112.64+0x6000] ;  /* 0x0060000470287981 */ /* 0x000ea4000c1e1d00 */
[----:B------:R-:W-:Y:S01]  /*1b80*/  FFMA.FTZ R24, R69, R24, R36 ;  /* 0x0000001845187223 */ /* 0x000fe20000010024 */
[----:B------:R-:W-:-:S02]  /*1b90*/  PRMT R36, RZ, 0x7610, R25 ;  /* 0x00007610ff247816 */ /* 0x000fc40000000019 */
        /* <DEDUP_REMOVED lines=19> */
[--C-:B------:R-:W-:Y:S01]  /*1cd0*/  PRMT R5, RZ, 0x7610, R6.reuse ;  /* 0x00007610ff057816 */ /* 0x100fe20000000006 */
[----:B------:R-:W4:Y:S02]  /*1ce0*/  LDG.E.128 R24, [R114.64+0x2800] ;  /* 0x0028000472187981 */ /* 0x000f24000c1e1d00 */
[----:B------:R-:W-:Y:S01]  /*1cf0*/  FFMA.FTZ R101, R71, R4, R101 ;  /* 0x0000000447657223 */ /* 0x000fe20000010065 */
[----:B------:R-:W-:Y:S02]  /*1d00*/  PRMT R4, RZ, 0x5410, R6 ;  /* 0x00005410ff047816 */ /* 0x000fe40000000006 */
[----:B------:R-:W-:-:S03]  /*1d10*/  PRMT R71, RZ, 0x5410, R76 ;  /* 0x00005410ff477816 */ /* 0x000fc6000000004c */
[----:B------:R-:W-:Y:S01]  /*1d20*/  FFMA.FTZ R4, R97, R4, R101 ;  /* 0x0000000461047223 */ /* 0x000fe20000010065 */
[--C-:B------:R-:W-:Y:S01]  /*1d30*/  PRMT R6, RZ, 0x5410, R7.reuse ;  /* 0x00005410ff067816 */ /* 0x100fe20000000007 */
        /* <DEDUP_REMOVED lines=103> */
[----:B------:R-:W5:Y:S01]  /*23b0*/  LDG.E.128 R80, [R112.64+0x17800] ;  /* 0x0178000470507981 */ /* 0x000f62000c1e1d00 */
[----:B------:R-:W-:Y:S01]  /*23c0*/  PRMT R89, RZ, 0x7610, R28 ;  /* 0x00007610ff597816 */ /* 0x000fe2000000001c */
[----:B------:R-:W-:-:S02]  /*23d0*/  FFMA.FTZ R90, R4, R93, R90 ;  /* 0x0000005d045a7223 */ /* 0x000fc4000001005a */
        /* <DEDUP_REMOVED lines=16> */
[----:B------:R-:W5:Y:S04]  /*24e0*/  LDG.E.128 R88, [R114.64+0x3000] ;  /* 0x0030000472587981 */ /* 0x000f68000c1e1d00 */
[----:B------:R-:W-:Y:S01]  /*24f0*/  FFMA.FTZ R28, R5, R28, R29 ;  /* 0x0000001c051c7223 */ /* 0x000fe2000001001d */
[----:B------:R-:W-:-:S05]  /*2500*/  PRMT R29, RZ, 0x5410, R60 ;  /* 0x00005410ff1d7816 */ /* 0x000fca000000003c */
[----:B------:R-:W-:Y:S01]  /*2510*/  FFMA.FTZ R102, R99, R29, R102 ;  /* 0x0000001d63667223 */ /* 0x000fe20000010066 */
[----:B------:R-:W-:Y:S02]  /*2520*/  PRMT R29, RZ, 0x7610, R30 ;  /* 0x00007610ff1d7816 */ /* 0x000fe4000000001e */
[--C-:B------:R-:W-:Y:S01]  /*2530*/  PRMT R30, RZ, 0x5410, R61.reuse ;  /* 0x00005410ff1e7816 */ /* 0x100fe2000000003d */
        /* <DEDUP_REMOVED lines=27> */
[----:B------:R-:W-:-:S03]  /*26f0*/  PRMT R28, RZ, 0x5410, R31 ;  /* 0x00005410ff1c7816 */ /* 0x000fc6000000001f */
[----:B------:R-:W-:Y:S01]  /*2700*/  FFMA.FTZ R44, R101, R4, R5 ;  /* 0x00000004652c7223 */ /* 0x000fe20000010005 */
[--C-:B---3--:R-:W-:Y:S01]  /*2710*/  PRMT R4, RZ, 0x5410, R20.reuse ;  /* 0x00005410ff047816 */ /* 0x108fe20000000014 */
        /* <DEDUP_REMOVED lines=8> */
[----:B------:R-:W3:Y:S01]  /*27a0*/  LDG.E.128 R4, [R112.64+0xd800] ;  /* 0x00d8000470047981 */ /* 0x000ee2000c1e1d00 */
[----:B------:R-:W-:-:S03]  /*27b0*/  PRMT R20, RZ, 0x5410, R21 ;  /* 0x00005410ff147816 */ /* 0x000fc60000000015 */
        /* <DEDUP_REMOVED lines=8> */
[----:B------:R-:W-:Y:S02]  /*2840*/  PRMT R21, RZ, 0x5410, R59 ;  /* 0x00005410ff157816 */ /* 0x000fe4000000003b */
[----:B------:R-:W-:Y:S01]  /*2850*/  PRMT R109, RZ, 0x7610, R47 ;  /* 0x00007610ff6d7816 */ /* 0x000fe2000000002f */
[----:B------:R-:W-:Y:S01]  /*2860*/  FFMA.FTZ R45, R100, R45, R20 ;  /* 0x0000002d642d7223 */ /* 0x000fe20000010014 */
[----:B------:R-:W-:Y:S01]  /*2870*/  PRMT R20, RZ, 0x7610, R59 ;  /* 0x00007610ff147816 */ /* 0x000fe2000000003b */
[----:B------:R-:W-:-:S04]  /*2880*/  FFMA.FTZ R21, R102, R21, R44 ;  /* 0x0000001566157223 */ /* 0x000fc8000001002c */
[----:B------:R-:W-:Y:S01]  /*2890*/  FFMA.FTZ R57, R109, R20, R21 ;  /* 0x000000146d397223 */ /* 0x000fe20000010015 */
[----:B------:R-:W-:Y:S02]  /*28a0*/  PRMT R21, RZ, 0x7610, R22 ;  /* 0x00007610ff157816 */ /* 0x000fe40000000016 */
[----:B--2---:R-:W-:-:S03]  /*28b0*/  PRMT R20, RZ, 0x5410, R12 ;  /* 0x00005410ff147816 */ /* 0x004fc6000000000c */
        /* <DEDUP_REMOVED lines=46> */
[----:B------:R-:W4:Y:S03]  /*2ba0*/  LDG.E.128 R12, [R112.64+0x1b800] ;  /* 0x01b80004700c7981 */ /* 0x000f26000c1e1d00 */
[C---:B------:R-:W-:Y:S01]  /*2bb0*/  FFMA.FTZ R32, R61.reuse, R16, R32 ;  /* 0x000000103d207223 */ /* 0x040fe20000010020 */
[----:B------:R-:W-:Y:S01]  /*2bc0*/  PRMT R16, RZ, 0x5410, R17 ;  /* 0x00005410ff107816 */ /* 0x000fe20000000011 */
[----:B------:R-:W-:Y:S01]  /*2bd0*/  FFMA.FTZ R105, R56, R105, R107 ;  /* 0x0000006938697223 */ /* 0x000fe2000001006b */
[----:B------:R-:W2:Y:S03]  /*2be0*/  LDG.E.128 R8, [R112.64+0x18000] ;  /* 0x0180000470087981 */ /* 0x000ea6000c1e1d00 */
[----:B------:R-:W-:Y:S01]  /*2bf0*/  FFMA.FTZ R105, R61, R16, R105 ;  /* 0x000000103d697223 */ /* 0x000fe20000010069 */
[----:B------:R-:W-:-:S05]  /*2c00*/  PRMT R16, RZ, 0x7610, R33 ;  /* 0x00007610ff107816 */ /* 0x000fca0000000021 */
        /* <DEDUP_REMOVED lines=16> */
[----:B------:R-:W-:-:S03]  /*2d10*/  PRMT R18, RZ, 0x7610, R19 ;  /* 0x00007610ff127816 */ /* 0x000fc60000000013 */
[C---:B------:R-:W-:Y:S01]  /*2d20*/  FFMA.FTZ R16, R109.reuse, R16, R17 ;  /* 0x000000106d107223 */ /* 0x040fe20000010011 */
[----:B-----5:R-:W-:Y:S01]  /*2d30*/  PRMT R19, RZ, 0x5410, R48 ;  /* 0x00005410ff137816 */ /* 0x020fe20000000030 */
[----:B------:R-:W-:Y:S01]  /*2d40*/  FFMA.FTZ R17, R109, R18, R32 ;  /* 0x000000126d117223 */ /* 0x000fe20000010020 */
[--C-:B------:R-:W-:Y:S02]  /*2d50*/  PRMT R18, RZ, 0x5410, R52.reuse ;  /* 0x00005410ff127816 */ /* 0x100fe40000000034 */
        /* <DEDUP_REMOVED lines=132> */
[C---:B------:R-:W-:Y:S02]  /*35a0*/  FFMA.FTZ R16, R27.reuse, R16, R17 ;  /* 0x000000101b107223 */ /* 0x040fe40000010011 */
        /* <DEDUP_REMOVED lines=140> */
[----:B----4-:R-:W-:-:S03]  /*3e70*/  PRMT R18, RZ, 0x5410, R12 ;  /* 0x00005410ff127816 */ /* 0x010fc6000000000c */
        /* <DEDUP_REMOVED lines=24> */
[----:B------:R-:W-:Y:S01]  /*4000*/  PRMT R10, RZ, 0x7610, R15 ;  /* 0x00007610ff0a7816 */ /* 0x000fe2000000000f */
[----:B------:R-:W-:Y:S02]  /*4010*/  FFMA.FTZ R11, R26, R11, R12 ;  /* 0x0000000b1a0b7223 */ /* 0x000fe4000001000c */
        /* <DEDUP_REMOVED lines=155> */
.L_x_8:
        /* <DEDUP_REMOVED lines=11> */
.L_x_40:


//--------------------- .text._Z30router_gemm_kernel_bf16_outputI13__nv_bfloat16Li128ELi8ELi7ELi384ELi7168EEvPS0_PKT_S4_ --------------------------
	.section	.text._Z30router_gemm_kernel_bf16_outputI13__nv_bfloat16Li128ELi8ELi7ELi384ELi7168EEvPS0_PKT_S4_,"ax",@progbits
	.sectioninfo	@"SHI_REGISTERS=118"
	.align	128
        .global         _Z30router_gemm_kernel_bf16_outputI13__nv_bfloat16Li128ELi8ELi7ELi384ELi7168EEvPS0_PKT_S4_
        .type           _Z30router_gemm_kernel_bf16_outputI13__nv_bfloat16Li128ELi8ELi7ELi384ELi7168EEvPS0_PKT_S4_,@function
        .size           _Z30router_gemm_kernel_bf16_outputI13__nv_bfloat16Li128ELi8ELi7ELi384ELi7168EEvPS0_PKT_S4_,(.L_x_41 - _Z30router_gemm_kernel_bf16_outputI13__nv_bfloat16Li128ELi8ELi7ELi384ELi7168EEvPS0_PKT_S4_)
        .other          _Z30router_gemm_kernel_bf16_outputI13__nv_bfloat16Li128ELi8ELi7ELi384ELi7168EEvPS0_PKT_S4_,@"STO_CUDA_ENTRY STV_DEFAULT"
_Z30router_gemm_kernel_bf16_outputI13__nv_bfloat16Li128ELi8ELi7ELi384ELi7168EEvPS0_PKT_S4_:
.text._Z30router_gemm_kernel_bf16_outputI13__nv_bfloat16Li128ELi8ELi7ELi384ELi7168EEvPS0_PKT_S4_:
[----:B------:R-:W-:Y:S02]  /*0000*/  IMAD.MOV.U32 R1, RZ, RZ, c[0x0][0x28] ;  /* 0x00000a00ff017624 */ /* 0x000fe400078e00ff */
[----:B------:R-:W0:Y:S01]  /*0010*/  S2R R2, SR_TID.X ;  /* 0x0000000000027919 */ /* 0x000e220000002100 */
[----:B------:R-:W-:Y:S01]  /*0020*/  IMAD.MOV.U32 R3, RZ, RZ, 0x2 ;  /* 0x00000002ff037424 */ /* 0x000fe200078e00ff */
[----:B------:R-:W-:Y:S02]  /*0030*/  ULDC.64 UR4, c[0x0][0x118] ;  /* 0x0000460000047ab9 */ /* 0x000fe40000000a00 */
[----:B------:R-:W1:Y:S01]  /*0040*/  S2R R0, SR_CTAID.X ;  /* 0x0000000000007919 */ /* 0x000e620000002500 */
[----:B0-----:R-:W-:Y:S02]  /*0050*/  IMAD.SHL.U32 R102, R2, 0x8, RZ ;  /* 0x0000000802667824 */ /* 0x001fe400078e00ff */
[----:B-1----:R-:W-:-:S03]  /*0060*/  IMAD R5, R0, 0x1c00, RZ ;  /* 0x00001c0000057824 */ /* 0x002fc600078e02ff */
        /* <DEDUP_REMOVED lines=28> */
[----:B-----5:R-:W-:Y:S02]  /*0230*/  PRMT R92, RZ, 0x5410, R64 ;  /* 0x00005410ff5c7816 */ /* 0x020fe40000000040 */
[----:B------:R-:W-:Y:S02]  /*0240*/  PRMT R4, RZ, 0x7610, R4 ;  /* 0x00007610ff047816 */ /* 0x000fe40000000004 */
[----:B------:R-:W-:Y:S01]  /*0250*/  PRMT R93, RZ, 0x7610, R64 ;  /* 0x00007610ff5d7816 */ /* 0x000fe20000000040 */
[----:B------:R-:W-:Y:S01]  /*0260*/  FFMA.FTZ R21, R92, R21, RZ ;  /* 0x000000155c157223 */ /* 0x000fe200000100ff */
[----:B------:R-:W-:-:S03]  /*0270*/  PRMT R94, RZ, 0x5410, R65 ;  /* 0x00005410ff5e7816 */ /* 0x000fc60000000041 */
[----:B------:R-:W-:Y:S01]  /*0280*/  FFMA.FTZ R4, R93, R4, R21 ;  /* 0x000000045d047223 */ /* 0x000fe20000010015 */
[--C-:B------:R-:W-:Y:S02]  /*0290*/  PRMT R21, RZ, 0x5410, R5.reuse ;  /* 0x00005410ff157816 */ /* 0x100fe40000000005 */
        /* <DEDUP_REMOVED lines=10> */
[----:B------:R-:W-:-:S03]  /*0340*/  PRMT R99, RZ, 0x5410, R67 ;  /* 0x00005410ff637816 */ /* 0x000fc60000000043 */
[----:B------:R-:W-:Y:S01]  /*0350*/  FFMA.FTZ R5, R98, R5, R4 ;  /* 0x0000000562057223 */ /* 0x000fe20000010004 */
[----:B------:R-:W-:-:S05]  /*0360*/  PRMT R4, RZ, 0x5410, R7 ;  /* 0x00005410ff047816 */ /* 0x000fca0000000007 */
[----:B------:R-:W-:Y:S01]  /*0370*/  FFMA.FTZ R4, R99, R4, R5 ;  /* 0x0000000463047223 */ /* 0x000fe20000010005 */
[--C-:B--2---:R-:W-:Y:S02]  /*0380*/  PRMT R5, RZ, 0x5410, R44.reuse ;  /* 0x00005410ff057816 */ /* 0x104fe4000000002c */
[----:B------:R-:W-:-:S03]  /*0390*/  PRMT R44, RZ, 0x7610, R44 ;  /* 0x00007610ff2c7816 */ /* 0x000fc6000000002c */
[C---:B------:R-:W-:Y:S01]  /*03a0*/  FFMA.FTZ R5, R92.reuse, R5, RZ ;  /* 0x000000055c057223 */ /* 0x040fe200000100ff */
[----:B------:R-:W-:Y:S02]  /*03b0*/  PRMT R108, RZ, 0x7610, R7 ;  /* 0x00007610ff6c7816 */ /* 0x000fe40000000007 */
[--C-:B---3--:R-:W-:Y:S01]  /*03c0*/  PRMT R7, RZ, 0x5410, R28.reuse ;  /* 0x00005410ff077816 */ /* 0x108fe2000000001c */
        /* <DEDUP_REMOVED lines=25> */
[----:B------:R-:W-:Y:S02]  /*0560*/  PRMT R31, RZ, 0x5410, R88 ;  /* 0x00005410ff1f7816 */ /* 0x000fe40000000058 */
[----:B------:R-:W-:-:S02]  /*0570*/  PRMT R29, RZ, 0x5410, R36 ;  /* 0x00005410ff1d7816 */ /* 0x000fc40000000024 */
[----:B------:R-:W-:Y:S01]  /*0580*/  PRMT R88, RZ, 0x7610, R88 ;  /* 0x00007610ff587816 */ /* 0x000fe20000000058 */
[C---:B------:R-:W-:Y:S01]  /*0590*/  FFMA.FTZ R31, R92.reuse, R31, RZ ;  /* 0x0000001f5c1f7223 */ /* 0x040fe200000100ff */
[----:B------:R-:W-:Y:S01]  /*05a0*/  PRMT R36, RZ, 0x7610, R36 ;  /* 0x00007610ff247816 */ /* 0x000fe20000000024 */
[----:B------:R-:W-:Y:S02]  /*05b0*/  FFMA.FTZ R29, R92, R29, RZ ;  /* 0x0000001d5c1d7223 */ /* 0x000fe400000100ff */
        /* <DEDUP_REMOVED lines=12> */
[--C-:B------:R-:W-:Y:S01]  /*0680*/  PRMT R89, RZ, 0x5410, R84.reuse ;  /* 0x00005410ff597816 */ /* 0x100fe20000000054 */
[----:B------:R-:W-:Y:S01]  /*0690*/  FFMA.FTZ R29, R96, R37, R29 ;  /* 0x00000025601d7223 */ /* 0x000fe2000001001d */
[----:B------:R-:W-:-:S03]  /*06a0*/  PRMT R84, RZ, 0x7610, R84 ;  /* 0x00007610ff547816 */ /* 0x000fc60000000054 */
[----:B------:R-:W-:Y:S01]  /*06b0*/  FFMA.FTZ R28, R97, R28, R29 ;  /* 0x0000001c611c7223 */ /* 0x000fe2000001001d */
[----:B------:R-:W-:Y:S01]  /*06c0*/  PRMT R29, RZ, 0x7610, R38 ;  /* 0x00007610ff1d7816 */ /* 0x000fe20000000026 */
[C---:B------:R-:W-:Y:S01]  /*06d0*/  FFMA.FTZ R89, R92.reuse, R89, RZ ;  /* 0x000000595c597223 */ /* 0x040fe200000100ff */
[--C-:B------:R-:W-:Y:S02]  /*06e0*/  PRMT R38, RZ, 0x5410, R91.reuse ;  /* 0x00005410ff267816 */ /* 0x100fe4000000005b */
[----:B------:R-:W-:Y:S01]  /*06f0*/  PRMT R104, RZ, 0x7610, R91 ;  /* 0x00007610ff687816 */ /* 0x000fe2000000005b */
[----:B------:R-:W-:Y:S01]  /*0700*/  FFMA.FTZ R84, R93, R84, R89 ;  /* 0x000000545d547223 */ /* 0x000fe20000010059 */
[--C-:B------:R-:W-:Y:S02]  /*0710*/  PRMT R91, RZ, 0x5410, R12.reuse ;  /* 0x00005410ff5b7816 */ /* 0x100fe4000000000c */
[----:B------:R-:W-:Y:S02]  /*0720*/  PRMT R89, RZ, 0x5410, R85 ;  /* 0x00005410ff597816 */ /* 0x000fe40000000055 */
[----:B------:R-:W-:Y:S01]  /*0730*/  PRMT R12, RZ, 0x7610, R12 ;  /* 0x00007610ff0c7816 */ /* 0x000fe2000000000c */
[----:B------:R-:W-:-:S02]  /*0740*/  FFMA.FTZ R91, R92, R91, RZ ;  /* 0x0000005b5c5b7223 */ /* 0x000fc400000100ff */
[C---:B------:R-:W-:Y:S01]  /*0750*/  FFMA.FTZ R84, R94.reuse, R89, R84 ;  /* 0x000000595e547223 */ /* 0x040fe20000010054 */
        /* <DEDUP_REMOVED lines=19> */
[----:B------:R-:W-:Y:S01]  /*0890*/  PRMT R29, RZ, 0x7610, R90 ;  /* 0x00007610ff1d7816 */ /* 0x000fe2000000005a */
[----:B------:R-:W-:-:S02]  /*08a0*/  FFMA.FTZ R30, R97, R30, R31 ;  /* 0x0000001e611e7223 */ /* 0x000fc4000001001f */
[----:B------:R-:W-:Y:S01]  /*08b0*/  FFMA.FTZ R84, R97, R84, R13 ;  /* 0x0000005461547223 */ /* 0x000fe2000001000d */
[----:B------:R-:W-:Y:S01]  /*08c0*/  PRMT R13, RZ, 0x7610, R86 ;  /* 0x00007610ff0d7816 */ /* 0x000fe20000000056 */
[C---:B------:R-:W-:Y:S01]  /*08d0*/  FFMA.FTZ R88, R98.reuse, R29, R30 ;  /* 0x0000001d62587223 */ /* 0x040fe2000001001e */
[----:B------:R-:W-:Y:S01]  /*08e0*/  PRMT R89, RZ, 0x7610, R8 ;  /* 0x00007610ff597816 */ /* 0x000fe20000000008 */
[----:B------:R-:W5:Y:S02]  /*08f0*/  LDG.E.128 R28, [R102.64+0x1800] ;  /* 0x00180004661c7981 */ /* 0x000f64000c1e1d00 */
[----:B------:R-:W-:Y:S01]  /*0900*/  FFMA.FTZ R13, R98, R13, R12 ;  /* 0x0000000d620d7223 */ /* 0x000fe2000001000c */
[----:B------:R-:W-:Y:S01]  /*0910*/  PRMT R12, RZ, 0x5410, R87 ;  /* 0x00005410ff0c7816 */ /* 0x000fe20000000057 */
[----:B------:R-:W-:Y:S01]  /*0920*/  FFMA.FTZ R38, R99, R38, R88 ;  /* 0x0000002663267223 */ /* 0x000fe20000010058 */
[--C-:B------:R-:W-:Y:S01]  /*0930*/  PRMT R87, RZ, 0x5410, R9.reuse ;  /* 0x00005410ff577816 */ /* 0x100fe20000000009 */
[----:B------:R-:W2:Y:S01]  /*0940*/  LDG.E.128 R44, [R114.64+0x1800] ;  /* 0x00180004722c7981 */ /* 0x000ea2000c1e1d00 */
[----:B------:R-:W-:-:S02]  /*0950*/  PRMT R88, RZ, 0x7610, R9 ;  /* 0x00007610ff587816 */ /* 0x000fc40000000009 */
        /* <DEDUP_REMOVED lines=36> */
[----:B------:R-:W-:-:S02]  /*0ba0*/  PRMT R36, RZ, 0x5410, R39 ;  /* 0x00005410ff247816 */ /* 0x000fc40000000027 */
        /* <DEDUP_REMOVED lines=15> */
[----:B------:R-:W-:Y:S01]  /*0ca0*/  PRMT R32, RZ, 0x7610, R32 ;  /* 0x00007610ff207816 */ /* 0x000fe20000000020 */
[----:B------:R-:W5:Y:S02]  /*0cb0*/  LDG.E.128 R36, [R102.64+0x5000] ;  /* 0x0050000466247981 */ /* 0x000f64000c1e1d00 */
[----:B------:R-:W-:-:S02]  /*0cc0*/  FFMA.FTZ R40, R91, R40, R106 ;  /* 0x000000285b287223 */ /* 0x000fc4000001006a */
[C---:B------:R-:W-:Y:S01]  /*0cd0*/  FFMA.FTZ R41, R89.reuse, R24, R41 ;  /* 0x0000001859297223 */ /* 0x040fe20000010029 */
[----:B------:R-:W-:Y:S01]  /*0ce0*/  PRMT R24, RZ, 0x5410, R33 ;  /* 0x00005410ff187816 */ /* 0x000fe20000000021 */
[----:B------:R-:W-:Y:S01]  /*0cf0*/  FFMA.FTZ R32, R89, R32, R40 ;  /* 0x0000002059207223 */ /* 0x000fe20000010028 */
[----:B------:R-:W5:Y:S03]  /*0d00*/  LDG.E.128 R8, [R102.64+0xf800] ;  /* 0x00f8000466087981 */ /* 0x000f66000c1e1d00 */
[----:B------:R-:W-:Y:S01]  /*0d10*/  FFMA.FTZ R24, R87, R24, R32 ;  /* 0x0000001857187223 */ /* 0x000fe20000010020 */
[--C-:B------:R-:W-:Y:S01]  /*0d20*/  PRMT R32, RZ, 0x5410, R25.reuse ;  /* 0x00005410ff207816 */ /* 0x100fe20000000019 */
[C---:B------:R-:W-:Y:S01]  /*0d30*/  FFMA.FTZ R100, R95.reuse, R100, R12 ;  /* 0x000000645f647223 */ /* 0x040fe2000001000c */
[----:B------:R-:W-:Y:S01]  /*0d40*/  PRMT R25, RZ, 0x7610, R25 ;  /* 0x00007610ff197816 */ /* 0x000fe20000000019 */
[----:B------:R-:W-:Y:S01]  /*0d50*/  FFMA.FTZ R90, R95, R90, R14 ;  /* 0x0000005a5f5a7223 */ /* 0x000fe2000001000e */
[----:B------:R-:W-:Y:S01]  /*0d60*/  PRMT R33, RZ, 0x7610, R33 ;  /* 0x00007610ff217816 */ /* 0x000fe20000000021 */
[----:B------:R-:W-:Y:S01]  /*0d70*/  FFMA.FTZ R32, R87, R32, R41 ;  /* 0x0000002057207223 */ /* 0x000fe20000010029 */
[----:B------:R-:W5:Y:S03]  /*0d80*/  LDG.E.128 R92, [R102.64+0xc000] ;  /* 0x00c00004665c7981 */ /* 0x000f66000c1e1d00 */
[C---:B------:R-:W-:Y:S01]  /*0d90*/  FFMA.FTZ R32, R88.reuse, R25, R32 ;  /* 0x0000001958207223 */ /* 0x040fe20000010020 */
        /* <DEDUP_REMOVED lines=8> */
[----:B------:R-:W-:Y:S01]  /*0e20*/  FFMA.FTZ R25, R86, R25, R32 ;  /* 0x0000001956197223 */ /* 0x000fe20000010020 */
[----:B------:R-:W-:Y:S01]  /*0e30*/  PRMT R106, RZ, 0x5410, R82 ;  /* 0x00005410ff6a7816 */ /* 0x000fe20000000052 */
[----:B------:R-:W5:Y:S02]  /*0e40*/  LDG.E.128 R40, [R114.64+0x2000] ;  /* 0x0020000472287981 */ /* 0x000f64000c1e1d00 */
[C---:B------:R-:W-:Y:S01]  /*0e50*/  FFMA.FTZ R26, R85.reuse, R26, R25 ;  /* 0x0000001a551a7223 */ /* 0x040fe20000010019 */
[----:B------:R-:W-:Y:S01]  /*0e60*/  PRMT R25, RZ, 0x5410, R35 ;  /* 0x00005410ff197816 */ /* 0x000fe20000000023 */
        /* <DEDUP_REMOVED lines=11> */
[----:B------:R-:W-:Y:S01]  /*0f20*/  PRMT R32, RZ, 0x5410, R57 ;  /* 0x00005410ff207816 */ /* 0x000fe20000000039 */
[----:B------:R-:W5:Y:S02]  /*0f30*/  LDG.E.128 R24, [R102.64+0x2000] ;  /* 0x0020000466187981 */ /* 0x000f64000c1e1d00 */
[----:B------:R-:W-:Y:S01]  /*0f40*/  FFMA.FTZ R104, R89, R16, R104 ;  /* 0x0000001059687223 */ /* 0x000fe20000010068 */
[----:B------:R-:W-:-:S05]  /*0f50*/  PRMT R16, RZ, 0x5410, R56 ;  /* 0x00005410ff107816 */ /* 0x000fca0000000038 */
[----:B------:R-:W-:Y:S01]  /*0f60*/  FFMA.FTZ R100, R91, R16, R100 ;  /* 0x000000105b647223 */ /* 0x000fe20000010064 */
[--C-:B------:R-:W-:Y:S02]  /*0f70*/  PRMT R16, RZ, 0x5410, R17.reuse ;  /* 0x00005410ff107816 */ /* 0x100fe40000000011 */
        /* <DEDUP_REMOVED lines=36> */
[----:B------:R-:W-:Y:S01]  /*11c0*/  PRMT R72, RZ, 0x5410, R80 ;  /* 0x00005410ff487816 */ /* 0x000fe20000000050 */
[----:B------:R0:W5:Y:S01]  /*11d0*/  LDG.E.128 R88, [R102.64+0xc800] ;  /* 0x00c8000466587981 */ /* 0x000162000c1e1d00 */
        /* <DEDUP_REMOVED lines=22> */
[----:B------:R0:W5:Y:S01]  /*1340*/  LDG.E.128 R84, [R102.64+0x10000] ;  /* 0x0100000466547981 */ /* 0x000162000c1e1d00 */
[----:B------:R-:W-:-:S03]  /*1350*/  PRMT R56, RZ, 0x5410, R79 ;  /* 0x00005410ff387816 */ /* 0x000fc6000000004f */
[----:B------:R-:W-:Y:S01]  /*1360*/  FFMA.FTZ R58, R74, R75, R58 ;  /* 0x0000004b4a3a7223 */ /* 0x000fe2000001003a */
[----:B------:R-:W-:Y:S02]  /*1370*/  PRMT R75, RZ, 0x5410, R83 ;  /* 0x00005410ff4b7816 */ /* 0x000fe40000000053 */
[----:B------:R-:W-:Y:S01]  /*1380*/  PRMT R79, RZ, 0x7610, R79 ;  /* 0x00007610ff4f7816 */ /* 0x000fe2000000004f */
[----:B------:R0:W5:Y:S02]  /*1390*/  LDG.E.128 R80, [R102.64+0x13800] ;  /* 0x0138000466507981 */ /* 0x000164000c1e1d00 */
        /* <DEDUP_REMOVED lines=49> */
[----:B------:R-:W-:Y:S02]  /*16b0*/  PRMT R22, RZ, 0x5410, R23 ;  /* 0x00005410ff167816 */ /* 0x000fe40000000017 */
[----:B------:R-:W-:Y:S01]  /*16c0*/  PRMT R63, RZ, 0x7610, R63 ;  /* 0x00007610ff3f7816 */ /* 0x000fe2000000003f */
[C---:B------:R-:W-:Y:S02]  /*16d0*/  FFMA.FTZ R20, R75.reuse, R20, R21 ;  /* 0x000000144b147223 */ /* 0x040fe40000010015 */
[----:B------:R-:W-:Y:S02]  /*16e0*/  FFMA.FTZ R22, R75, R22, R58 ;  /* 0x000000164b167223 */ /* 0x000fe4000001003a */
[C---:B------:R-:W-:Y:S01]  /*16f0*/  FFMA.FTZ R58, R104.reuse, R63, R20 ;  /* 0x0000003f683a7223 */ /* 0x040fe20000010014 */
[--C-:B---3--:R-:W-:Y:S01]  /*1700*/  PRMT R20, RZ, 0x5410, R4.reuse ;  /* 0x00005410ff147816 */ /* 0x108fe20000000004 */
[----:B------:R-:W-:Y:S01]  /*1710*/  FFMA.FTZ R52, R101, R52, R111 ;  /* 0x0000003465347223 */ /* 0x000fe2000001006f */
[----:B------:R-:W-:Y:S01]  /*1720*/  PRMT R4, RZ, 0x7610, R4 ;  /* 0x00007610ff047816 */ /* 0x000fe20000000004 */
[----:B------:R-:W-:Y:S01]  /*1730*/  FFMA.FTZ R100, R104, R79, R56 ;  /* 0x0000004f68647223 */ /* 0x000fe20000010038 */
[--C-:B--2---:R-:W-:Y:S01]  /*1740*/  PRMT R21, RZ, 0x5410, R64.reuse ;  /* 0x00005410ff157816 */ /* 0x104fe20000000040 */
[C---:B------:R-:W-:Y:S01]  /*1750*/  FFMA.FTZ R20, R72.reuse, R20, R57 ;  /* 0x0000001448147223 */ /* 0x040fe20000010039 */
[----:B------:R-:W-:Y:S01]  /*1760*/  PRMT R64, RZ, 0x7610, R64 ;  /* 0x00007610ff407816 */ /* 0x000fe20000000040 */
[----:B------:R0:W2:Y:S02]  /*1770*/  LDG.E.128 R76, [R102.64+0x17000] ;  /* 0x01700004664c7981 */ /* 0x0000a4000c1e1d00 */
[----:B------:R-:W-:Y:S01]  /*1780*/  FFMA.FTZ R20, R59, R4, R20 ;  /* 0x000000043b147223 */ /* 0x000fe20000010014 */
[----:B------:R-:W-:Y:S01]  /*1790*/  PRMT R4, RZ, 0x5410, R5 ;  /* 0x00005410ff047816 */ /* 0x000fe20000000005 */
[----:B------:R-:W-:Y:S01]  /*17a0*/  FFMA.FTZ R21, R72, R21, R105 ;  /* 0x0000001548157223 */ /* 0x000fe20000010069 */
[----:B------:R-:W-:Y:S01]  /*17b0*/  PRMT R53, RZ, 0x5410, R50 ;  /* 0x00005410ff357816 */ /* 0x000fe20000000032 */
[----:B------:R0:W3:Y:S02]  /*17c0*/  LDG.E.128 R60, [R102.64+0x6000] ;  /* 0x00600004663c7981 */ /* 0x0000e4000c1e1d00 */
        /* <DEDUP_REMOVED lines=8> */
[C---:B------:R-:W-:Y:S01]  /*1850*/  FFMA.FTZ R4, R106.reuse, R5, R4 ;  /* 0x000000056a047223 */ /* 0x040fe20000010004 */
[----:B------:R-:W-:Y:S01]  /*1860*/  PRMT R5, RZ, 0x5410, R66 ;  /* 0x00005410ff057816 */ /* 0x000fe20000000042 */
[----:B------:R-:W-:Y:S02]  /*1870*/  FFMA.FTZ R20, R101, R20, R21 ;  /* 0x0000001465147223 */ /* 0x000fe40000010015 */
[C---:B------:R-:W-:Y:S02]  /*1880*/  FFMA.FTZ R52, R106.reuse, R53, R52 ;  /* 0x000000356a347223 */ /* 0x040fe40000010034 */
        /* <DEDUP_REMOVED lines=10> */
[----:B-----5:R-:W-:Y:S01]  /*1930*/  PRMT R4, RZ, 0x5410, R28 ;  /* 0x00005410ff047816 */ /* 0x020fe2000000001c */
[----:B------:R-:W-:Y:S01]  /*1940*/  FFMA.FTZ R57, R74, R57, R106 ;  /* 0x000000394a397223 */ /* 0x000fe2000001006a */
[----:B------:R-:W-:-:S02]  /*1950*/  PRMT R105, RZ, 0x7610, R44 ;  /* 0x00007610ff697816 */ /* 0x000fc4000000002c */
[----:B------:R-:W-:Y:S01]  /*1960*/  PRMT R28, RZ, 0x7610, R28 ;  /* 0x00007610ff1c7816 */ /* 0x000fe2000000001c */
[----:B------:R-:W-:Y:S02]  /*1970*/  FFMA.FTZ R6, R75, R6, R57 ;  /* 0x000000064b067223 */ /* 0x000fe40000010039 */
        /* <DEDUP_REMOVED lines=18> */
[----:B------:R-:W-:Y:S02]  /*1aa0*/  PRMT R36, RZ, 0x7610, R36 ;  /* 0x00007610ff247816 */ /* 0x000fe40000000024 */
[----:B------:R-:W-:Y:S01]  /*1ab0*/  PRMT R28, RZ, 0x5410, R30 ;  /* 0x00005410ff1c7816 */ /* 0x000fe2000000001e */
[C---:B------:R-:W-:Y:S01]  /*1ac0*/  FFMA.FTZ R56, R104.reuse, R51, R50 ;  /* 0x0000003368387223 */ /* 0x040fe20000010032 */
[----:B------:R-:W-:Y:S01]  /*1ad0*/  PRMT R57, RZ, 0x5410, R37 ;  /* 0x00005410ff397816 */ /* 0x000fe20000000025 */
[C---:B------:R-:W-:Y:S01]  /*1ae0*/  FFMA.FTZ R108, R104.reuse, R23, R22 ;  /* 0x00000017686c7223 */ /* 0x040fe20000010016 */
[--C-:B------:R-:W-:Y:S01]  /*1af0*/  PRMT R7, RZ, 0x5410, R47.reuse ;  /* 0x00005410ff077816 */ /* 0x100fe2000000002f */
        /* <DEDUP_REMOVED lines=8> */
[----:B------:R0:W4:Y:S02]  /*1b80*/  LDG.E.128 R48, [R102.64+0x2800] ;  /* 0x0028000466307981 */ /* 0x000124000c1e1d00 */
[----:B------:R-:W-:Y:S01]  /*1b90*/  FFMA.FTZ R29, R6, R29, R28 ;  /* 0x0000001d061d7223 */ /* 0x000fe2000001001c */
[----:B------:R-:W-:Y:S01]  /*1ba0*/  PRMT R28, RZ, 0x5410, R38 ;  /* 0x00005410ff1c7816 */ /* 0x000fe20000000026 */
[----:B------:R-:W-:Y:S01]  /*1bb0*/  FFMA.FTZ R36, R4, R37, R36 ;  /* 0x0000002504247223 */ /* 0x000fe20000010024 */
[--C-:B------:R-:W-:Y:S01]  /*1bc0*/  PRMT R109, RZ, 0x7610, R31.reuse ;  /* 0x00007610ff6d7816 */ /* 0x100fe2000000001f */
[----:B------:R-:W5:Y:S02]  /*1bd0*/  LDG.E.128 R52, [R114.64+0x2800] ;  /* 0x0028000472347981 */ /* 0x000f64000c1e1d00 */
[----:B------:R-:W-:Y:S01]  /*1be0*/  FFMA.FTZ R36, R5, R28, R36 ;  /* 0x0000001c05247223 */ /* 0x000fe20000010024 */
[----:B------:R-:W-:Y:S01]  /*1bf0*/  PRMT R28, RZ, 0x5410, R31 ;  /* 0x00005410ff1c7816 */ /* 0x000fe2000000001f */
[----:B------:R0:W2:Y:S04]  /*1c00*/  LDG.E.128 R20, [R102.64+0x9800] ;  /* 0x0098000466147981 */ /* 0x0000a8000c1e1d00 */
[C---:B------:R-:W-:Y:S01]  /*1c10*/  FFMA.FTZ R28, R7.reuse, R28, R29 ;  /* 0x0000001c071c7223 */ /* 0x040fe2000001001d */
[----:B------:R-:W-:Y:S01]  /*1c20*/  PRMT R29, RZ, 0x7610, R38 ;  /* 0x00007610ff1d7816 */ /* 0x000fe20000000026 */
[----:B------:R0:W3:Y:S02]  /*1c30*/  LDG.E.128 R72, [R102.64+0xd000] ;  /* 0x00d0000466487981 */ /* 0x0000e4000c1e1d00 */
[----:B------:R-:W-:Y:S01]  /*1c40*/  FFMA.FTZ R109, R100, R109, R28 ;  /* 0x0000006d646d7223 */ /* 0x000fe2000001001c */
[--C-:B------:R-:W-:Y:S01]  /*1c50*/  PRMT R28, RZ, 0x5410, R39.reuse ;  /* 0x00005410ff1c7816 */ /* 0x100fe20000000027 */
[----:B------:R-:W-:Y:S01]  /*1c60*/  FFMA.FTZ R29, R6, R29, R36 ;  /* 0x0000001d061d7223 */ /* 0x000fe20000010024 */
[----:B------:R-:W-:Y:S01]  /*1c70*/  PRMT R107, RZ, 0x7610, R39 ;  /* 0x00007610ff6b7816 */ /* 0x000fe20000000027 */
[----:B------:R0:W3:Y:S02]  /*1c80*/  LDG.E.128 R44, [R102.64+0x10800] ;  /* 0x01080004662c7981 */ /* 0x0000e4000c1e1d00 */
[----:B------:R-:W-:Y:S01]  /*1c90*/  FFMA.FTZ R28, R7, R28, R29 ;  /* 0x0000001c071c7223 */ /* 0x000fe2000001001d */
[--C-:B------:R-:W-:Y:S01]  /*1ca0*/  PRMT R29, RZ, 0x5410, R96.reuse ;  /* 0x00005410ff1d7816 */ /* 0x100fe20000000060 */
[----:B------:R0:W3:Y:S01]  /*1cb0*/  LDG.E.128 R64, [R102.64+0x14000] ;  /* 0x0140000466407981 */ /* 0x0000e2000c1e1d00 */
[----:B------:R-:W-:Y:S01]  /*1cc0*/  PRMT R96, RZ, 0x7610, R96 ;  /* 0x00007610ff607816 */ /* 0x000fe20000000060 */
[----:B------:R-:W-:Y:S01]  /*1cd0*/  FFMA.FTZ R107, R100, R107, R28 ;  /* 0x0000006b646b7223 */ /* 0x000fe2000001001c */
[----:B------:R-:W-:Y:S01]  /*1ce0*/  PRMT R28, RZ, 0x5410, R92 ;  /* 0x00005410ff1c7816 */ /* 0x000fe2000000005c */
[----:B------:R-:W-:Y:S01]  /*1cf0*/  FFMA.FTZ R29, R101, R29, R56 ;  /* 0x0000001d651d7223 */ /* 0x000fe20000010038 */
[----:B------:R-:W-:Y:S01]  /*1d00*/  PRMT R92, RZ, 0x7610, R92 ;  /* 0x00007610ff5c7816 */ /* 0x000fe2000000005c */
[----:B------:R0:W3:Y:S02]  /*1d10*/  LDG.E.128 R36, [R102.64+0x17800] ;  /* 0x0178000466247981 */ /* 0x0000e4000c1e1d00 */
[----:B------:R-:W-:Y:S01]  /*1d20*/  FFMA.FTZ R96, R105, R96, R29 ;  /* 0x0000006069607223 */ /* 0x000fe2000001001d */
[----:B------:R-:W-:Y:S01]  /*1d30*/  PRMT R29, RZ, 0x5410, R97 ;  /* 0x00005410ff1d7816 */ /* 0x000fe20000000061 */
[----:B------:R-:W-:Y:S01]  /*1d40*/  FFMA.FTZ R28, R101, R28, R58 ;  /* 0x0000001c651c7223 */ /* 0x000fe2000001003a */
[----:B------:R-:W-:Y:S01]  /*1d50*/  PRMT R31, RZ, 0x5410, R93 ;  /* 0x00005410ff1f7816 */ /* 0x000fe2000000005d */
[----:B------:R-:W3:Y:S01]  /*1d60*/  LDG.E.128 R56, [R114.64+0x3000] ;  /* 0x0030000472387981 */ /* 0x000ee2000c1e1d00 */
[----:B------:R-:W-:Y:S01]  /*1d70*/  PRMT R97, RZ, 0x7610, R97 ;  /* 0x00007610ff617816 */ /* 0x000fe20000000061 */
[----:B------:R-:W-:-:S02]  /*1d80*/  FFMA.FTZ R28, R105, R92, R28 ;  /* 0x0000005c691c7223 */ /* 0x000fc4000001001c */
[C---:B------:R-:W-:Y:S02]  /*1d90*/  FFMA.FTZ R29, R106.reuse, R29, R96 ;  /* 0x0000001d6a1d7223 */ /* 0x040fe40000010060 */
        /* <DEDUP_REMOVED lines=22> */
[----:B------:R-:W-:-:S03]  /*1f00*/  PRMT R8, RZ, 0x7610, R8 ;  /* 0x00007610ff087816 */ /* 0x000fc60000000008 */
[----:B------:R-:W-:-:S04]  /*1f10*/  FFMA.FTZ R93, R101, R93, R108 ;  /* 0x0000005d655d7223 */ /* 0x000fc8000001006c */
        /* <DEDUP_REMOVED lines=38> */
[----:B------:R0:W3:Y:S02]  /*2180*/  LDG.E.128 R12, [R102.64+0x11000] ;  /* 0x01100004660c7981 */ /* 0x0000e4000c1e1d00 */
[----:B------:R-:W-:Y:S01]  /*2190*/  FFMA.FTZ R106, R106, R9, R68 ;  /* 0x000000096a6a7223 */ /* 0x000fe20000010044 */
[----:B------:R-:W-:-:S02]  /*21a0*/  PRMT R68, RZ, 0x5410, R40 ;  /* 0x00005410ff447816 */ /* 0x000fc40000000028 */
        /* <DEDUP_REMOVED lines=8> */
[----:B------:R0:W3:Y:S01]  /*2230*/  LDG.E.128 R8, [R102.64+0xd800] ;  /* 0x00d8000466087981 */ /* 0x0000e2000c1e1d00 */
[----:B------:R-:W-:-:S02]  /*2240*/  PRMT R4, RZ, 0x7610, R25 ;  /* 0x00007610ff047816 */ /* 0x000fc40000000019 */
[----:B------:R-:W-:Y:S01]  /*2250*/  PRMT R41, RZ, 0x7610, R41 ;  /* 0x00007610ff297816 */ /* 0x000fe20000000029 */
[----:B------:R-:W-:Y:S02]  /*2260*/  FFMA.FTZ R24, R40, R109, R24 ;  /* 0x0000006d28187223 */ /* 0x000fe40000010018 */
        /* <DEDUP_REMOVED lines=20> */
[----:B------:R0:W3:Y:S02]  /*23b0*/  LDG.E.128 R24, [R102.64+0x18000] ;  /* 0x0180000466187981 */ /* 0x0000e4000c1e1d00 */
[----:B------:R-:W-:Y:S01]  /*23c0*/  FFMA.FTZ R100, R43, R100, R4 ;  /* 0x000000642b647223 */ /* 0x000fe20000010004 */
[----:B------:R-:W-:-:S02]  /*23d0*/  PRMT R4, RZ, 0x5410, R16 ;  /* 0x00005410ff047816 */ /* 0x000fc40000000010 */
[----:B------:R-:W-:Y:S01]  /*23e0*/  PRMT R16, RZ, 0x7610, R16 ;  /* 0x00007610ff107816 */ /* 0x000fe20000000010 */
[C---:B------:R-:W-:Y:S02]  /*23f0*/  FFMA.FTZ R110, R68.reuse, R5, R110 ;  /* 0x00000005446e7223 */ /* 0x040fe4000001006e */
[----:B------:R-:W-:Y:S01]  /*2400*/  FFMA.FTZ R107, R68, R4, R107 ;  /* 0x00000004446b7223 */ /* 0x000fe2000001006b */
[----:B------:R-:W-:Y:S01]  /*2410*/  PRMT R32, RZ, 0x7610, R32 ;  /* 0x00007610ff207816 */ /* 0x000fe20000000020 */
[----:B------:R0:W3:Y:S02]  /*2420*/  LDG.E.128 R4, [R102.64+0x14800] ;  /* 0x0148000466047981 */ /* 0x0000e4000c1e1d00 */
[C---:B------:R-:W-:Y:S02]  /*2430*/  FFMA.FTZ R16, R69.reuse, R16, R107 ;  /* 0x0000001045107223 */ /* 0x040fe4000001006b */
[----:B------:R-:W-:Y:S01]  /*2440*/  FFMA.FTZ R110, R69, R32, R110 ;  /* 0x00000020456e7223 */ /* 0x000fe2000001006e */
[----:B0-----:R-:W-:-:S05]  /*2450*/  PRMT R103, RZ, 0x5410, R17 ;  /* 0x00005410ff677816 */ /* 0x001fca0000000011 */
[C---:B------:R-:W-:Y:S01]  /*2460*/  FFMA.FTZ R32, R40.reuse, R103, R16 ;  /* 0x0000006728207223 */ /* 0x040fe20000010010 */
[----:B------:R-:W-:Y:S02]  /*2470*/  PRMT R16, RZ, 0x7610, R17 ;  /* 0x00007610ff107816 */ /* 0x000fe40000000011 */
        /* <DEDUP_REMOVED lines=53> */
[----:B--2---:R-:W-:Y:S02]  /*27d0*/  PRMT R33, RZ, 0x5410, R76 ;  /* 0x00005410ff217816 */ /* 0x004fe4000000004c */
[----:B------:R-:W-:Y:S02]  /*27e0*/  PRMT R32, RZ, 0x5410, R80 ;  /* 0x00005410ff207816 */ /* 0x000fe40000000050 */
[----:B------:R-:W-:Y:S01]  /*27f0*/  PRMT R76, RZ, 0x7610, R76 ;  /* 0x00007610ff4c7816 */ /* 0x000fe2000000004c */
[C---:B------:R-:W-:Y:S01]  /*2800*/  FFMA.FTZ R33, R68.reuse, R33, R71 ;  /* 0x0000002144217223 */ /* 0x040fe20000010047 */
[----:B------:R-:W-:Y:S01]  /*2810*/  PRMT R80, RZ, 0x7610, R80 ;  /* 0x00007610ff507816 */ /* 0x000fe20000000050 */
[----:B------:R-:W-:-:S02]  /*2820*/  FFMA.FTZ R32, R68, R32, R101 ;  /* 0x0000002044207223 */ /* 0x000fc40000010065 */
        /* <DEDUP_REMOVED lines=25> */
[----:B----4-:R-:W-:Y:S01]  /*29c0*/  PRMT R33, RZ, 0x5410, R48 ;  /* 0x00005410ff217816 */ /* 0x010fe20000000030 */
[----:B------:R-:W-:Y:S01]  /*29d0*/  FFMA.FTZ R43, R43, R34, R35 ;  /* 0x000000222b2b7223 */ /* 0x000fe20000010023 */
[--C-:B-----5:R-:W-:Y:S02]  /*29e0*/  PRMT R35, RZ, 0x5410, R52.reuse ;  /* 0x00005410ff237816 */ /* 0x120fe40000000034 */
[----:B------:R-:W-:Y:S02]  /*29f0*/  PRMT R52, RZ, 0x7610, R52 ;  /* 0x00007610ff347816 */ /* 0x000fe40000000034 */
[----:B------:R-:W-:Y:S01]  /*2a00*/  PRMT R41, RZ, 0x7610, R48 ;  /* 0x00007610ff297816 */ /* 0x000fe20000000030 */
[----:B------:R-:W-:-:S04]  /*2a10*/  FFMA.FTZ R100, R35, R33, R100 ;  /* 0x0000002123647223 */ /* 0x000fc80000010064 */
[C---:B------:R-:W-:Y:S01]  /*2a20*/  FFMA.FTZ R100, R52.reuse, R41, R100 ;  /* 0x0000002934647223 */ /* 0x040fe20000010064 */
[--C-:B---3--:R-:W-:Y:S02]  /*2a30*/  PRMT R41, RZ, 0x5410, R60.reuse ;  /* 0x00005410ff297816 */ /* 0x108fe4000000003c */
[----:B------:R-:W-:Y:S02]  /*2a40*/  PRMT R69, RZ, 0x7610, R60 ;  /* 0x00007610ff457816 */ /* 0x000fe4000000003c */
        /* <DEDUP_REMOVED lines=231> */
[----:B------:R-:W0:Y:S03]  /*38c0*/  SHFL.BFLY PT, R10, R17, 0x10, 0x1f ;  /* 0x0e001f00110a7f89 */ /* 0x000e2600000e0000 */
[----:B------:R-:W-:Y:S01]  /*38d0*/  FFMA.FTZ R5, R59, R6, R5 ;  /* 0x000000063b057223 */ /* 0x000fe20000010005 */
[----:B------:R-:W1:Y:S04]  /*38e0*/  SHFL.BFLY PT, R7, R16, 0x10, 0x1f ;  /* 0x0e001f0010077f89 */ /* 0x000e6800000e0000 */
[----:B------:R-:W2:Y:S04]  /*38f0*/  SHFL.BFLY PT, R11, R18, 0x10, 0x1f ;  /* 0x0e001f00120b7f89 */ /* 0x000ea800000e0000 */
[----:B------:R-:W3:Y:S04]  /*3900*/  SHFL.BFLY PT, R13, R8, 0x10, 0x1f ;  /* 0x0e001f00080d7f89 */ /* 0x000ee800000e0000 */
[----:B------:R-:W4:Y:S04]  /*3910*/  SHFL.BFLY PT, R12, R9, 0x10, 0x1f ;  /* 0x0e001f00090c7f89 */ /* 0x000f2800000e0000 */
[----:B------:R-:W5:Y:S04]  /*3920*/  SHFL.BFLY PT, R15, R4, 0x10, 0x1f ;  /* 0x0e001f00040f7f89 */ /* 0x000f6800000e0000 */
[----:B------:R-:W5:Y:S01]  /*3930*/  SHFL.BFLY PT, R20, R5, 0x10, 0x1f ;  /* 0x0e001f0005147f89 */ /* 0x000f6200000e0000 */
[----:B0-----:R-:W-:-:S02]  /*3940*/  FADD.FTZ R10, R17, R10 ;  /* 0x0000000a110a7221 */ /* 0x001fc40000010000 */
[----:B-1----:R-:W-:Y:S02]  /*3950*/  FADD.FTZ R7, R16, R7 ;  /* 0x0000000710077221 */ /* 0x002fe40000010000 */
[----:B--2---:R-:W-:-:S03]  /*3960*/  FADD.FTZ R11, R18, R11 ;  /* 0x0000000b120b7221 */ /* 0x004fc60000010000 */
[----:B------:R-:W0:Y:S01]  /*3970*/  SHFL.BFLY PT, R6, R7, 0x8, 0x1f ;  /* 0x0d001f0007067f89 */ /* 0x000e2200000e0000 */
[----:B---3--:R-:W-:Y:S02]  /*3980*/  FADD.FTZ R13, R8, R13 ;  /* 0x0000000d080d7221 */ /* 0x008fe40000010000 */
[----:B----4-:R-:W-:Y:S02]  /*3990*/  FADD.FTZ R14, R9, R12 ;  /* 0x0000000c090e7221 */ /* 0x010fe40000010000 */
[----:B-----5:R-:W-:Y:S01]  /*39a0*/  FADD.FTZ R16, R4, R15 ;  /* 0x0000000f04107221 */ /* 0x020fe20000010000 */
[----:B------:R-:W1:Y:S01]  /*39b0*/  SHFL.BFLY PT, R9, R10, 0x8, 0x1f ;  /* 0x0d001f000a097f89 */ /* 0x000e6200000e0000 */
[----:B------:R-:W-:-:S03]  /*39c0*/  FADD.FTZ R20, R5, R20 ;  /* 0x0000001405147221 */ /* 0x000fc60000010000 */
[----:B------:R-:W2:Y:S04]  /*39d0*/  SHFL.BFLY PT, R8, R11, 0x8, 0x1f ;  /* 0x0d001f000b087f89 */ /* 0x000ea800000e0000 */
[----:B------:R-:W3:Y:S04]  /*39e0*/  SHFL.BFLY PT, R4, R13, 0x8, 0x1f ;  /* 0x0d001f000d047f89 */ /* 0x000ee800000e0000 */
[----:B------:R-:W4:Y:S04]  /*39f0*/  SHFL.BFLY PT, R15, R14, 0x8, 0x1f ;  /* 0x0d001f000e0f7f89 */ /* 0x000f2800000e0000 */
[----:B------:R-:W5:Y:S04]  /*3a00*/  SHFL.BFLY PT, R17, R16, 0x8, 0x1f ;  /* 0x0d001f0010117f89 */ /* 0x000f6800000e0000 */
[----:B------:R-:W5:Y:S01]  /*3a10*/  SHFL.BFLY PT, R19, R20, 0x8, 0x1f ;  /* 0x0d001f0014137f89 */ /* 0x000f6200000e0000 */
[----:B0-----:R-:W-:-:S02]  /*3a20*/  FADD.FTZ R6, R7, R6 ;  /* 0x0000000607067221 */ /* 0x001fc40000010000 */
[----:B-1----:R-:W-:Y:S02]  /*3a30*/  FADD.FTZ R9, R10, R9 ;  /* 0x000000090a097221 */ /* 0x002fe40000010000 */
[----:B--2---:R-:W-:Y:S01]  /*3a40*/  FADD.FTZ R8, R11, R8 ;  /* 0x000000080b087221 */ /* 0x004fe20000010000 */
[----:B------:R-:W0:Y:S01]  /*3a50*/  SHFL.BFLY PT, R5, R6, 0x4, 0x1f ;  /* 0x0c801f0006057f89 */ /* 0x000e2200000e0000 */
[----:B---3--:R-:W-:Y:S02]  /*3a60*/  FADD.FTZ R12, R13, R4 ;  /* 0x000000040d0c7221 */ /* 0x008fe40000010000 */
[----:B----4-:R-:W-:Y:S01]  /*3a70*/  FADD.FTZ R15, R14, R15 ;  /* 0x0000000f0e0f7221 */ /* 0x010fe20000010000 */
[----:B------:R-:W1:Y:S01]  /*3a80*/  SHFL.BFLY PT, R4, R9, 0x4, 0x1f ;  /* 0x0c801f0009047f89 */ /* 0x000e6200000e0000 */
[----:B-----5:R-:W-:Y:S02]  /*3a90*/  FADD.FTZ R17, R16, R17 ;  /* 0x0000001110117221 */ /* 0x020fe40000010000 */
[----:B------:R-:W-:Y:S01]  /*3aa0*/  FADD.FTZ R19, R20, R19 ;  /* 0x0000001314137221 */ /* 0x000fe20000010000 */
[----:B------:R-:W2:Y:S04]  /*3ab0*/  SHFL.BFLY PT, R7, R8, 0x4, 0x1f ;  /* 0x0c801f0008077f89 */ /* 0x000ea800000e0000 */
[----:B------:R-:W3:Y:S04]  /*3ac0*/  SHFL.BFLY PT, R11, R12, 0x4, 0x1f ;  /* 0x0c801f000c0b7f89 */ /* 0x000ee800000e0000 */
[----:B------:R-:W4:Y:S04]  /*3ad0*/  SHFL.BFLY PT, R14, R15, 0x4, 0x1f ;  /* 0x0c801f000f0e7f89 */ /* 0x000f2800000e0000 */
[----:B------:R-:W5:Y:S04]  /*3ae0*/  SHFL.BFLY PT, R16, R17, 0x4, 0x1f ;  /* 0x0c801f0011107f89 */ /* 0x000f6800000e0000 */
[----:B------:R-:W5:Y:S01]  /*3af0*/  SHFL.BFLY PT, R18, R19, 0x4, 0x1f ;  /* 0x0c801f0013127f89 */ /* 0x000f6200000e0000 */
[----:B0-----:R-:W-:-:S02]  /*3b00*/  FADD.FTZ R5, R6, R5 ;  /* 0x0000000506057221 */ /* 0x001fc40000010000 */
[----:B-1----:R-:W-:Y:S02]  /*3b10*/  FADD.FTZ R6, R9, R4 ;  /* 0x0000000409067221 */ /* 0x002fe40000010000 */
[----:B--2---:R-:W-:Y:S02]  /*3b20*/  FADD.FTZ R10, R8, R7 ;  /* 0x00000007080a7221 */ /* 0x004fe40000010000 */
[----:B---3--:R-:W-:Y:S01]  /*3b30*/  FADD.FTZ R11, R12, R11 ;  /* 0x0000000b0c0b7221 */ /* 0x008fe20000010000 */
[----:B------:R-:W0:Y:S01]  /*3b40*/  SHFL.BFLY PT, R7, R6, 0x2, 0x1f ;  /* 0x0c401f0006077f89 */ /* 0x000e2200000e0000 */
[----:B----4-:R-:W-:Y:S02]  /*3b50*/  FADD.FTZ R14, R15, R14 ;  /* 0x0000000e0f0e7221 */ /* 0x010fe40000010000 */
[----:B-----5:R-:W-:Y:S02]  /*3b60*/  FADD.FTZ R16, R17, R16 ;  /* 0x0000001011107221 */ /* 0x020fe40000010000 */
[----:B------:R-:W-:Y:S01]  /*3b70*/  FADD.FTZ R18, R19, R18 ;  /* 0x0000001213127221 */ /* 0x000fe20000010000 */
        /* <DEDUP_REMOVED lines=12> */
[----:B------:R-:W-:Y:S01]  /*3c40*/  FADD.FTZ R19, R18, R19 ;  /* 0x0000001312137221 */ /* 0x000fe20000010000 */
[----:B------:R-:W-:Y:S04]  /*3c50*/  SHFL.BFLY PT, R7, R4, 0x1, 0x1f ;  /* 0x0c201f0004077f89 */ /* 0x000fe800000e0000 */
[----:B------:R-:W0:Y:S04]  /*3c60*/  SHFL.BFLY PT, R9, R8, 0x1, 0x1f ;  /* 0x0c201f0008097f89 */ /* 0x000e2800000e0000 */
[----:B------:R-:W1:Y:S04]  /*3c70*/  SHFL.BFLY PT, R11, R6, 0x1, 0x1f ;  /* 0x0c201f00060b7f89 */ /* 0x000e6800000e0000 */
[----:B------:R-:W2:Y:S04]  /*3c80*/  SHFL.BFLY PT, R13, R12, 0x1, 0x1f ;  /* 0x0c201f000c0d7f89 */ /* 0x000ea800000e0000 */
[----:B------:R-:W3:Y:S04]  /*3c90*/  SHFL.BFLY PT, R15, R10, 0x1, 0x1f ;  /* 0x0c201f000a0f7f89 */ /* 0x000ee800000e0000 */
[----:B------:R-:W4:Y:S04]  /*3ca0*/  SHFL.BFLY PT, R14, R17, 0x1, 0x1f ;  /* 0x0c201f00110e7f89 */ /* 0x000f2800000e0000 */
        /* <DEDUP_REMOVED lines=11> */
[----:B-----5:R-:W-:Y:S01]  /*3d60*/  FADD.FTZ R16, R19, R16 ;  /* 0x0000001013107221 */ /* 0x020fe20000010000 */
[----:B------:R0:W-:Y:S04]  /*3d70*/  @!P0 STS [R5.X4], R4 ;  /* 0x0000000405008388 */ /* 0x0001e80000004800 */
        /* <DEDUP_REMOVED lines=57> */
[----:B------:R-:W-:Y:S04]  /*4110*/  STG.E.U16 [R2.64], R10 ;  /* 0x0000000a02007986 */ /* 0x000fe8000c101504 */
[----:B------:R-:W-:Y:S01]  /*4120*/  STG.E.U16 [R2.64+0x1200], R6 ;  /* 0x0012000602007986 */ /* 0x000fe2000c101504 */
[----:B------:R-:W-:Y:S05]  /*4130*/  EXIT ;  /* 0x000000000000794d */ /* 0x000fea0003800000 */
.L_x_9:
        /* <DEDUP_REMOVED lines=12> */
.L_x_41:


//--------------------- .text._Z30router_gemm_kernel_bf16_outputI13__nv_bfloat16Li128ELi8ELi6ELi384ELi7168EEvPS0_PKT_S4_ --------------------------
	.section	.text._Z30router_gemm_kernel_bf16_outputI13__nv_bfloat16Li128ELi8ELi6ELi384ELi7168EEvPS0_PKT_S4_,"ax",@progbits
	.sectioninfo	@"SHI_REGISTERS=115"
	.align	128
        .global         _Z30router_gemm_kernel_bf16_outputI13__nv_bfloat16Li128ELi8ELi6ELi384ELi7168EEvPS0_PKT_S4_
        .type           _Z30router_gemm_kernel_bf16_outputI13__nv_bfloat16Li128ELi8ELi6ELi384ELi7168EEvPS0_PKT_S4_,@function
        .size           _Z30router_gemm_kernel_bf16_outputI13__nv_bfloat16Li128ELi8ELi6ELi384ELi7168EEvPS0_PKT_S4_,(.L_x_42 - _Z30router_gemm_kernel_bf16_outputI13__nv_bfloat16Li128ELi8ELi6ELi384ELi7168EEvPS0_PKT_S4_)
        .other          _Z30router_gemm_kernel_bf16_outputI13__nv_bfloat16Li128ELi8ELi6ELi384ELi7168EEvPS0_PKT_S4_,@"STO_CUDA_ENTRY STV_DEFAULT"
_Z30router_gemm_kernel_bf16_outputI13__nv_bfloat16Li128ELi8ELi6ELi384ELi7168EEvPS0_PKT_S4_:
.text._Z30router_gemm_kernel_bf16_outputI13__nv_bfloat16Li128ELi8ELi6ELi384ELi7168EEvPS0_PKT_S4_:
        /* <DEDUP_REMOVED lines=37> */
[----:B------:R-:W-:Y:S02]  /*0250*/  PRMT R99, RZ, 0x7610, R16 ;  /* 0x00007610ff637816 */ /* 0x000fe40000000010 */
[----:B---3--:R-:W-:Y:S01]  /*0260*/  PRMT R16, RZ, 0x5410, R24 ;  /* 0x00005410ff107816 */ /* 0x008fe20000000018 */
[C---:B------:R-:W-:Y:S01]  /*0270*/  FFMA.FTZ R20, R103.reuse, R20, RZ ;  /* 0x0000001467147223 */ /* 0x040fe200000100ff */
[--C-:B------:R-:W-:Y:S02]  /*0280*/  PRMT R97, RZ, 0x5410, R17.reuse ;  /* 0x00005410ff617816 */ /* 0x100fe40000000011 */
[----:B------:R-:W-:Y:S01]  /*0290*/  PRMT R100, RZ, 0x7610, R17 ;  /* 0x00007610ff647816 */ /* 0x000fe20000000011 */
[----:B------:R-:W-:Y:S01]  /*02a0*/  FFMA.FTZ R17, R103, R16, RZ ;  /* 0x0000001067117223 */ /* 0x000fe200000100ff */
[--C-:B------:R-:W-:Y:S01]  /*02b0*/  PRMT R16, RZ, 0x5410, R53.reuse ;  /* 0x00005410ff107816 */ /* 0x100fe20000000035 */
        /* <DEDUP_REMOVED lines=26> */
[----:B-----5:R-:W-:Y:S01]  /*0460*/  PRMT R26, RZ, 0x5410, R32 ;  /* 0x00005410ff1a7816 */ /* 0x020fe20000000020 */
[----:B------:R-:W3:Y:S02]  /*0470*/  LDG.E.128 R16, [R84.64+0x1800] ;  /* 0x0018000454107981 */ /* 0x000ee4000c1e1d00 */
[----:B------:R-:W-:Y:S01]  /*0480*/  FFMA.FTZ R106, R96, R55, R24 ;  /* 0x00000037606a7223 */ /* 0x000fe20000010018 */
[----:B------:R-:W-:-:S02]  /*0490*/  PRMT R24, RZ, 0x5410, R28 ;  /* 0x00005410ff187816 */ /* 0x000fc4000000001c */
[----:B------:R-:W-:-:S03]  /*04a0*/  PRMT R28, RZ, 0x7610, R28 ;  /* 0x00007610ff1c7816 */ /* 0x000fc6000000001c */
[----:B------:R-:W-:Y:S01]  /*04b0*/  FFMA.FTZ R24, R103, R24, RZ ;  /* 0x0000001867187223 */ /* 0x000fe200000100ff */
[----:B------:R-:W-:-:S03]  /*04c0*/  PRMT R32, RZ, 0x7610, R32 ;  /* 0x00007610ff207816 */ /* 0x000fc60000000020 */
[----:B------:R-:W-:Y:S01]  /*04d0*/  FFMA.FTZ R53, R99, R28, R24 ;  /* 0x0000001c63357223 */ /* 0x000fe20000010018 */
[--C-:B------:R-:W-:Y:S01]  /*04e0*/  PRMT R28, RZ, 0x5410, R29.reuse ;  /* 0x00005410ff1c7816 */ /* 0x100fe2000000001d */
[----:B------:R-:W-:Y:S01]  /*04f0*/  FFMA.FTZ R54, R103, R26, RZ ;  /* 0x0000001a67367223 */ /* 0x000fe200000100ff */
[----:B------:R-:W-:-:S03]  /*0500*/  PRMT R29, RZ, 0x7610, R29 ;  /* 0x00007610ff1d7816 */ /* 0x000fc6000000001d */
[----:B------:R-:W-:Y:S02]  /*0510*/  FFMA.FTZ R28, R97, R28, R53 ;  /* 0x0000001c611c7223 */ /* 0x000fe40000010035 */
[----:B------:R-:W-:Y:S01]  /*0520*/  FFMA.FTZ R54, R99, R32, R54 ;  /* 0x0000002063367223 */ /* 0x000fe20000010036 */
[--C-:B------:R-:W-:Y:S01]  /*0530*/  PRMT R32, RZ, 0x5410, R33.reuse ;  /* 0x00005410ff207816 */ /* 0x100fe20000000021 */
[C---:B------:R-:W-:Y:S01]  /*0540*/  FFMA.FTZ R29, R100.reuse, R29, R28 ;  /* 0x0000001d641d7223 */ /* 0x040fe2000001001c */
        /* <DEDUP_REMOVED lines=17> */
[--C-:B------:R-:W-:Y:S02]  /*0660*/  PRMT R32, RZ, 0x5410, R36.reuse ;  /* 0x00005410ff207816 */ /* 0x100fe40000000024 */
[----:B------:R-:W-:-:S03]  /*0670*/  PRMT R36, RZ, 0x7610, R36 ;  /* 0x00007610ff247816 */ /* 0x000fc60000000024 */
[----:B------:R-:W-:Y:S01]  /*0680*/  FFMA.FTZ R32, R103, R32, RZ ;  /* 0x0000002067207223 */ /* 0x000fe200000100ff */
[----:B------:R-:W-:-:S03]  /*0690*/  PRMT R34, RZ, 0x5410, R40 ;  /* 0x00005410ff227816 */ /* 0x000fc60000000028 */
[----:B------:R-:W-:Y:S01]  /*06a0*/  FFMA.FTZ R53, R99, R36, R32 ;  /* 0x0000002463357223 */ /* 0x000fe20000010020 */
[--C-:B------:R-:W-:Y:S01]  /*06b0*/  PRMT R36, RZ, 0x5410, R37.reuse ;  /* 0x00005410ff247816 */ /* 0x100fe20000000025 */
[----:B------:R-:W-:Y:S01]  /*06c0*/  FFMA.FTZ R103, R103, R34, RZ ;  /* 0x0000002267677223 */ /* 0x000fe200000100ff */
[----:B------:R-:W-:Y:S02]  /*06d0*/  PRMT R40, RZ, 0x7610, R40 ;  /* 0x00007610ff287816 */ /* 0x000fe40000000028 */
        /* <DEDUP_REMOVED lines=34> */
[----:B------:R-:W5:Y:S01]  /*0900*/  LDG.E.128 R28, [R84.64+0x8800] ;  /* 0x00880004541c7981 */ /* 0x000f62000c1e1d00 */
[----:B------:R-:W-:-:S02]  /*0910*/  PRMT R102, RZ, 0x5410, R45 ;  /* 0x00005410ff667816 */ /* 0x000fc4000000002d */
[----:B------:R-:W-:Y:S01]  /*0920*/  PRMT R105, RZ, 0x7610, R45 ;  /* 0x00007610ff697816 */ /* 0x000fe2000000002d */
[C---:B------:R-:W-:Y:S01]  /*0930*/  FFMA.FTZ R53, R101.reuse, R40, R106 ;  /* 0x0000002865357223 */ /* 0x040fe2000001006a */
[----:B------:R-:W-:Y:S01]  /*0940*/  PRMT R45, RZ, 0x7610, R48 ;  /* 0x00007610ff2d7816 */ /* 0x000fe20000000030 */
[----:B------:R-:W4:Y:S01]  /*0950*/  LDG.E.128 R32, [R84.64+0xc000] ;  /* 0x00c0000454207981 */ /* 0x000f22000c1e1d00 */
[--C-:B------:R-:W-:Y:S02]  /*0960*/  PRMT R44, RZ, 0x5410, R60.reuse ;  /* 0x00005410ff2c7816 */ /* 0x100fe4000000003c */
[--C-:B------:R-:W-:Y:S01]  /*0970*/  PRMT R97, RZ, 0x5410, R47.reuse ;  /* 0x00005410ff617816 */ /* 0x100fe2000000002f */
[----:B------:R-:W4:Y:S01]  /*0980*/  LDG.E.128 R36, [R84.64+0xf800] ;  /* 0x00f8000454247981 */ /* 0x000f22000c1e1d00 */
[----:B------:R-:W-:Y:S01]  /*0990*/  PRMT R106, RZ, 0x7610, R47 ;  /* 0x00007610ff6a7816 */ /* 0x000fe2000000002f */
[----:B------:R-:W-:Y:S01]  /*09a0*/  FFMA.FTZ R53, R100, R45, R53 ;  /* 0x0000002d64357223 */ /* 0x000fe20000010035 */
[----:B------:R-:W-:Y:S01]  /*09b0*/  PRMT R47, RZ, 0x7610, R60 ;  /* 0x00007610ff2f7816 */ /* 0x000fe2000000003c */
        /* <DEDUP_REMOVED lines=26> */
[----:B------:R-:W-:Y:S01]  /*0b60*/  PRMT R56, RZ, 0x5410, R80 ;  /* 0x00005410ff387816 */ /* 0x000fe20000000050 */
[----:B------:R-:W5:Y:S02]  /*0b70*/  LDG.E.128 R52, [R84.64+0x5800] ;  /* 0x0058000454347981 */ /* 0x000f64000c1e1d00 */
        /* <DEDUP_REMOVED lines=33> */
[----:B------:R-:W-:-:S02]  /*0d90*/  FFMA.FTZ R81, R102, R81, R104 ;  /* 0x0000005166517223 */ /* 0x000fc40000010068 */
        /* <DEDUP_REMOVED lines=20> */
[----:B------:R0:W5:Y:S01]  /*0ee0*/  LDG.E.128 R44, [R2.64+0x2000] ;  /* 0x00200004022c7981 */ /* 0x000162000c1e1d00 */
[C---:B------:R-:W-:Y:S01]  /*0ef0*/  FFMA.FTZ R96, R106.reuse, R67, R64 ;  /* 0x000000436a607223 */ /* 0x040fe20000010040 */
[----:B------:R-:W-:Y:S01]  /*0f00*/  PRMT R64, RZ, 0x5410, R70 ;  /* 0x00005410ff407816 */ /* 0x000fe20000000046 */
[----:B------:R-:W-:-:S02]  /*0f10*/  FFMA.FTZ R110, R106, R51, R50 ;  /* 0x000000336a6e7223 */ /* 0x000fc40000010032 */
[----:B------:R-:W-:Y:S01]  /*0f20*/  FFMA.FTZ R65, R105, R66, R65 ;  /* 0x0000004269417223 */ /* 0x000fe20000010041 */
[----:B------:R-:W5:Y:S01]  /*0f30*/  LDG.E.128 R48, [R84.64+0x2000] ;  /* 0x0020000454307981 */ /* 0x000f62000c1e1d00 */
[----:B------:R-:W-:Y:S02]  /*0f40*/  PRMT R80, RZ, 0x7610, R70 ;  /* 0x00007610ff507816 */ /* 0x000fe40000000046 */
[----:B------:R-:W-:Y:S01]  /*0f50*/  FFMA.FTZ R103, R103, R64, R65 ;  /* 0x0000004067677223 */ /* 0x000fe20000010041 */
[----:B------:R-:W-:Y:S01]  /*0f60*/  PRMT R83, RZ, 0x5410, R76 ;  /* 0x00005410ff537816 */ /* 0x000fe2000000004c */
[----:B------:R-:W5:Y:S02]  /*0f70*/  LDG.E.128 R64, [R84.64+0x10000] ;  /* 0x0100000454407981 */ /* 0x000f64000c1e1d00 */
[----:B------:R-:W-:Y:S01]  /*0f80*/  FFMA.FTZ R80, R99, R80, R103 ;  /* 0x0000005063507223 */ /* 0x000fe20000010067 */
[----:B------:R-:W-:Y:S02]  /*0f90*/  PRMT R99, RZ, 0x5410, R72 ;  /* 0x00005410ff637816 */ /* 0x000fe40000000048 */
[----:B------:R-:W-:-:S02]  /*0fa0*/  PRMT R76, RZ, 0x7610, R76 ;  /* 0x00007610ff4c7816 */ /* 0x000fc4000000004c */
[----:B------:R-:W-:Y:S01]  /*0fb0*/  PRMT R105, RZ, 0x7610, R72 ;  /* 0x00007610ff697816 */ /* 0x000fe20000000048 */
[----:B------:R-:W-:Y:S01]  /*0fc0*/  FFMA.FTZ R83, R99, R83, R110 ;  /* 0x0000005363537223 */ /* 0x000fe2000001006e */
[----:B------:R-:W-:Y:S02]  /*0fd0*/  PRMT R82, RZ, 0x5410, R71 ;  /* 0x00005410ff527816 */ /* 0x000fe40000000047 */
        /* <DEDUP_REMOVED lines=42> */
[----:B------:R0:W5:Y:S01]  /*1280*/  LDG.E.128 R72, [R2.64+0x2800] ;  /* 0x0028000402487981 */ /* 0x000162000c1e1d00 */
        /* <DEDUP_REMOVED lines=14> */
[----:B------:R-:W-:-:S02]  /*1370*/  FFMA.FTZ R88, R101, R94, R88 ;  /* 0x0000005e65587223 */ /* 0x000fc40000010058 */
        /* <DEDUP_REMOVED lines=42> */
[----:B--2---:R-:W-:Y:S01]  /*1620*/  PRMT R107, RZ, 0x5410, R20 ;  /* 0x00005410ff6b7816 */ /* 0x004fe20000000014 */
[C---:B------:R-:W-:Y:S01]  /*1630*/  FFMA.FTZ R105, R103.reuse, R8, R105 ;  /* 0x0000000867697223 */ /* 0x040fe20000010069 */
[----:B---3--:R-:W-:Y:S01]  /*1640*/  PRMT R8, RZ, 0x5410, R16 ;  /* 0x00005410ff087816 */ /* 0x008fe20000000010 */
        /* <DEDUP_REMOVED lines=20> */
[----:B------:R-:W-:Y:S01]  /*1790*/  FFMA.FTZ R17, R100, R17, R8 ;  /* 0x0000001164117223 */ /* 0x000fe20000010008 */
[----:B----4-:R-:W-:Y:S01]  /*17a0*/  PRMT R8, RZ, 0x5410, R24 ;  /* 0x00005410ff087816 */ /* 0x010fe20000000018 */
[----:B------:R-:W-:Y:S01]  /*17b0*/  FFMA.FTZ R112, R103, R112, R9 ;  /* 0x0000007067707223 */ /* 0x000fe20000010009 */
[--C-:B------:R-:W-:Y:S01]  /*17c0*/  PRMT R101, RZ, 0x5410, R22.reuse ;  /* 0x00005410ff657816 */ /* 0x100fe20000000016 */
[----:B------:R-:W4:Y:S01]  /*17d0*/  LDG.E.128 R12, [R84.64+0x6800] ;  /* 0x00680004540c7981 */ /* 0x000f22000c1e1d00 */
[----:B------:R-:W-:Y:S02]  /*17e0*/  PRMT R102, RZ, 0x7610, R22 ;  /* 0x00007610ff667816 */ /* 0x000fe40000000016 */
[--C-:B------:R-:W-:Y:S02]  /*17f0*/  PRMT R103, RZ, 0x5410, R23.reuse ;  /* 0x00005410ff677816 */ /* 0x100fe40000000017 */
[----:B------:R-:W-:Y:S02]  /*1800*/  PRMT R106, RZ, 0x7610, R23 ;  /* 0x00007610ff6a7816 */ /* 0x000fe40000000017 */
[----:B------:R0:W2:Y:S01]  /*1810*/  LDG.E.128 R20, [R2.64+0x3000] ;  /* 0x0030000402147981 */ /* 0x0000a2000c1e1d00 */
[----:B------:R-:W-:Y:S01]  /*1820*/  FFMA.FTZ R110, R107, R8, R110 ;  /* 0x000000086b6e7223 */ /* 0x000fe2000001006e */
[----:B------:R-:W-:-:S02]  /*1830*/  PRMT R8, RZ, 0x5410, R18 ;  /* 0x00005410ff087816 */ /* 0x000fc40000000012 */
[----:B0-----:R-:W-:Y:S02]  /*1840*/  PRMT R3, RZ, 0x7610, R24 ;  /* 0x00007610ff037816 */ /* 0x001fe40000000018 */
[----:B------:R-:W-:Y:S01]  /*1850*/  PRMT R2, RZ, 0x5410, R25 ;  /* 0x00005410ff027816 */ /* 0x000fe20000000019 */
[----:B------:R-:W-:Y:S02]  /*1860*/  FFMA.FTZ R8, R101, R8, R17 ;  /* 0x0000000865087223 */ /* 0x000fe40000010011 */
        /* <DEDUP_REMOVED lines=11> */
[----:B------:R-:W-:-:S04]  /*1920*/  FFMA.FTZ R16, R101, R16, R25 ;  /* 0x0000001065107223 */ /* 0x000fc80000010019 */
[----:B------:R-:W-:Y:S01]  /*1930*/  FFMA.FTZ R3, R102, R3, R16 ;  /* 0x0000000366037223 */ /* 0x000fe20000010010 */
[----:B-----5:R-:W-:-:S05]  /*1940*/  PRMT R16, RZ, 0x5410, R28 ;  /* 0x00005410ff107816 */ /* 0x020fca000000001c */
[----:B------:R-:W-:Y:S01]  /*1950*/  FFMA.FTZ R104, R107, R16, R104 ;  /* 0x000000106b687223 */ /* 0x000fe20000010068 */
[----:B------:R-:W-:-:S05]  /*1960*/  PRMT R16, RZ, 0x5410, R27 ;  /* 0x00005410ff107816 */ /* 0x000fca000000001b */
[----:B------:R-:W-:Y:S01]  /*1970*/  FFMA.FTZ R16, R103, R16, R3 ;  /* 0x0000001067107223 */ /* 0x000fe20000010003 */
[----:B------:R-:W-:-:S05]  /*1980*/  PRMT R3, RZ, 0x7610, R28 ;  /* 0x00007610ff037816 */ /* 0x000fca000000001c */
[----:B------:R-:W-:Y:S01]  /*1990*/  FFMA.FTZ R104, R108, R3, R104 ;  /* 0x000000036c687223 */ /* 0x000fe20000010068 */
[----:B------:R-:W-:Y:S02]  /*19a0*/  PRMT R3, RZ, 0x7610, R27 ;  /* 0x00007610ff037816 */ /* 0x000fe4000000001b */
        /* <DEDUP_REMOVED lines=75> */
[----:B------:R-:W-:Y:S01]  /*1e60*/  FFMA.FTZ R106, R106, R43, R38 ;  /* 0x0000002b6a6a7223 */ /* 0x000fe20000010026 */
[----:B------:R-:W-:Y:S01]  /*1e70*/  PRMT R38, RZ, 0x5410, R45 ;  /* 0x00005410ff267816 */ /* 0x000fe2000000002d */
[----:B------:R-:W-:Y:S01]  /*1e80*/  FFMA.FTZ R42, R44, R3, R42 ;  /* 0x000000032c2a7223 */ /* 0x000fe2000001002a */
[----:B------:R-:W-:-:S02]  /*1e90*/  PRMT R3, RZ, 0x5410, R49 ;  /* 0x00005410ff037816 */ /* 0x000fc40000000031 */
        /* <DEDUP_REMOVED lines=89> */
[----:B------:R-:W-:Y:S02]  /*2430*/  PRMT R37, RZ, 0x5410, R72 ;  /* 0x00005410ff257816 */ /* 0x000fe40000000048 */
[----:B--2---:R-:W-:Y:S02]  /*2440*/  PRMT R43, RZ, 0x5410, R76 ;  /* 0x00005410ff2b7816 */ /* 0x004fe4000000004c */
        /* <DEDUP_REMOVED lines=74> */
[----:B---3--:R-:W-:Y:S01]  /*28f0*/  PRMT R43, RZ, 0x5410, R4 ;  /* 0x00005410ff2b7816 */ /* 0x008fe20000000004 */
        /* <DEDUP_REMOVED lines=26> */
[----:B------:R-:W-:-:S05]  /*2aa0*/  PRMT R7, RZ, 0x5410, R20 ;  /* 0x00005410ff077816 */ /* 0x000fca0000000014 */
[C---:B------:R-:W-:Y:S01]  /*2ab0*/  FFMA.FTZ R2, R7.reuse, R38, R2 ;  /* 0x0000002607027223 */ /* 0x040fe20000010002 */
[----:B----4-:R-:W-:Y:S02]  /*2ac0*/  PRMT R38, RZ, 0x5410, R12 ;  /* 0x00005410ff267816 */ /* 0x010fe4000000000c */
[----:B------:R-:W-:Y:S02]  /*2ad0*/  PRMT R37, RZ, 0x5410, R99 ;  /* 0x00005410ff257816 */ /* 0x000fe40000000063 */
        /* <DEDUP_REMOVED lines=37> */
[----:B-----5:R-:W-:Y:S02]  /*2d30*/  PRMT R3, RZ, 0x5410, R24 ;  /* 0x00005410ff037816 */ /* 0x020fe40000000018 */
[----:B------:R-:W-:Y:S01]  /*2d40*/  PRMT R10, RZ, 0x5410, R16 ;  /* 0x00005410ff0a7816 */ /* 0x000fe20000000010 */
        /* <DEDUP_REMOVED lines=51> */
[C---:B------:R-:W-:Y:S02]  /*3080*/  FFMA.FTZ R6, R5.reuse, R6, R7 ;  /* 0x0000000605067223 */ /* 0x040fe40000010007 */
        /* <DEDUP_REMOVED lines=18> */
[----:B------:R-:W5:Y:S01]  /*31b0*/  SHFL.BFLY PT, R15, R6, 0x10, 0x1f ;  /* 0x0e001f00060f7f89 */ /* 0x000f6200000e0000 */
[----:B0-----:R-:W-:-:S02]  /*31c0*/  FADD.FTZ R11, R2, R11 ;  /* 0x0000000b020b7221 */ /* 0x001fc40000010000 */
[----:B-1----:R-:W-:Y:S02]  /*31d0*/  FADD.FTZ R5, R8, R5 ;  /* 0x0000000508057221 */ /* 0x002fe40000010000 */
[----:B--2---:R-:W-:Y:S02]  /*31e0*/  FADD.FTZ R10, R3, R10 ;  /* 0x0000000a030a7221 */ /* 0x004fe40000010000 */
[----:B---3--:R-:W-:Y:S02]  /*31f0*/  FADD.FTZ R12, R9, R12 ;  /* 0x0000000c090c7221 */ /* 0x008fe40000010000 */
[----:B----4-:R-:W-:Y:S02]  /*3200*/  FADD.FTZ R13, R4, R7 ;  /* 0x00000007040d7221 */ /* 0x010fe40000010000 */
[----:B-----5:R-:W-:Y:S01]  /*3210*/  FADD.FTZ R15, R6, R15 ;  /* 0x0000000f060f7221 */ /* 0x020fe20000010000 */
        /* <DEDUP_REMOVED lines=36> */
[----:B------:R-:W-:Y:S04]  /*3460*/  SHFL.BFLY PT, R5, R2, 0x1, 0x1f ;  /* 0x0c201f0002057f89 */ /* 0x000fe800000e0000 */
[----:B------:R-:W0:Y:S04]  /*3470*/  SHFL.BFLY PT, R4, R7, 0x1, 0x1f ;  /* 0x0c201f0007047f89 */ /* 0x000e2800000e0000 */
[----:B------:R-:W1:Y:S04]  /*3480*/  SHFL.BFLY PT, R6, R9, 0x1, 0x1f ;  /* 0x0c201f0009067f89 */ /* 0x000e6800000e0000 */
[----:B------:R-:W2:Y:S04]  /*3490*/  SHFL.BFLY PT, R8, R11, 0x1, 0x1f ;  /* 0x0c201f000b087f89 */ /* 0x000ea800000e0000 */
[----:B------:R-:W3:Y:S04]  /*34a0*/  SHFL.BFLY PT, R10, R13, 0x1, 0x1f ;  /* 0x0c201f000d0a7f89 */ /* 0x000ee800000e0000 */
[----:B------:R-:W4:Y:S01]  /*34b0*/  SHFL.BFLY PT, R12, R15, 0x1, 0x1f ;  /* 0x0c201f000f0c7f89 */ /* 0x000f2200000e0000 */
[----:B------:R-:W-:-:S02]  /*34c0*/  LOP3.LUT P0, RZ, R86, 0x1f, RZ, 0xc0, !PT ;  /* 0x0000001f56ff7812 */ /* 0x000fc4000780c0ff */
[----:B------:R-:W-:-:S04]  /*34d0*/  SHF.R.S32.HI R3, RZ, 0x1f, R86 ;  /* 0x0000001fff037819 */ /* 0x000fc80000011456 */
[----:B------:R-:W-:Y:S01]  /*34e0*/  LEA.HI R3, R3, R86, RZ, 0x5 ;  /* 0x0000005603037211 */ /* 0x000fe200078f28ff */
[----:B0-----:R-:W-:-:S03]  /*34f0*/  FADD.FTZ R4, R7, R4 ;  /* 0x0000000407047221 */ /* 0x001fc60000010000 */
[----:B------:R-:W-:Y:S01]  /*3500*/  SHF.R.S32.HI R3, RZ, 0x5, R3 ;  /* 0x00000005ff037819 */ /* 0x000fe20000011403 */
[----:B-1----:R-:W-:Y:S02]  /*3510*/  FADD.FTZ R6, R9, R6 ;  /* 0x0000000609067221 */ /* 0x002fe40000010000 */
[----:B------:R-:W-:Y:S02]  /*3520*/  @!P0 FADD.FTZ R2, R2, R5 ;  /* 0x0000000502028221 */ /* 0x000fe40000010000 */
[----:B--2---:R-:W-:Y:S02]  /*3530*/  FADD.FTZ R8, R11, R8 ;  /* 0x000000080b087221 */ /* 0x004fe40000010000 */
[----:B---3--:R-:W-:Y:S02]  /*3540*/  FADD.FTZ R10, R13, R10 ;  /* 0x0000000a0d0a7221 */ /* 0x008fe40000010000 */
[----:B----4-:R-:W-:Y:S01]  /*3550*/  FADD.FTZ R12, R15, R12 ;  /* 0x0000000c0f0c7221 */ /* 0x010fe20000010000 */
[----:B------:R0:W-:Y:S04]  /*3560*/  @!P0 STS [R3.X4], R2 ;  /* 0x0000000203008388 */ /* 0x0001e80000004800 */
        /* <DEDUP_REMOVED lines=13> */
[----:B------:R-:W4:Y:S04]  /*3640*/  LDS.128 R8, [RZ] ;  /* 0x00000000ff087984 */ /* 0x000f280000000c00 */
        /* <DEDUP_REMOVED lines=38> */
.L_x_10:
        /* <DEDUP_REMOVED lines=13> */
.L_x_42:


//--------------------- .text._Z30router_gemm_kernel_bf16_outputI13__nv_bfloat16Li128ELi8ELi5ELi384ELi7168EEvPS0_PKT_S4_ --------------------------
	.section	.text._Z30router_gemm_kernel_bf16_outputI13__nv_bfloat16Li128ELi8ELi5ELi384ELi7168EEvPS0_PKT_S4_,"ax",@progbits
	.sectioninfo	@"SHI_REGISTERS=119"
	.align	128
        .global         _Z30router_gemm_kernel_bf16_outputI13__nv_bfloat16Li128ELi8ELi5ELi384ELi7168EEvPS0_PKT_S4_
        .type           _Z30router_gemm_kernel_bf16_outputI13__nv_bfloat16Li128ELi8ELi5ELi384ELi7168EEvPS0_PKT_S4_,@function
        .size           _Z30router_gemm_kernel_bf16_outputI13__nv_bfloat16Li128ELi8ELi5ELi384ELi7168EEvPS0_PKT_S4_,(.L_x_43 - _Z30router_gemm_kernel_bf16_outputI13__nv_bfloat16Li128ELi8ELi5ELi384ELi7168EEvPS0_PKT_S4_)
        .other          _Z30router_gemm_kernel_bf16_outputI13__nv_bfloat16Li128ELi8ELi5ELi384ELi7168EEvPS0_PKT_S4_,@"STO_CUDA_ENTRY STV_DEFAULT"
_Z30router_gemm_kernel_bf16_outputI13__nv_bfloat16Li128ELi8ELi5ELi384ELi7168EEvPS0_PKT_S4_:
.text._Z30router_gemm_kernel_bf16_outputI13__nv_bfloat16Li128ELi8ELi5ELi384ELi7168EEvPS0_PKT_S4_:
        /* <DEDUP_REMOVED lines=8> */
[----:B------:R-:W-:-:S04]  /*0080*/  IADD3 R5, P0, R2, R3, RZ ;  /* 0x0000000302057210 */ /* 0x000fc80007f1e0ff */
[----:B------:R-:W-:Y:S01]  /*0090*/  LEA.HI.X.SX32 R4, R3, R4, 0x1, P0 ;  /* 0x0000000403047211 */ /* 0x000fe200000f0eff */
[----:B------:R-:W-:Y:S01]  /*00a0*/  IMAD.WIDE R2, R2, R91, c[0x0][0x168] ;  /* 0x00005a0002027625 */ /* 0x000fe200078e025b */
[----:B------:R-:W-:-:S04]  /*00b0*/  LEA R88, P0, R5, c[0x0][0x170], 0x1 ;  /* 0x00005c0005587a11 */ /* 0x000fc800078008ff */
[----:B------:R-:W-:Y:S01]  /*00c0*/  LEA.HI.X R89, R5, c[0x0][0x174], R4, 0x1, P0 ;  /* 0x00005d0005597a11 */ /* 0x000fe200000f0c04 */
[----:B------:R-:W2:Y:S04]  /*00d0*/  LDG.E.128 R44, [R2.64] ;  /* 0x00000004022c7981 */ /* 0x000ea8000c1e1d00 */
[----:B------:R-:W3:Y:S04]  /*00e0*/  LDG.E.128 R48, [R88.64] ;  /* 0x0000000458307981 */ /* 0x000ee8000c1e1d00 */
[----:B------:R-:W4:Y:S04]  /*00f0*/  LDG.E.128 R52, [R2.64+0x3800] ;  /* 0x0038000402347981 */ /* 0x000f28000c1e1d00 */
[----:B------:R-:W5:Y:S04]  /*0100*/  LDG.E.128 R56, [R2.64+0x7000] ;  /* 0x0070000402387981 */ /* 0x000f68000c1e1d00 */
        /* <DEDUP_REMOVED lines=15> */
[----:B------:R0:W5:Y:S04]  /*0200*/  LDG.E.128 R36, [R88.64+0x1800] ;  /* 0x0018000458247981 */ /* 0x000168000c1e1d00 */
[----:B------:R-:W5:Y:S01]  /*0210*/  LDG.E.128 R40, [R2.64+0x5000] ;  /* 0x0050000402287981 */ /* 0x000f62000c1e1d00 */
[----:B--2---:R-:W-:-:S02]  /*0220*/  PRMT R61, RZ, 0x5410, R44 ;  /* 0x00005410ff3d7816 */ /* 0x004fc4000000002c */
[----:B------:R-:W-:Y:S02]  /*0230*/  PRMT R104, RZ, 0x7610, R47 ;  /* 0x00007610ff687816 */ /* 0x000fe4000000002f */
[--C-:B---3--:R-:W-:Y:S02]  /*0240*/  PRMT R60, RZ, 0x5410, R48.reuse ;  /* 0x00005410ff3c7816 */ /* 0x108fe40000000030 */
[----:B------:R-:W-:Y:S02]  /*0250*/  PRMT R86, RZ, 0x7610, R48 ;  /* 0x00007610ff567816 */ /* 0x000fe40000000030 */
[----:B------:R-:W-:Y:S01]  /*0260*/  PRMT R87, RZ, 0x5410, R49 ;  /* 0x00005410ff577816 */ /* 0x000fe20000000031 */
[----:B------:R-:W-:Y:S01]  /*0270*/  FFMA.FTZ R62, R60, R61, RZ ;  /* 0x0000003d3c3e7223 */ /* 0x000fe200000100ff */
[----:B------:R-:W-:Y:S02]  /*0280*/  PRMT R61, RZ, 0x7610, R44 ;  /* 0x00007610ff3d7816 */ /* 0x000fe4000000002c */
[----:B------:R-:W-:-:S02]  /*0290*/  PRMT R44, RZ, 0x5410, R45 ;  /* 0x00005410ff2c7816 */ /* 0x000fc4000000002d */
[----:B------:R-:W-:Y:S01]  /*02a0*/  PRMT R100, RZ, 0x7610, R49 ;  /* 0x00007610ff647816 */ /* 0x000fe20000000031 */
[----:B------:R-:W-:Y:S01]  /*02b0*/  FFMA.FTZ R61, R86, R61, R62 ;  /* 0x0000003d563d7223 */ /* 0x000fe2000001003e */
[----:B----4-:R-:W-:Y:S02]  /*02c0*/  PRMT R49, RZ, 0x5410, R52 ;  /* 0x00005410ff317816 */ /* 0x010fe40000000034 */
[----:B-----5:R-:W-:Y:S01]  /*02d0*/  PRMT R63, RZ, 0x5410, R56 ;  /* 0x00005410ff3f7816 */ /* 0x020fe20000000038 */
[C---:B------:R-:W-:Y:S01]  /*02e0*/  FFMA.FTZ R44, R87.reuse, R44, R61 ;  /* 0x0000002c572c7223 */ /* 0x040fe2000001003d */
[----:B------:R-:W-:Y:S01]  /*02f0*/  PRMT R61, RZ, 0x7610, R52 ;  /* 0x00007610ff3d7816 */ /* 0x000fe20000000034 */
[----:B------:R-:W-:Y:S01]  /*0300*/  FFMA.FTZ R62, R60, R49, RZ ;  /* 0x000000313c3e7223 */ /* 0x000fe200000100ff */
[--C-:B------:R-:W-:Y:S02]  /*0310*/  PRMT R52, RZ, 0x5410, R53.reuse ;  /* 0x00005410ff347816 */ /* 0x100fe40000000035 */
[----:B------:R-:W-:Y:S01]  /*0320*/  PRMT R101, RZ, 0x5410, R50 ;  /* 0x00005410ff657816 */ /* 0x000fe20000000032 */
[----:B------:R-:W-:Y:S01]  /*0330*/  FFMA.FTZ R61, R86, R61, R62 ;  /* 0x0000003d563d7223 */ /* 0x000fe2000001003e */
        /* <DEDUP_REMOVED lines=30> */
[----:B------:R1:W2:Y:S01]  /*0520*/  LDG.E.128 R44, [R2.64+0x8800] ;  /* 0x00880004022c7981 */ /* 0x0002a2000c1e1d00 */
[----:B------:R-:W-:Y:S01]  /*0530*/  PRMT R52, RZ, 0x5410, R55 ;  /* 0x00005410ff347816 */ /* 0x000fe20000000037 */
[----:B------:R-:W-:Y:S02]  /*0540*/  FFMA.FTZ R104, R85, R104, R48 ;  /* 0x0000006855687223 */ /* 0x000fe40000010030 */
[----:B------:R-:W-:Y:S01]  /*0550*/  FFMA.FTZ R58, R60, R57, RZ ;  /* 0x000000393c3a7223 */ /* 0x000fe200000100ff */
[----:B------:R-:W-:Y:S01]  /*0560*/  PRMT R57, RZ, 0x7610, R64 ;  /* 0x00007610ff397816 */ /* 0x000fe20000000040 */
[----:B------:R-:W-:Y:S01]  /*0570*/  FFMA.FTZ R53, R103, R52, R53 ;  /* 0x0000003467357223 */ /* 0x000fe20000010035 */
[----:B------:R-:W-:Y:S01]  /*0580*/  PRMT R64, RZ, 0x5410, R65 ;  /* 0x00005410ff407816 */ /* 0x000fe20000000041 */
[----:B------:R1:W3:Y:S02]  /*0590*/  LDG.E.128 R48, [R2.64+0xc000] ;  /* 0x00c0000402307981 */ /* 0x0002e4000c1e1d00 */
[----:B------:R-:W-:Y:S01]  /*05a0*/  FFMA.FTZ R105, R86, R57, R58 ;  /* 0x0000003956697223 */ /* 0x000fe2000001003a */
[----:B------:R-:W-:-:S02]  /*05b0*/  PRMT R57, RZ, 0x5410, R68 ;  /* 0x00005410ff397816 */ /* 0x000fc40000000044 */
[----:B------:R-:W-:Y:S01]  /*05c0*/  PRMT R65, RZ, 0x7610, R65 ;  /* 0x00007610ff417816 */ /* 0x000fe20000000041 */
[----:B------:R-:W-:Y:S01]  /*05d0*/  FFMA.FTZ R64, R87, R64, R105 ;  /* 0x0000004057407223 */ /* 0x000fe20000010069 */
[----:B------:R-:W-:Y:S01]  /*05e0*/  PRMT R105, RZ, 0x7610, R68 ;  /* 0x00007610ff697816 */ /* 0x000fe20000000044 */
[----:B------:R-:W-:Y:S01]  /*05f0*/  FFMA.FTZ R106, R60, R57, RZ ;  /* 0x000000393c6a7223 */ /* 0x000fe200000100ff */
        /* <DEDUP_REMOVED lines=9> */
[----:B------:R0:W4:Y:S01]  /*0690*/  LDG.E.128 R60, [R88.64+0x2000] ;  /* 0x00200004583c7981 */ /* 0x000122000c1e1d00 */
[----:B------:R-:W-:-:S02]  /*06a0*/  PRMT R86, RZ, 0x7610, R67 ;  /* 0x00007610ff567816 */ /* 0x000fc40000000043 */
[----:B------:R-:W-:Y:S01]  /*06b0*/  PRMT R52, RZ, 0x5410, R59 ;  /* 0x00005410ff347816 */ /* 0x000fe2000000003b */
[----:B------:R-:W-:Y:S01]  /*06c0*/  FFMA.FTZ R64, R101, R64, R65 ;  /* 0x0000004065407223 */ /* 0x000fe20000010041 */
[----:B------:R-:W-:Y:S01]  /*06d0*/  PRMT R65, RZ, 0x7610, R66 ;  /* 0x00007610ff417816 */ /* 0x000fe20000000042 */
[----:B------:R-:W-:Y:S02]  /*06e0*/  FFMA.FTZ R69, R100, R69, R105 ;  /* 0x0000004564457223 */ /* 0x000fe40000010069 */
[----:B------:R-:W-:Y:S02]  /*06f0*/  FFMA.FTZ R56, R103, R52, R54 ;  /* 0x0000003467387223 */ /* 0x000fe40000010036 */
[----:B------:R-:W-:Y:S01]  /*0700*/  FFMA.FTZ R65, R102, R65, R64 ;  /* 0x0000004166417223 */ /* 0x000fe20000010040 */
[----:B------:R-:W-:Y:S01]  /*0710*/  PRMT R64, RZ, 0x5410, R70 ;  /* 0x00005410ff407816 */ /* 0x000fe20000000046 */
[----:B------:R1:W5:Y:S01]  /*0720*/  LDG.E.128 R52, [R2.64+0xf800] ;  /* 0x00f8000402347981 */ /* 0x000362000c1e1d00 */
[----:B------:R-:W-:-:S03]  /*0730*/  PRMT R84, RZ, 0x7610, R59 ;  /* 0x00007610ff547816 */ /* 0x000fc6000000003b */
[----:B------:R-:W-:Y:S01]  /*0740*/  FFMA.FTZ R69, R101, R64, R69 ;  /* 0x0000004065457223 */ /* 0x000fe20000010045 */
[----:B------:R-:W-:Y:S01]  /*0750*/  PRMT R64, RZ, 0x5410, R67 ;  /* 0x00005410ff407816 */ /* 0x000fe20000000043 */
[----:B------:R-:W-:Y:S01]  /*0760*/  FFMA.FTZ R84, R85, R84, R56 ;  /* 0x0000005455547223 */ /* 0x000fe20000010038 */
[----:B------:R-:W-:Y:S01]  /*0770*/  PRMT R87, RZ, 0x5410, R76 ;  /* 0x00005410ff577816 */ /* 0x000fe2000000004c */
[----:B------:R1:W2:Y:S02]  /*0780*/  LDG.E.128 R56, [R2.64+0x2000] ;  /* 0x0020000402387981 */ /* 0x0002a4000c1e1d00 */
        /* <DEDUP_REMOVED lines=11> */
[----:B------:R1:W2:Y:S02]  /*0840*/  LDG.E.128 R64, [R2.64+0x5800] ;  /* 0x0058000402407981 */ /* 0x0002a4000c1e1d00 */
[----:B------:R-:W-:Y:S01]  /*0850*/  FFMA.FTZ R76, R102, R69, R104 ;  /* 0x00000045664c7223 */ /* 0x000fe20000010068 */
[----:B------:R-:W-:Y:S01]  /*0860*/  PRMT R72, RZ, 0x5410, R73 ;  /* 0x00005410ff487816 */ /* 0x000fe20000000049 */
[----:B------:R-:W-:Y:S01]  /*0870*/  FFMA.FTZ R104, R85, R100, R103 ;  /* 0x0000006455687223 */ /* 0x000fe20000010067 */
[----:B------:R-:W-:Y:S01]  /*0880*/  PRMT R103, RZ, 0x5410, R77 ;  /* 0x00005410ff677816 */ /* 0x000fe2000000004d */
[----:B------:R1:W2:Y:S01]  /*0890*/  LDG.E.128 R68, [R2.64+0x9000] ;  /* 0x0090000402447981 */ /* 0x0002a2000c1e1d00 */
[----:B------:R-:W-:-:S03]  /*08a0*/  PRMT R73, RZ, 0x7610, R73 ;  /* 0x00007610ff497816 */ /* 0x000fc60000000049 */
        /* <DEDUP_REMOVED lines=20> */
[----:B------:R1:W3:Y:S02]  /*09f0*/  LDG.E.128 R72, [R2.64+0xc800] ;  /* 0x00c8000402487981 */ /* 0x0002e4000c1e1d00 */
[----:B------:R-:W-:Y:S01]  /*0a00*/  FFMA.FTZ R111, R100, R111, R4 ;  /* 0x0000006f646f7223 */ /* 0x000fe20000010004 */
[--C-:B------:R-:W-:Y:S01]  /*0a10*/  PRMT R4, RZ, 0x5410, R6.reuse ;  /* 0x00005410ff047816 */ /* 0x100fe20000000006 */
[----:B------:R-:W-:Y:S01]  /*0a20*/  FFMA.FTZ R5, R108, R5, R107 ;  /* 0x000000056c057223 */ /* 0x000fe2000001006b */
[----:B------:R-:W-:Y:S01]  /*0a30*/  PRMT R109, RZ, 0x7610, R83 ;  /* 0x00007610ff6d7816 */ /* 0x000fe20000000053 */
[----:B------:R1:W4:Y:S02]  /*0a40*/  LDG.E.128 R76, [R2.64+0x10000] ;  /* 0x01000004024c7981 */ /* 0x000324000c1e1d00 */
        /* <DEDUP_REMOVED lines=34> */
[----:B------:R0:W4:Y:S01]  /*0c70*/  LDG.E.128 R4, [R88.64+0x2800] ;  /* 0x0028000458047981 */ /* 0x000122000c1e1d00 */
        /* <DEDUP_REMOVED lines=9> */
[----:B------:R1:W4:Y:S02]  /*0d10*/  LDG.E.128 R84, [R2.64+0x2800] ;  /* 0x0028000402547981 */ /* 0x000324000c1e1d00 */
[----:B------:R-:W-:-:S02]  /*0d20*/  FFMA.FTZ R104, R100, R95, R104 ;  /* 0x0000005f64687223 */ /* 0x000fc40000010068 */
[----:B------:R-:W-:Y:S01]  /*0d30*/  FFMA.FTZ R95, R103, R92, R93 ;  /* 0x0000005c675f7223 */ /* 0x000fe2000001005d */
[----:B------:R-:W-:Y:S01]  /*0d40*/  PRMT R92, RZ, 0x5410, R98 ;  /* 0x00005410ff5c7816 */ /* 0x000fe20000000062 */
[----:B------:R1:W4:Y:S01]  /*0d50*/  LDG.E.128 R80, [R2.64+0x6000] ;  /* 0x0060000402507981 */ /* 0x000322000c1e1d00 */
        /* <DEDUP_REMOVED lines=39> */
[C---:B------:R-:W-:Y:S02]  /*0fd0*/  FFMA.FTZ R9, R110.reuse, R9, R10 ;  /* 0x000000096e097223 */ /* 0x040fe4000001000a */
        /* <DEDUP_REMOVED lines=10> */
[----:B------:R1:W4:Y:S02]  /*1080*/  LDG.E.128 R8, [R2.64+0x10800] ;  /* 0x0108000402087981 */ /* 0x000324000c1e1d00 */
        /* <DEDUP_REMOVED lines=27> */
[----:B------:R1:W4:Y:S01]  /*1240*/  LDG.E.128 R96, [R2.64+0x9800] ;  /* 0x0098000402607981 */ /* 0x000322000c1e1d00 */
[----:B------:R-:W-:Y:S01]  /*1250*/  PRMT R25, RZ, 0x7610, R25 ;  /* 0x00007610ff197816 */ /* 0x000fe20000000019 */
[----:B------:R-:W-:-:S02]  /*1260*/  FFMA.FTZ R16, R110, R19, R16 ;  /* 0x000000136e107223 */ /* 0x000fc40000010010 */
[----:B------:R-:W-:Y:S01]  /*1270*/  FFMA.FTZ R17, R110, R17, R24 ;  /* 0x000000116e117223 */ /* 0x000fe20000010018 */
[----:B------:R1:W4:Y:S01]  /*1280*/  LDG.E.128 R92, [R2.64+0xd000] ;  /* 0x00d00004025c7981 */ /* 0x000322000c1e1d00 */
[C---:B------:R-:W-:Y:S01]  /*1290*/  FFMA.FTZ R29, R112.reuse, R29, R16 ;  /* 0x0000001d701d7223 */ /* 0x040fe20000010010 */
[--C-:B------:R-:W-:Y:S01]  /*12a0*/  PRMT R16, RZ, 0x5410, R26.reuse ;  /* 0x00005410ff107816 */ /* 0x100fe2000000001a */
[----:B------:R-:W-:Y:S01]  /*12b0*/  FFMA.FTZ R17, R112, R25, R17 ;  /* 0x0000001970117223 */ /* 0x000fe20000010011 */
[----:B------:R1:W4:Y:S03]  /*12c0*/  LDG.E.128 R12, [R2.64+0x3000] ;  /* 0x00300004020c7981 */ /* 0x000326000c1e1d00 */
[----:B------:R-:W-:Y:S01]  /*12d0*/  FFMA.FTZ R16, R113, R16, R17 ;  /* 0x0000001071107223 */ /* 0x000fe20000010011 */
[----:B------:R-:W-:Y:S01]  /*12e0*/  PRMT R17, RZ, 0x7610, R26 ;  /* 0x00007610ff117816 */ /* 0x000fe2000000001a */
[----:B------:R1:W4:Y:S01]  /*12f0*/  LDG.E.128 R20, [R2.64+0xa000] ;  /* 0x00a0000402147981 */ /* 0x000322000c1e1d00 */
[----:B------:R-:W-:-:S03]  /*1300*/  PRMT R25, RZ, 0x5410, R27 ;  /* 0x00005410ff197816 */ /* 0x000fc6000000001b */
[----:B------:R-:W-:Y:S01]  /*1310*/  FFMA.FTZ R24, R114, R17, R16 ;  /* 0x0000001172187223 */ /* 0x000fe20000010010 */
[----:B0-----:R-:W-:-:S03]  /*1320*/  PRMT R88, RZ, 0x7610, R27 ;  /* 0x00007610ff587816 */ /* 0x001fc6000000001b */
[----:B------:R-:W-:Y:S01]  /*1330*/  FFMA.FTZ R24, R106, R25, R24 ;  /* 0x000000196a187223 */ /* 0x000fe20000010018 */
[----:B------:R-:W-:-:S03]  /*1340*/  PRMT R89, RZ, 0x5410, R36 ;  /* 0x00005410ff597816 */ /* 0x000fc60000000024 */
[----:B------:R-:W-:Y:S01]  /*1350*/  FFMA.FTZ R88, R111, R88, R24 ;  /* 0x000000586f587223 */ /* 0x000fe20000010018 */
[--C-:B------:R-:W-:Y:S02]  /*1360*/  PRMT R24, RZ, 0x5410, R32.reuse ;  /* 0x00005410ff187816 */ /* 0x100fe40000000020 */
        /* <DEDUP_REMOVED lines=9> */
[----:B------:R1:W4:Y:S01]  /*1400*/  LDG.E.128 R16, [R2.64+0x6800] ;  /* 0x0068000402107981 */ /* 0x000322000c1e1d00 */
        /* <DEDUP_REMOVED lines=12> */
[----:B------:R1:W4:Y:S01]  /*14d0*/  LDG.E.128 R28, [R2.64+0x11000] ;  /* 0x01100004021c7981 */ /* 0x000322000c1e1d00 */
[----:B------:R-:W-:Y:S02]  /*14e0*/  FFMA.FTZ R104, R111, R104, R25 ;  /* 0x000000686f687223 */ /* 0x000fe40000010019 */
[----:B------:R-:W-:Y:S01]  /*14f0*/  FFMA.FTZ R40, R105, R24, R40 ;  /* 0x0000001869287223 */ /* 0x000fe20000010028 */
[----:B------:R-:W-:Y:S01]  /*1500*/  PRMT R37, RZ, 0x5410, R38 ;  /* 0x00005410ff257816 */ /* 0x000fe20000000026 */
[----:B------:R1:W4:Y:S01]  /*1510*/  LDG.E.128 R24, [R2.64+0xd800] ;  /* 0x00d8000402187981 */ /* 0x000322000c1e1d00 */
[----:B------:R-:W-:-:S02]  /*1520*/  PRMT R41, RZ, 0x7610, R41 ;  /* 0x00007610ff297816 */ /* 0x000fc40000000029 */
[----:B------:R-:W-:Y:S02]  /*1530*/  PRMT R38, RZ, 0x7610, R38 ;  /* 0x00007610ff267816 */ /* 0x000fe40000000026 */
[--C-:B-1----:R-:W-:Y:S02]  /*1540*/  PRMT R2, RZ, 0x5410, R34.reuse ;  /* 0x00005410ff027816 */ /* 0x102fe40000000022 */
        /* <DEDUP_REMOVED lines=17> */
[----:B--2---:R-:W-:-:S03]  /*1660*/  PRMT R32, RZ, 0x5410, R44 ;  /* 0x00005410ff207816 */ /* 0x004fc6000000002c */
[----:B------:R-:W-:Y:S01]  /*1670*/  FFMA.FTZ R2, R39, R2, R33 ;  /* 0x0000000227027223 */ /* 0x000fe20000010021 */
[----:B---3--:R-:W-:Y:S01]  /*1680*/  PRMT R33, RZ, 0x5410, R48 ;  /* 0x00005410ff217816 */ /* 0x008fe20000000030 */
[C---:B------:R-:W-:Y:S01]  /*1690*/  FFMA.FTZ R32, R89.reuse, R32, R109 ;  /* 0x0000002059207223 */ /* 0x040fe2000001006d */
        /* <DEDUP_REMOVED lines=29> */
[--C-:B-----5:R-:W-:Y:S02]  /*1870*/  PRMT R34, RZ, 0x5410, R52.reuse ;  /* 0x00005410ff227816 */ /* 0x120fe40000000034 */
[----:B------:R-:W-:-:S03]  /*1880*/  PRMT R52, RZ, 0x7610, R52 ;  /* 0x00007610ff347816 */ /* 0x000fc60000000034 */
[----:B------:R-:W-:Y:S01]  /*1890*/  FFMA.FTZ R104, R89, R34, R104 ;  /* 0x0000002259687223 */ /* 0x000fe20000010068 */
        /* <DEDUP_REMOVED lines=8> */
[----:B----4-:R-:W-:-:S03]  /*1920*/  PRMT R34, RZ, 0x5410, R60 ;  /* 0x00005410ff227816 */ /* 0x010fc6000000003c */
[----:B------:R-:W-:Y:S01]  /*1930*/  FFMA.FTZ R40, R38, R41, R40 ;  /* 0x0000002926287223 */ /* 0x000fe20000010028 */
[----:B------:R-:W-:Y:S02]  /*1940*/  PRMT R41, RZ, 0x5410, R64 ;  /* 0x00005410ff297816 */ /* 0x000fe40000000040 */
[----:B------:R-:W-:-:S03]  /*1950*/  PRMT R35, RZ, 0x5410, R56 ;  /* 0x00005410ff237816 */ /* 0x000fc60000000038 */
[C---:B------:R-:W-:Y:S01]  /*1960*/  FFMA.FTZ R2, R34.reuse, R41, R2 ;  /* 0x0000002922027223 */ /* 0x040fe20000010002 */
[----:B------:R-:W-:Y:S01]  /*1970*/  PRMT R41, RZ, 0x5410, R68 ;  /* 0x00005410ff297816 */ /* 0x000fe20000000044 */
[C---:B------:R-:W-:Y:S01]  /*1980*/  FFMA.FTZ R35, R34.reuse, R35, R3 ;  /* 0x0000002322237223 */ /* 0x040fe20000010003 */
        /* <DEDUP_REMOVED lines=24> */
[----:B------:R-:W-:Y:S01]  /*1b10*/  FFMA.FTZ R38, R61, R2, R32 ;  /* 0x000000023d267223 */ /* 0x000fe20000010020 */
[----:B------:R-:W-:Y:S02]  /*1b20*/  PRMT R2, RZ, 0x5410, R66 ;  /* 0x00005410ff027816 */ /* 0x000fe40000000042 */
[--C-:B------:R-:W-:Y:S02]  /*1b30*/  PRMT R42, RZ, 0x5410, R58.reuse ;  /* 0x00005410ff2a7816 */ /* 0x100fe4000000003a */
[----:B------:R-:W-:Y:S01]  /*1b40*/  PRMT R37, RZ, 0x7610, R58 ;  /* 0x00007610ff257816 */ /* 0x000fe2000000003a */
[C---:B------:R-:W-:Y:S01]  /*1b50*/  FFMA.FTZ R2, R35.reuse, R2, R41 ;  /* 0x0000000223027223 */ /* 0x040fe20000010029 */
[----:B------:R-:W-:Y:S01]  /*1b60*/  PRMT R62, RZ, 0x7610, R62 ;  /* 0x00007610ff3e7816 */ /* 0x000fe2000000003e */
[C---:B------:R-:W-:Y:S01]  /*1b70*/  FFMA.FTZ R42, R35.reuse, R42, R46 ;  /* 0x0000002a232a7223 */ /* 0x040fe2000001002e */
        /* <DEDUP_REMOVED lines=54> */
[----:B------:R-:W-:-:S04]  /*1ee0*/  FFMA.FTZ R36, R63, R36, R42 ;  /* 0x000000243f247223 */ /* 0x000fc8000001002a */
[C---:B------:R-:W-:Y:S01]  /*1ef0*/  FFMA.FTZ R36, R3.reuse, R37, R36 ;  /* 0x0000002503247223 */ /* 0x040fe20000010024 */
        /* <DEDUP_REMOVED lines=80> */
[--C-:B------:R-:W-:Y:S02]  /*2400*/  PRMT R43, RZ, 0x5410, R11.reuse ;  /* 0x00005410ff2b7816 */ /* 0x100fe4000000000b */
[----:B------:R-:W-:Y:S02]  /*2410*/  PRMT R42, RZ, 0x7610, R11 ;  /* 0x00007610ff2a7816 */ /* 0x000fe4000000000b */
        /* <DEDUP_REMOVED lines=88> */
[C---:B------:R-:W-:Y:S01]  /*29a0*/  FFMA.FTZ R3, R103.reuse, R4, R3 ;  /* 0x0000000467037223 */ /* 0x040fe20000010003 */
[----:B------:R-:W-:Y:S01]  /*29b0*/  PRMT R4, RZ, 0x7610, R31 ;  /* 0x00007610ff047816 */ /* 0x000fe2000000001f */
[----:B------:R-:W-:Y:S02]  /*29c0*/  FFMA.FTZ R5, R6, R5, R7 ;  /* 0x0000000506057223 */ /* 0x000fe40000010007 */
[----:B------:R-:W-:-:S02]  /*29d0*/  FFMA.FTZ R10, R103, R10, R11 ;  /* 0x0000000a670a7223 */ /* 0x000fc4000001000b */
[----:B------:R-:W-:Y:S01]  /*29e0*/  FFMA.FTZ R4, R103, R4, R5 ;  /* 0x0000000467047223 */ /* 0x000fe20000010005 */
[----:B------:R-:W0:Y:S04]  /*29f0*/  SHFL.BFLY PT, R6, R9, 0x10, 0x1f ;  /* 0x0e001f0009067f89 */ /* 0x000e2800000e0000 */
[----:B------:R-:W1:Y:S04]  /*2a00*/  SHFL.BFLY PT, R11, R10, 0x10, 0x1f ;  /* 0x0e001f000a0b7f89 */ /* 0x000e6800000e0000 */
[----:B------:R-:W2:Y:S04]  /*2a10*/  SHFL.BFLY PT, R5, R2, 0x10, 0x1f ;  /* 0x0e001f0002057f89 */ /* 0x000ea800000e0000 */
[----:B------:R-:W3:Y:S04]  /*2a20*/  SHFL.BFLY PT, R8, R3, 0x10, 0x1f ;  /* 0x0e001f0003087f89 */ /* 0x000ee800000e0000 */
[----:B------:R-:W4:Y:S01]  /*2a30*/  SHFL.BFLY PT, R13, R4, 0x10, 0x1f ;  /* 0x0e001f00040d7f89 */ /* 0x000f2200000e0000 */
[----:B0-----:R-:W-:-:S02]  /*2a40*/  FADD.FTZ R6, R9, R6 ;  /* 0x0000000609067221 */ /* 0x001fc40000010000 */
[----:B-1----:R-:W-:Y:S02]  /*2a50*/  FADD.FTZ R11, R10, R11 ;  /* 0x0000000b0a0b7221 */ /* 0x002fe40000010000 */
[----:B--2---:R-:W-:Y:S02]  /*2a60*/  FADD.FTZ R7, R2, R5 ;  /* 0x0000000502077221 */ /* 0x004fe40000010000 */
[----:B---3--:R-:W-:Y:S01]  /*2a70*/  FADD.FTZ R12, R3, R8 ;  /* 0x00000008030c7221 */ /* 0x008fe20000010000 */
[----:B------:R-:W0:Y:S01]  /*2a80*/  SHFL.BFLY PT, R5, R6, 0x8, 0x1f ;  /* 0x0d001f0006057f89 */ /* 0x000e2200000e0000 */
[----:B----4-:R-:W-:-:S03]  /*2a90*/  FADD.FTZ R13, R4, R13 ;  /* 0x0000000d040d7221 */ /* 0x010fc60000010000 */
[----:B------:R-:W1:Y:S04]  /*2aa0*/  SHFL.BFLY PT, R2, R11, 0x8, 0x1f ;  /* 0x0d001f000b027f89 */ /* 0x000e6800000e0000 */
[----:B------:R-:W2:Y:S04]  /*2ab0*/  SHFL.BFLY PT, R8, R7, 0x8, 0x1f ;  /* 0x0d001f0007087f89 */ /* 0x000ea800000e0000 */
[----:B------:R-:W3:Y:S04]  /*2ac0*/  SHFL.BFLY PT, R9, R12, 0x8, 0x1f ;  /* 0x0d001f000c097f89 */ /* 0x000ee800000e0000 */
[----:B------:R-:W4:Y:S01]  /*2ad0*/  SHFL.BFLY PT, R14, R13, 0x8, 0x1f ;  /* 0x0d001f000d0e7f89 */ /* 0x000f2200000e0000 */
[----:B0-----:R-:W-:-:S02]  /*2ae0*/  FADD.FTZ R5, R6, R5 ;  /* 0x0000000506057221 */ /* 0x001fc40000010000 */
[----:B-1----:R-:W-:Y:S02]  /*2af0*/  FADD.FTZ R4, R11, R2 ;  /* 0x000000020b047221 */ /* 0x002fe40000010000 */
[----:B--2---:R-:W-:Y:S01]  /*2b00*/  FADD.FTZ R8, R7, R8 ;  /* 0x0000000807087221 */ /* 0x004fe20000010000 */
[----:B------:R-:W0:Y:S01]  /*2b10*/  SHFL.BFLY PT, R2, R5, 0x4, 0x1f ;  /* 0x0c801f0005027f89 */ /* 0x000e2200000e0000 */
[----:B---3--:R-:W-:Y:S02]  /*2b20*/  FADD.FTZ R10, R12, R9 ;  /* 0x000000090c0a7221 */ /* 0x008fe40000010000 */
[----:B----4-:R-:W-:Y:S01]  /*2b30*/  FADD.FTZ R14, R13, R14 ;  /* 0x0000000e0d0e7221 */ /* 0x010fe20000010000 */
        /* <DEDUP_REMOVED lines=24> */
[----:B------:R-:W-:-:S02]  /*2cc0*/  LOP3.LUT P0, RZ, R90, 0x1f, RZ, 0xc0, !PT ;  /* 0x0000001f5aff7812 */ /* 0x000fc4000780c0ff */
[----:B------:R-:W-:-:S04]  /*2cd0*/  SHF.R.S32.HI R3, RZ, 0x1f, R90 ;  /* 0x0000001fff037819 */ /* 0x000fc8000001145a */
[----:B------:R-:W-:-:S04]  /*2ce0*/  LEA.HI R3, R3, R90, RZ, 0x5 ;  /* 0x0000005a03037211 */ /* 0x000fc800078f28ff */
[----:B------:R-:W-:-:S03]  /*2cf0*/  SHF.R.S32.HI R3, RZ, 0x5, R3 ;  /* 0x00000005ff037819 */ /* 0x000fc60000011403 */
[----:B0-----:R-:W-:Y:S02]  /*2d00*/  @!P0 FADD.FTZ R2, R4, R5 ;  /* 0x0000000504028221 */ /* 0x001fe40000010000 */
[----:B-1----:R-:W-:Y:S02]  /*2d10*/  FADD.FTZ R4, R10, R11 ;  /* 0x0000000b0a047221 */ /* 0x002fe40000010000 */
        /* <DEDUP_REMOVED lines=15> */
[----:B------:R-:W3:Y:S04]  /*2e10*/  LDS.128 R4, [RZ] ;  /* 0x00000000ff047984 */ /* 0x000ee80000000c00 */
[----:B------:R-:W4:Y:S01]  /*2e20*/  LDS.128 R20, [0x40] ;  /* 0x00004000ff147984 */ /* 0x000f220000000c00 */
        /* <DEDUP_REMOVED lines=28> */
[----:B------:R-:W-:Y:S04]  /*2ff0*/  STG.E.U16 [R2.64], R6 ;  /* 0x0000000602007986 */ /* 0x000fe8000c101504 */
[----:B------:R-:W-:Y:S01]  /*3000*/  STG.E.U16 [R2.64+0xc00], R22 ;  /* 0x000c001602007986 */ /* 0x000fe2000c101504 */
[----:B------:R-:W-:Y:S05]  /*3010*/  EXIT ;  /* 0x000000000000794d */ /* 0x000fea0003800000 */
.L_x_11:
        /* <DEDUP_REMOVED lines=14> */
.L_x_43:


//--------------------- .text._Z30router_gemm_kernel_bf16_outputI13__nv_bfloat16Li128ELi8ELi4ELi384ELi7168EEvPS0_PKT_S4_ --------------------------
	.section	.text._Z30router_gemm_kernel_bf16_outputI13__nv_bfloat16Li128ELi8ELi4ELi384ELi7168EEvPS0_PKT_S4_,"ax",@progbits
	.sectioninfo	@"SHI_REGISTERS=118"
	.align	128
        .global         _Z30router_gemm_kernel_bf16_outputI13__nv_bfloat16Li128ELi8ELi4ELi384ELi7168EEvPS0_PKT_S4_
        .type           _Z30router_gemm_kernel_bf16_outputI13__nv_bfloat16Li128ELi8ELi4ELi384ELi7168EEvPS0_PKT_S4_,@function
        .size           _Z30router_gemm_kernel_bf16_outputI13__nv_bfloat16Li128ELi8ELi4ELi384ELi7168EEvPS0_PKT_S4_,(.L_x_44 - _Z30router_gemm_kernel_bf16_outputI13__nv_bfloat16Li128ELi8ELi4ELi384ELi7168EEvPS0_PKT_S4_)
        .other          _Z30router_gemm_kernel_bf16_outputI13__nv_bfloat16Li128ELi8ELi4ELi384ELi7168EEvPS0_PKT_S4_,@"STO_CUDA_ENTRY STV_DEFAULT"
_Z30router_gemm_kernel_bf16_outputI13__nv_bfloat16Li128ELi8ELi4ELi384ELi7168EEvPS0_PKT_S4_:
.text._Z30router_gemm_kernel_bf16_outputI13__nv_bfloat16Li128ELi8ELi4ELi384ELi7168EEvPS0_PKT_S4_:
        /* <DEDUP_REMOVED lines=9> */
[----:B------:R-:W-:Y:S02]  /*0090*/  LEA.HI.X.SX32 R4, R3, R4, 0x1, P0 ;  /* 0x0000000403047211 */ /* 0x000fe400000f0eff */
[----:B------:R-:W-:Y:S01]  /*00a0*/  LEA R98, P0, R5, c[0x0][0x170], 0x1 ;  /* 0x00005c0005627a11 */ /* 0x000fe200078008ff */
[----:B------:R-:W-:-:S03]  /*00b0*/  IMAD.WIDE R2, R2, R97, c[0x0][0x168] ;  /* 0x00005a0002027625 */ /* 0x000fc600078e0261 */
[----:B------:R-:W-:Y:S02]  /*00c0*/  LEA.HI.X R99, R5, c[0x0][0x174], R4, 0x1, P0 ;  /* 0x00005d0005637a11 */ /* 0x000fe400000f0c04 */
        /* <DEDUP_REMOVED lines=14> */
[----:B------:R0:W5:Y:S04]  /*01b0*/  LDG.E.128 R16, [R2.64+0x8000] ;  /* 0x0080000402107981 */ /* 0x000168000c1e1d00 */
[----:B------:R1:W5:Y:S04]  /*01c0*/  LDG.E.128 R60, [R98.64+0x1800] ;  /* 0x00180004623c7981 */ /* 0x000368000c1e1d00 */
[----:B------:R0:W5:Y:S04]  /*01d0*/  LDG.E.128 R44, [R2.64+0x1800] ;  /* 0x00180004022c7981 */ /* 0x000168000c1e1d00 */
[----:B------:R0:W5:Y:S04]  /*01e0*/  LDG.E.128 R52, [R2.64+0x5000] ;  /* 0x0050000402347981 */ /* 0x000168000c1e1d00 */
[----:B------:R0:W5:Y:S04]  /*01f0*/  LDG.E.128 R56, [R2.64+0x8800] ;  /* 0x0088000402387981 */ /* 0x000168000c1e1d00 */
[----:B------:R0:W5:Y:S04]  /*0200*/  LDG.E.128 R48, [R2.64+0xc000] ;  /* 0x00c0000402307981 */ /* 0x000168000c1e1d00 */
[----:B------:R1:W5:Y:S04]  /*0210*/  LDG.E.128 R40, [R98.64+0x2000] ;  /* 0x0020000462287981 */ /* 0x000368000c1e1d00 */
[----:B------:R0:W5:Y:S01]  /*0220*/  LDG.E.128 R32, [R2.64+0x5800] ;  /* 0x0058000402207981 */ /* 0x000162000c1e1d00 */
[----:B--2---:R-:W-:-:S02]  /*0230*/  PRMT R100, RZ, 0x5410, R36 ;  /* 0x00005410ff647816 */ /* 0x004fc40000000024 */
[--C-:B---3--:R-:W-:Y:S02]  /*0240*/  PRMT R89, RZ, 0x5410, R24.reuse ;  /* 0x00005410ff597816 */ /* 0x108fe40000000018 */
[----:B------:R-:W-:Y:S02]  /*0250*/  PRMT R91, RZ, 0x7610, R24 ;  /* 0x00007610ff5b7816 */ /* 0x000fe40000000018 */
[----:B------:R-:W-:Y:S01]  /*0260*/  PRMT R36, RZ, 0x7610, R36 ;  /* 0x00007610ff247816 */ /* 0x000fe20000000024 */
[----:B------:R-:W-:Y:S01]  /*0270*/  FFMA.FTZ R100, R89, R100, RZ ;  /* 0x0000006459647223 */ /* 0x000fe200000100ff */
[----:B----4-:R-:W-:Y:S02]  /*0280*/  PRMT R106, RZ, 0x5410, R28 ;  /* 0x00005410ff6a7816 */ /* 0x010fe4000000001c */
[----:B------:R-:W-:Y:S01]  /*0290*/  PRMT R90, RZ, 0x5410, R25 ;  /* 0x00005410ff5a7816 */ /* 0x000fe20000000019 */
        /* <DEDUP_REMOVED lines=14> */
[----:B------:R-:W-:Y:S02]  /*0380*/  FFMA.FTZ R36, R103, R36, R101 ;  /* 0x0000002467247223 */ /* 0x000fe40000010065 */
[C---:B------:R-:W-:Y:S01]  /*0390*/  FFMA.FTZ R28, R102.reuse, R29, R28 ;  /* 0x0000001d661c7223 */ /* 0x040fe2000001001c */
[----:B------:R-:W-:Y:S02]  /*03a0*/  PRMT R29, RZ, 0x5410, R30 ;  /* 0x00005410ff1d7816 */ /* 0x000fe4000000001e */
[----:B------:R-:W-:Y:S02]  /*03b0*/  PRMT R105, RZ, 0x7610, R26 ;  /* 0x00007610ff697816 */ /* 0x000fe4000000001a */
[----:B------:R-:W-:Y:S01]  /*03c0*/  PRMT R30, RZ, 0x7610, R30 ;  /* 0x00007610ff1e7816 */ /* 0x000fe2000000001e */
[----:B------:R-:W-:Y:S01]  /*03d0*/  FFMA.FTZ R29, R102, R29, R36 ;  /* 0x0000001d661d7223 */ /* 0x000fe20000010024 */
[----:B------:R-:W-:Y:S02]  /*03e0*/  PRMT R38, RZ, 0x7610, R38 ;  /* 0x00007610ff267816 */ /* 0x000fe40000000026 */
[----:B-----5:R-:W-:Y:S01]  /*03f0*/  PRMT R108, RZ, 0x5410, R84 ;  /* 0x00005410ff6c7816 */ /* 0x020fe20000000054 */
[C---:B------:R-:W-:Y:S01]  /*0400*/  FFMA.FTZ R30, R105.reuse, R30, R29 ;  /* 0x0000001e691e7223 */ /* 0x040fe2000001001d */
[----:B------:R-:W-:Y:S01]  /*0410*/  PRMT R104, RZ, 0x5410, R27 ;  /* 0x00005410ff687816 */ /* 0x000fe2000000001b */
[----:B------:R-:W-:Y:S01]  /*0420*/  FFMA.FTZ R28, R105, R38, R28 ;  /* 0x00000026691c7223 */ /* 0x000fe2000001001c */
[----:B------:R-:W-:Y:S01]  /*0430*/  PRMT R29, RZ, 0x5410, R39 ;  /* 0x00005410ff1d7816 */ /* 0x000fe20000000027 */
[----:B------:R-:W-:Y:S01]  /*0440*/  FFMA.FTZ R108, R89, R108, RZ ;  /* 0x0000006c596c7223 */ /* 0x000fe200000100ff */
[----:B------:R-:W-:-:S02]  /*0450*/  PRMT R84, RZ, 0x7610, R84 ;  /* 0x00007610ff547816 */ /* 0x000fc40000000054 */
[----:B------:R-:W-:Y:S01]  /*0460*/  PRMT R88, RZ, 0x7610, R27 ;  /* 0x00007610ff587816 */ /* 0x000fe2000000001b */
[----:B------:R-:W-:Y:S01]  /*0470*/  FFMA.FTZ R28, R104, R29, R28 ;  /* 0x0000001d681c7223 */ /* 0x000fe2000001001c */
[----:B------:R-:W-:Y:S01]  /*0480*/  PRMT R39, RZ, 0x7610, R39 ;  /* 0x00007610ff277816 */ /* 0x000fe20000000027 */
[----:B------:R-:W-:Y:S01]  /*0490*/  FFMA.FTZ R84, R91, R84, R108 ;  /* 0x000000545b547223 */ /* 0x000fe2000001006c */
[--C-:B------:R-:W-:Y:S01]  /*04a0*/  PRMT R110, RZ, 0x5410, R93.reuse ;  /* 0x00005410ff6e7816 */ /* 0x100fe2000000005d */
[----:B------:R0:W2:Y:S01]  /*04b0*/  LDG.E.128 R24, [R2.64+0x2000] ;  /* 0x0020000402187981 */ /* 0x0000a2000c1e1d00 */
[----:B------:R-:W-:Y:S01]  /*04c0*/  PRMT R113, RZ, 0x7610, R93 ;  /* 0x00007610ff717816 */ /* 0x000fe2000000005d */
[----:B------:R-:W-:Y:S01]  /*04d0*/  FFMA.FTZ R100, R88, R39, R28 ;  /* 0x0000002758647223 */ /* 0x000fe2000001001c */
[----:B------:R-:W-:Y:S01]  /*04e0*/  PRMT R29, RZ, 0x5410, R31 ;  /* 0x00005410ff1d7816 */ /* 0x000fe2000000001f */
[----:B------:R0:W3:Y:S01]  /*04f0*/  LDG.E.128 R36, [R2.64+0x9000] ;  /* 0x0090000402247981 */ /* 0x0000e2000c1e1d00 */
        /* <DEDUP_REMOVED lines=9> */
[----:B------:R0:W4:Y:S02]  /*0590*/  LDG.E.128 R28, [R2.64+0xc800] ;  /* 0x00c80004021c7981 */ /* 0x000124000c1e1d00 */
[----:B------:R-:W-:Y:S01]  /*05a0*/  FFMA.FTZ R8, R111, R8, R93 ;  /* 0x000000086f087223 */ /* 0x000fe2000001005d */
[----:B------:R-:W-:Y:S01]  /*05b0*/  PRMT R93, RZ, 0x5410, R9 ;  /* 0x00005410ff5d7816 */ /* 0x000fe20000000009 */
[----:B------:R-:W-:Y:S01]  /*05c0*/  FFMA.FTZ R92, R108, R92, R101 ;  /* 0x0000005c6c5c7223 */ /* 0x000fe20000010065 */
[----:B------:R-:W-:-:S03]  /*05d0*/  PRMT R4, RZ, 0x7610, R4 ;  /* 0x00007610ff047816 */ /* 0x000fc60000000004 */
[C---:B------:R-:W-:Y:S01]  /*05e0*/  FFMA.FTZ R8, R110.reuse, R93, R8 ;  /* 0x0000005d6e087223 */ /* 0x040fe20000010008 */
[----:B------:R-:W-:Y:S01]  /*05f0*/  PRMT R93, RZ, 0x5410, R5 ;  /* 0x00005410ff5d7816 */ /* 0x000fe20000000005 */
[----:B------:R-:W-:Y:S01]  /*0600*/  FFMA.FTZ R4, R111, R4, R92 ;  /* 0x000000046f047223 */ /* 0x000fe2000001005c */
[--C-:B------:R-:W-:Y:S02]  /*0610*/  PRMT R106, RZ, 0x5410, R80.reuse ;  /* 0x00005410ff6a7816 */ /* 0x100fe40000000050 */
[----:B------:R-:W-:Y:S01]  /*0620*/  PRMT R80, RZ, 0x7610, R80 ;  /* 0x00007610ff507816 */ /* 0x000fe20000000050 */
[----:B------:R-:W-:Y:S01]  /*0630*/  FFMA.FTZ R93, R110, R93, R4 ;  /* 0x0000005d6e5d7223 */ /* 0x000fe20000010004 */
[----:B------:R-:W-:Y:S01]  /*0640*/  PRMT R4, RZ, 0x7610, R9 ;  /* 0x00007610ff047816 */ /* 0x000fe20000000009 */
[----:B------:R-:W-:Y:S01]  /*0650*/  FFMA.FTZ R106, R89, R106, RZ ;  /* 0x0000006a596a7223 */ /* 0x000fe200000100ff */
[----:B------:R-:W-:-:S03]  /*0660*/  PRMT R89, RZ, 0x5410, R81 ;  /* 0x00005410ff597816 */ /* 0x000fc60000000051 */
[----:B------:R-:W-:Y:S02]  /*0670*/  FFMA.FTZ R80, R91, R80, R106 ;  /* 0x000000505b507223 */ /* 0x000fe4000001006a */
[----:B------:R-:W-:Y:S01]  /*0680*/  FFMA.FTZ R4, R113, R4, R8 ;  /* 0x0000000471047223 */ /* 0x000fe20000010008 */
        /* <DEDUP_REMOVED lines=38> */
[----:B------:R0:W2:Y:S01]  /*08f0*/  LDG.E.128 R92, [R2.64+0xd000] ;  /* 0x00d00004025c7981 */ /* 0x0000a2000c1e1d00 */
        /* <DEDUP_REMOVED lines=15> */
[----:B------:R1:W3:Y:S02]  /*09f0*/  LDG.E.128 R80, [R98.64+0x2800] ;  /* 0x0028000462507981 */ /* 0x0002e4000c1e1d00 */
[----:B------:R-:W-:Y:S01]  /*0a00*/  FFMA.FTZ R5, R110, R5, R4 ;  /* 0x000000056e057223 */ /* 0x000fe20000010004 */
[----:B------:R-:W-:Y:S01]  /*0a10*/  PRMT R4, RZ, 0x7610, R77 ;  /* 0x00007610ff047816 */ /* 0x000fe2000000004d */
[----:B------:R0:W3:Y:S01]  /*0a20*/  LDG.E.128 R84, [R2.64+0x2800] ;  /* 0x0028000402547981 */ /* 0x0000e2000c1e1d00 */
[----:B------:R-:W-:-:S03]  /*0a30*/  PRMT R7, RZ, 0x5410, R73 ;  /* 0x00005410ff077816 */ /* 0x000fc60000000049 */
[C---:B------:R-:W-:Y:S01]  /*0a40*/  FFMA.FTZ R4, R113.reuse, R4, R5 ;  /* 0x0000000471047223 */ /* 0x040fe20000010005 */
[----:B------:R-:W-:Y:S01]  /*0a50*/  PRMT R5, RZ, 0x5410, R78 ;  /* 0x00005410ff057816 */ /* 0x000fe2000000004e */
[----:B------:R-:W-:Y:S01]  /*0a60*/  FFMA.FTZ R7, R110, R7, R72 ;  /* 0x000000076e077223 */ /* 0x000fe20000010048 */
[----:B------:R-:W-:Y:S01]  /*0a70*/  PRMT R6, RZ, 0x7610, R73 ;  /* 0x00007610ff067816 */ /* 0x000fe20000000049 */
[----:B------:R0:W3:Y:S02]  /*0a80*/  LDG.E.128 R88, [R2.64+0x6000] ;  /* 0x0060000402587981 */ /* 0x0000e4000c1e1d00 */
[----:B------:R-:W-:Y:S01]  /*0a90*/  FFMA.FTZ R4, R112, R5, R4 ;  /* 0x0000000570047223 */ /* 0x000fe20000010004 */
[----:B------:R-:W-:Y:S01]  /*0aa0*/  PRMT R5, RZ, 0x5410, R74 ;  /* 0x00005410ff057816 */ /* 0x000fe2000000004a */
[----:B------:R-:W-:Y:S02]  /*0ab0*/  FFMA.FTZ R6, R113, R6, R7 ;  /* 0x0000000671067223 */ /* 0x000fe40000010007 */
[----:B------:R-:W-:-:S02]  /*0ac0*/  FFMA.FTZ R8, R106, R9, R8 ;  /* 0x000000096a087223 */ /* 0x000fc40000010008 */
[----:B------:R-:W-:Y:S01]  /*0ad0*/  FFMA.FTZ R6, R112, R5, R6 ;  /* 0x0000000570067223 */ /* 0x000fe20000010006 */
[----:B------:R-:W-:Y:S01]  /*0ae0*/  PRMT R5, RZ, 0x7610, R78 ;  /* 0x00007610ff057816 */ /* 0x000fe2000000004e */
[----:B------:R-:W-:-:S04]  /*0af0*/  FFMA.FTZ R104, R107, R104, R8 ;  /* 0x000000686b687223 */ /* 0x000fc80000010008 */
[C---:B------:R-:W-:Y:S01]  /*0b00*/  FFMA.FTZ R8, R114.reuse, R5, R4 ;  /* 0x0000000572087223 */ /* 0x040fe20000010004 */
[----:B------:R-:W-:Y:S02]  /*0b10*/  PRMT R5, RZ, 0x7610, R74 ;  /* 0x00007610ff057816 */ /* 0x000fe4000000004a */
[----:B------:R-:W-:Y:S02]  /*0b20*/  PRMT R9, RZ, 0x5410, R79 ;  /* 0x00005410ff097816 */ /* 0x000fe4000000004f */
[----:B------:R-:W-:Y:S01]  /*0b30*/  PRMT R11, RZ, 0x5410, R75 ;  /* 0x00005410ff0b7816 */ /* 0x000fe2000000004b */
[----:B------:R-:W-:Y:S01]  /*0b40*/  FFMA.FTZ R114, R114, R5, R6 ;  /* 0x0000000572727223 */ /* 0x000fe20000010006 */
[--C-:B------:R-:W-:Y:S01]  /*0b50*/  PRMT R109, RZ, 0x7610, R69.reuse ;  /* 0x00007610ff6d7816 */ /* 0x100fe20000000045 */
[C---:B------:R-:W-:Y:S01]  /*0b60*/  FFMA.FTZ R9, R106.reuse, R9, R8 ;  /* 0x000000096a097223 */ /* 0x040fe20000010008 */
[----:B------:R1:W3:Y:S01]  /*0b70*/  LDG.E.128 R4, [R98.64+0x3000] ;  /* 0x0030000462047981 */ /* 0x0002e2000c1e1d00 */
[----:B------:R-:W-:Y:S01]  /*0b80*/  FFMA.FTZ R11, R106, R11, R114 ;  /* 0x0000000b6a0b7223 */ /* 0x000fe20000010072 */
[----:B------:R-:W-:-:S02]  /*0b90*/  PRMT R106, RZ, 0x5410, R69 ;  /* 0x00005410ff6a7816 */ /* 0x000fc40000000045 */
[----:B------:R-:W-:Y:S02]  /*0ba0*/  PRMT R69, RZ, 0x5410, R20 ;  /* 0x00005410ff457816 */ /* 0x000fe40000000014 */
[----:B------:R-:W-:Y:S02]  /*0bb0*/  PRMT R76, RZ, 0x5410, R64 ;  /* 0x00005410ff4c7816 */ /* 0x000fe40000000040 */
[--C-:B-1----:R-:W-:Y:S02]  /*0bc0*/  PRMT R98, RZ, 0x5410, R68.reuse ;  /* 0x00005410ff627816 */ /* 0x102fe40000000044 */
[----:B------:R-:W-:Y:S02]  /*0bd0*/  PRMT R99, RZ, 0x7610, R68 ;  /* 0x00007610ff637816 */ /* 0x000fe40000000044 */
[----:B------:R-:W-:Y:S01]  /*0be0*/  PRMT R20, RZ, 0x7610, R20 ;  /* 0x00007610ff147816 */ /* 0x000fe20000000014 */
[C---:B------:R-:W-:Y:S01]  /*0bf0*/  FFMA.FTZ R104, R98.reuse, R69, R104 ;  /* 0x0000004562687223 */ /* 0x040fe20000010068 */
[----:B------:R-:W-:Y:S01]  /*0c00*/  PRMT R64, RZ, 0x7610, R64 ;  /* 0x00007610ff407816 */ /* 0x000fe20000000040 */
[----:B------:R-:W-:Y:S01]  /*0c10*/  FFMA.FTZ R76, R98, R76, R115 ;  /* 0x0000004c624c7223 */ /* 0x000fe20000010073 */
[--C-:B------:R-:W-:Y:S01]  /*0c20*/  PRMT R69, RZ, 0x5410, R65.reuse ;  /* 0x00005410ff457816 */ /* 0x100fe20000000041 */
[C---:B------:R-:W-:Y:S01]  /*0c30*/  FFMA.FTZ R104, R99.reuse, R20, R104 ;  /* 0x0000001463687223 */ /* 0x040fe20000010068 */
[----:B------:R-:W-:Y:S01]  /*0c40*/  PRMT R20, RZ, 0x7610, R65 ;  /* 0x00007610ff147816 */ /* 0x000fe20000000041 */
        /* <DEDUP_REMOVED lines=10> */
[----:B------:R0:W3:Y:S01]  /*0cf0*/  LDG.E.128 R76, [R2.64+0xd800] ;  /* 0x00d80004024c7981 */ /* 0x0000e2000c1e1d00 */
        /* <DEDUP_REMOVED lines=10> */
[----:B------:R0:W4:Y:S04]  /*0da0*/  LDG.E.128 R8, [R2.64+0x3000] ;  /* 0x0030000402087981 */ /* 0x000128000c1e1d00 */
[----:B------:R0:W5:Y:S04]  /*0db0*/  LDG.E.128 R72, [R2.64+0x6800] ;  /* 0x0068000402487981 */ /* 0x000168000c1e1d00 */
[----:B------:R0:W5:Y:S01]  /*0dc0*/  LDG.E.128 R68, [R2.64+0xa000] ;  /* 0x00a0000402447981 */ /* 0x000162000c1e1d00 */
[----:B------:R-:W-:Y:S01]  /*0dd0*/  FFMA.FTZ R21, R108, R21, R64 ;  /* 0x000000156c157223 */ /* 0x000fe20000010040 */
[----:B0-----:R-:W-:-:S02]  /*0de0*/  PRMT R2, RZ, 0x5410, R67 ;  /* 0x00005410ff027816 */ /* 0x001fc40000000043 */
        /* <DEDUP_REMOVED lines=28> */
[C---:B------:R-:W-:Y:S02]  /*0fb0*/  FFMA.FTZ R13, R112.reuse, R13, R12 ;  /* 0x0000000d700d7223 */ /* 0x040fe4000001000c */
        /* <DEDUP_REMOVED lines=10> */
[C---:B------:R-:W-:Y:S01]  /*1060*/  FFMA.FTZ R2, R110.reuse, R19, R2 ;  /* 0x000000136e027223 */ /* 0x040fe20000010002 */
[----:B------:R-:W-:Y:S01]  /*1070*/  PRMT R3, RZ, 0x5410, R60 ;  /* 0x00005410ff037816 */ /* 0x000fe2000000003c */
[----:B------:R-:W-:Y:S01]  /*1080*/  FFMA.FTZ R110, R110, R15, R12 ;  /* 0x0000000f6e6e7223 */ /* 0x000fe2000001000c */
[----:B------:R-:W-:Y:S02]  /*1090*/  PRMT R15, RZ, 0x5410, R44 ;  /* 0x00005410ff0f7816 */ /* 0x000fe4000000002c */
[----:B------:R-:W-:-:S03]  /*10a0*/  PRMT R60, RZ, 0x7610, R60 ;  /* 0x00007610ff3c7816 */ /* 0x000fc6000000003c */
        /* <DEDUP_REMOVED lines=62> */
[----:B--2---:R-:W-:-:S03]  /*1490*/  PRMT R18, RZ, 0x5410, R24 ;  /* 0x00005410ff127816 */ /* 0x004fc60000000018 */
        /* <DEDUP_REMOVED lines=46> */
[----:B---3--:R-:W-:-:S05]  /*1780*/  PRMT R18, RZ, 0x5410, R36 ;  /* 0x00005410ff127816 */ /* 0x008fca0000000024 */
[----:B------:R-:W-:Y:S01]  /*1790*/  FFMA.FTZ R18, R13, R18, R3 ;  /* 0x000000120d127223 */ /* 0x000fe20000010003 */
[----:B----4-:R-:W-:-:S05]  /*17a0*/  PRMT R3, RZ, 0x5410, R28 ;  /* 0x00005410ff037816 */ /* 0x010fca000000001c */
        /* <DEDUP_REMOVED lines=27> */
[----:B------:R-:W-:Y:S01]  /*1960*/  FFMA.FTZ R2, R43, R2, R3 ;  /* 0x000000022b027223 */ /* 0x000fe20000010003 */
[----:B------:R-:W-:-:S05]  /*1970*/  PRMT R3, RZ, 0x5410, R80 ;  /* 0x00005410ff037816 */ /* 0x000fca0000000050 */
[C---:B------:R-:W-:Y:S01]  /*1980*/  FFMA.FTZ R18, R3.reuse, R18, R15 ;  /* 0x0000001203127223 */ /* 0x040fe2000001000f */
        /* <DEDUP_REMOVED lines=37> */
[----:B------:R-:W-:-:S05]  /*1be0*/  PRMT R16, RZ, 0x7610, R91 ;  /* 0x00007610ff107816 */ /* 0x000fca000000005b */
[----:B------:R-:W-:Y:S01]  /*1bf0*/  FFMA.FTZ R16, R83, R16, R18 ;  /* 0x0000001053107223 */ /* 0x000fe20000010012 */
[----:B-----5:R-:W-:-:S05]  /*1c00*/  PRMT R18, RZ, 0x5410, R100 ;  /* 0x00005410ff127816 */ /* 0x020fca0000000064 */
        /* <DEDUP_REMOVED lines=100> */
[C---:B------:R-:W-:Y:S02]  /*2250*/  FFMA.FTZ R10, R7.reuse, R10, R15 ;  /* 0x0000000a070a7223 */ /* 0x040fe4000001000f */
[C---:B------:R-:W-:Y:S02]  /*2260*/  FFMA.FTZ R2, R7.reuse, R2, R3 ;  /* 0x0000000207027223 */ /* 0x040fe40000010003 */
[----:B------:R-:W-:Y:S01]  /*2270*/  FFMA.FTZ R4, R7, R4, R17 ;  /* 0x0000000407047223 */ /* 0x000fe20000010011 */
[----:B------:R-:W0:Y:S04]  /*2280*/  SHFL.BFLY PT, R3, R8, 0x10, 0x1f ;  /* 0x0e001f0008037f89 */ /* 0x000e2800000e0000 */
[----:B------:R-:W1:Y:S04]  /*2290*/  SHFL.BFLY PT, R5, R10, 0x10, 0x1f ;  /* 0x0e001f000a057f89 */ /* 0x000e6800000e0000 */
[----:B------:R-:W2:Y:S04]  /*22a0*/  SHFL.BFLY PT, R9, R2, 0x10, 0x1f ;  /* 0x0e001f0002097f89 */ /* 0x000ea800000e0000 */
[----:B------:R-:W3:Y:S01]  /*22b0*/  SHFL.BFLY PT, R13, R4, 0x10, 0x1f ;  /* 0x0e001f00040d7f89 */ /* 0x000ee200000e0000 */
[----:B0-----:R-:W-:-:S02]  /*22c0*/  FADD.FTZ R3, R8, R3 ;  /* 0x0000000308037221 */ /* 0x001fc40000010000 */
[----:B-1----:R-:W-:Y:S02]  /*22d0*/  FADD.FTZ R7, R10, R5 ;  /* 0x000000050a077221 */ /* 0x002fe40000010000 */
[----:B--2---:R-:W-:Y:S02]  /*22e0*/  FADD.FTZ R11, R2, R9 ;  /* 0x00000009020b7221 */ /* 0x004fe40000010000 */
[----:B---3--:R-:W-:Y:S01]  /*22f0*/  FADD.FTZ R15, R4, R13 ;  /* 0x0000000d040f7221 */ /* 0x008fe20000010000 */
        /* <DEDUP_REMOVED lines=28> */
[----:B------:R-:W-:-:S02]  /*24c0*/  LOP3.LUT P0, RZ, R96, 0x1f, RZ, 0xc0, !PT ;  /* 0x0000001f60ff7812 */ /* 0x000fc4000780c0ff */
[----:B------:R-:W-:-:S04]  /*24d0*/  SHF.R.S32.HI R3, RZ, 0x1f, R96 ;  /* 0x0000001fff037819 */ /* 0x000fc80000011460 */
[----:B------:R-:W-:-:S04]  /*24e0*/  LEA.HI R3, R3, R96, RZ, 0x5 ;  /* 0x0000006003037211 */ /* 0x000fc800078f28ff */
[----:B------:R-:W-:-:S03]  /*24f0*/  SHF.R.S32.HI R3, RZ, 0x5, R3 ;  /* 0x00000005ff037819 */ /* 0x000fc60000011403 */
[----:B0-----:R-:W-:Y:S02]  /*2500*/  @!P0 FADD.FTZ R4, R2, R7 ;  /* 0x0000000702048221 */ /* 0x001fe40000010000 */
[----:B-1----:R-:W-:Y:S02]  /*2510*/  FADD.FTZ R8, R6, R11 ;  /* 0x0000000b06087221 */ /* 0x002fe40000010000 */
[----:B--2---:R-:W-:Y:S02]  /*2520*/  FADD.FTZ R2, R10, R15 ;  /* 0x0000000f0a027221 */ /* 0x004fe40000010000 */
[----:B---3--:R-:W-:Y:S01]  /*2530*/  FADD.FTZ R6, R12, R5 ;  /* 0x000000050c067221 */ /* 0x008fe20000010000 */
[----:B------:R0:W-:Y:S04]  /*2540*/  @!P0 STS [R3.X4], R4 ;  /* 0x0000000403008388 */ /* 0x0001e80000004800 */
        /* <DEDUP_REMOVED lines=9> */
[----:B------:R-:W2:Y:S04]  /*25e0*/  LDS.128 R4, [RZ] ;  /* 0x00000000ff047984 */ /* 0x000ea80000000c00 */
[----:B------:R-:W3:Y:S01]  /*25f0*/  LDS.128 R16, [0x30] ;  /* 0x00003000ff107984 */ /* 0x000ee20000000c00 */
[----:B0-----:R-:W-:Y:S02]  /*2600*/  FADD.FTZ R8, RZ, R8 ;  /* 0x00000008ff087221 */ /* 0x001fe40000010000 */
[----:B-1----:R-:W-:-:S02]  /*2610*/  FADD.FTZ R12, RZ, R12 ;  /* 0x0000000cff0c7221 */ /* 0x002fc40000010000 */
[----:B------:R-:W-:Y:S02]  /*2620*/  FADD.FTZ R9, R8, R9 ;  /* 0x0000000908097221 */ /* 0x000fe40000010000 */
[----:B--2---:R-:W-:Y:S02]  /*2630*/  FADD.FTZ R4, RZ, R4 ;  /* 0x00000004ff047221 */ /* 0x004fe40000010000 */
[----:B------:R-:W-:Y:S02]  /*2640*/  FADD.FTZ R13, R12, R13 ;  /* 0x0000000d0c0d7221 */ /* 0x000fe40000010000 */
[----:B---3--:R-:W-:Y:S02]  /*2650*/  FADD.FTZ R16, RZ, R16 ;  /* 0x00000010ff107221 */ /* 0x008fe40000010000 */
        /* <DEDUP_REMOVED lines=11> */
[----:B------:R-:W-:Y:S02]  /*2710*/  F2FP.BF16.PACK_AB R14, RZ, R14 ;  /* 0x0000000eff0e723e */ /* 0x000fe400000010ff */
[----:B------:R-:W-:Y:S01]  /*2720*/  F2FP.BF16.PACK_AB R6, RZ, R6 ;  /* 0x00000006ff06723e */ /* 0x000fe200000010ff */
[----:B------:R-:W-:Y:S01]  /*2730*/  STG.E.U16 [R2.64+0x300], R10 ;  /* 0x0003000a02007986 */ /* 0x000fe2000c101504 */
[----:B------:R-:W-:-:S03]  /*2740*/  F2FP.BF16.PACK_AB R18, RZ, R18 ;  /* 0x00000012ff12723e */ /* 0x000fc600000010ff */
[----:B------:R-:W-:Y:S04]  /*2750*/  STG.E.U16 [R2.64+0x600], R14 ;  /* 0x0006000e02007986 */ /* 0x000fe8000c101504 */
[----:B------:R-:W-:Y:S04]  /*2760*/  STG.E.U16 [R2.64], R6 ;  /* 0x0000000602007986 */ /* 0x000fe8000c101504 */
[----:B------:R-:W-:Y:S01]  /*2770*/  STG.E.U16 [R2.64+0x900], R18 ;  /* 0x0009001202007986 */ /* 0x000fe2000c101504 */
[----:B------:R-:W-:Y:S05]  /*2780*/  EXIT ;  /* 0x000000000000794d */ /* 0x000fea0003800000 */
.L_x_12:
        /* <DEDUP_REMOVED lines=15> */
.L_x_44:


//--------------------- .text._Z30router_gemm_kernel_bf16_outputI13__nv_bfloat16Li128ELi8ELi3ELi384ELi7168EEvPS0_PKT_S4_ --------------------------
	.section	.text._Z30router_gemm_kernel_bf16_outputI13__nv_bfloat16Li128ELi8ELi3ELi384ELi7168EEvPS0_PKT_S4_,"ax",@progbits
	.sectioninfo	@"SHI_REGISTERS=112"
	.align	128
        .global         _Z30router_gemm_kernel_bf16_outputI13__nv_bfloat16Li128ELi8ELi3ELi384ELi7168EEvPS0_PKT_S4_
        .type           _Z30router_gemm_kernel_bf16_outputI13__nv_bfloat16Li128ELi8ELi3ELi384ELi7168EEvPS0_PKT_S4_,@function
        .size           _Z30router_gemm_kernel_bf16_outputI13__nv_bfloat16Li128ELi8ELi3ELi384ELi7168EEvPS0_PKT_S4_,(.L_x_45 - _Z30router_gemm_kernel_bf16_outputI13__nv_bfloat16Li128ELi8ELi3ELi384ELi7168EEvPS0_PKT_S4_)
        .other          _Z30router_gemm_kernel_bf16_outputI13__nv_bfloat16Li128ELi8ELi3ELi384ELi7168EEvPS0_PKT_S4_,@"STO_CUDA_ENTRY STV_DEFAULT"
_Z30router_gemm_kernel_bf16_outputI13__nv_bfloat16Li128ELi8ELi3ELi384ELi7168EEvPS0_PKT_S4_:
.text._Z30router_gemm_kernel_bf16_outputI13__nv_bfloat16Li128ELi8ELi3ELi384ELi7168EEvPS0_PKT_S4_:
        /* <DEDUP_REMOVED lines=17> */
[----:B------:R0:W4:Y:S04]  /*0110*/  LDG.E.128 R12, [R96.64+0x800] ;  /* 0x00080004600c7981 */ /* 0x000128000c1e1d00 */
[----:B------:R-:W4:Y:S04]  /*0120*/  LDG.E.128 R16, [R2.64+0x800] ;  /* 0x0008000402107981 */ /* 0x000f28000c1e1d00 */
[----:B------:R-:W4:Y:S04]  /*0130*/  LDG.E.128 R20, [R2.64+0x4000] ;  /* 0x0040000402147981 */ /* 0x000f28000c1e1d00 */
[----:B------:R1:W4:Y:S04]  /*0140*/  LDG.E.128 R24, [R2.64+0x7800] ;  /* 0x0078000402187981 */ /* 0x000328000c1e1d00 */
[----:B------:R0:W4:Y:S04]  /*0150*/  LDG.E.128 R32, [R96.64+0x1000] ;  /* 0x0010000460207981 */ /* 0x000128000c1e1d00 */
[----:B------:R1:W4:Y:S04]  /*0160*/  LDG.E.128 R40, [R2.64+0x8000] ;  /* 0x0080000402287981 */ /* 0x000328000c1e1d00 */
[----:B------:R1:W4:Y:S04]  /*0170*/  LDG.E.128 R36, [R2.64+0x4800] ;  /* 0x0048000402247981 */ /* 0x000328000c1e1d00 */
        /* <DEDUP_REMOVED lines=13> */
[----:B---3--:R-:W-:-:S05]  /*0250*/  PRMT R98, RZ, 0x5410, R88 ;  /* 0x00005410ff627816 */ /* 0x008fca0000000058 */
[----:B------:R-:W-:Y:S01]  /*0260*/  FFMA.FTZ R102, R98, R99, RZ ;  /* 0x0000006362667223 */ /* 0x000fe200000100ff */
[----:B------:R-:W-:Y:S02]  /*0270*/  PRMT R99, RZ, 0x7610, R92 ;  /* 0x00007610ff637816 */ /* 0x000fe4000000005c */
[----:B------:R-:W-:Y:S02]  /*0280*/  PRMT R92, RZ, 0x7610, R88 ;  /* 0x00007610ff5c7816 */ /* 0x000fe40000000058 */
        /* <DEDUP_REMOVED lines=18> */
[--C-:B----4-:R-:W-:Y:S01]  /*03b0*/  PRMT R99, RZ, 0x5410, R4.reuse ;  /* 0x00005410ff637816 */ /* 0x110fe20000000004 */
[----:B------:R1:W2:Y:S02]  /*03c0*/  LDG.E.128 R88, [R2.64+0x9800] ;  /* 0x0098000402587981 */ /* 0x0002a4000c1e1d00 */
[----:B------:R-:W-:Y:S01]  /*03d0*/  FFMA.FTZ R102, R107, R102, R93 ;  /* 0x000000666b667223 */ /* 0x000fe2000001005d */
[----:B------:R-:W-:Y:S01]  /*03e0*/  PRMT R93, RZ, 0x7610, R4 ;  /* 0x00007610ff5d7816 */ /* 0x000fe20000000004 */
[----:B------:R-:W-:Y:S01]  /*03f0*/  FFMA.FTZ R99, R98, R99, RZ ;  /* 0x0000006362637223 */ /* 0x000fe200000100ff */
[----:B------:R-:W-:-:S02]  /*0400*/  PRMT R4, RZ, 0x5410, R5 ;  /* 0x00005410ff047816 */ /* 0x000fc40000000005 */
[----:B-----5:R-:W-:Y:S01]  /*0410*/  PRMT R95, RZ, 0x5410, R8 ;  /* 0x00005410ff5f7816 */ /* 0x020fe20000000008 */
[----:B------:R-:W-:Y:S01]  /*0420*/  FFMA.FTZ R93, R92, R93, R99 ;  /* 0x0000005d5c5d7223 */ /* 0x000fe20000010063 */
[----:B------:R-:W-:-:S03]  /*0430*/  PRMT R5, RZ, 0x7610, R5 ;  /* 0x00007610ff057816 */ /* 0x000fc60000000005 */
[C---:B------:R-:W-:Y:S01]  /*0440*/  FFMA.FTZ R4, R103.reuse, R4, R93 ;  /* 0x0000000467047223 */ /* 0x040fe2000001005d */
[----:B------:R-:W-:Y:S01]  /*0450*/  PRMT R93, RZ, 0x7610, R8 ;  /* 0x00007610ff5d7816 */ /* 0x000fe20000000008 */
[----:B------:R-:W-:Y:S01]  /*0460*/  FFMA.FTZ R95, R98, R95, RZ ;  /* 0x0000005f625f7223 */ /* 0x000fe200000100ff */
[----:B------:R-:W-:Y:S01]  /*0470*/  PRMT R8, RZ, 0x5410, R9 ;  /* 0x00005410ff087816 */ /* 0x000fe20000000009 */
[----:B------:R-:W-:Y:S01]  /*0480*/  FFMA.FTZ R5, R104, R5, R4 ;  /* 0x0000000568057223 */ /* 0x000fe20000010004 */
[----:B------:R-:W-:Y:S01]  /*0490*/  PRMT R4, RZ, 0x5410, R6 ;  /* 0x00005410ff047816 */ /* 0x000fe20000000006 */
[----:B------:R-:W-:Y:S01]  /*04a0*/  FFMA.FTZ R109, R92, R93, R95 ;  /* 0x0000005d5c6d7223 */ /* 0x000fe2000001005f */
[----:B------:R-:W-:Y:S01]  /*04b0*/  PRMT R9, RZ, 0x7610, R9 ;  /* 0x00007610ff097816 */ /* 0x000fe20000000009 */
[----:B------:R1:W3:Y:S02]  /*04c0*/  LDG.E.128 R92, [R2.64+0x3000] ;  /* 0x00300004025c7981 */ /* 0x0002e4000c1e1d00 */
[----:B------:R-:W-:-:S02]  /*04d0*/  FFMA.FTZ R8, R103, R8, R109 ;  /* 0x0000000867087223 */ /* 0x000fc4000001006d */
[C---:B------:R-:W-:Y:S01]  /*04e0*/  FFMA.FTZ R4, R105.reuse, R4, R5 ;  /* 0x0000000469047223 */ /* 0x040fe20000010005 */
[----:B------:R-:W-:Y:S01]  /*04f0*/  PRMT R5, RZ, 0x7610, R6 ;  /* 0x00007610ff057816 */ /* 0x000fe20000000006 */
[----:B------:R-:W-:Y:S01]  /*0500*/  FFMA.FTZ R9, R104, R9, R8 ;  /* 0x0000000968097223 */ /* 0x000fe20000010008 */
[----:B------:R-:W-:Y:S01]  /*0510*/  PRMT R8, RZ, 0x5410, R10 ;  /* 0x00005410ff087816 */ /* 0x000fe2000000000a */
[----:B0-----:R-:W4:Y:S02]  /*0520*/  LDG.E.128 R96, [R96.64+0x3000] ;  /* 0x0030000460607981 */ /* 0x001f24000c1e1d00 */
        /* <DEDUP_REMOVED lines=30> */
[----:B------:R-:W-:Y:S02]  /*0710*/  FFMA.FTZ R107, R107, R4, R8 ;  /* 0x000000046b6b7223 */ /* 0x000fe40000010008 */
[----:B------:R1:W5:Y:S01]  /*0720*/  LDG.E.128 R4, [R2.64+0x6800] ;  /* 0x0068000402047981 */ /* 0x000362000c1e1d00 */
[----:B------:R-:W-:Y:S01]  /*0730*/  FFMA.FTZ R105, R13, R16, R105 ;  /* 0x000000100d697223 */ /* 0x000fe20000010069 */
[--C-:B------:R-:W-:Y:S02]  /*0740*/  PRMT R16, RZ, 0x5410, R18.reuse ;  /* 0x00005410ff107816 */ /* 0x100fe40000000012 */
[----:B------:R1:W2:Y:S01]  /*0750*/  LDG.E.128 R8, [R2.64+0xa000] ;  /* 0x00a0000402087981 */ /* 0x0002a2000c1e1d00 */
[----:B------:R-:W-:Y:S02]  /*0760*/  PRMT R17, RZ, 0x7610, R18 ;  /* 0x00007610ff117816 */ /* 0x000fe40000000012 */
[----:B------:R-:W-:Y:S02]  /*0770*/  PRMT R20, RZ, 0x5410, R22 ;  /* 0x00005410ff147816 */ /* 0x000fe40000000016 */
[----:B-1----:R-:W-:-:S02]  /*0780*/  PRMT R3, RZ, 0x5410, R14 ;  /* 0x00005410ff037816 */ /* 0x002fc4000000000e */
[----:B------:R-:W-:-:S03]  /*0790*/  PRMT R14, RZ, 0x7610, R14 ;  /* 0x00007610ff0e7816 */ /* 0x000fc6000000000e */
[C---:B------:R-:W-:Y:S02]  /*07a0*/  FFMA.FTZ R16, R3.reuse, R16, R102 ;  /* 0x0000001003107223 */ /* 0x040fe40000010066 */
[----:B------:R-:W-:Y:S02]  /*07b0*/  FFMA.FTZ R20, R3, R20, R105 ;  /* 0x0000001403147223 */ /* 0x000fe40000010069 */
        /* <DEDUP_REMOVED lines=49> */
[C---:B------:R-:W-:Y:S02]  /*0ad0*/  FFMA.FTZ R23, R12.reuse, R23, R20 ;  /* 0x000000170c177223 */ /* 0x040fe40000010014 */
[----:B------:R-:W-:Y:S01]  /*0ae0*/  FFMA.FTZ R15, R12, R15, R18 ;  /* 0x0000000f0c0f7223 */ /* 0x000fe20000010012 */
[----:B------:R-:W-:-:S05]  /*0af0*/  PRMT R12, RZ, 0x7610, R37 ;  /* 0x00007610ff0c7816 */ /* 0x000fca0000000025 */
[C---:B------:R-:W-:Y:S01]  /*0b00*/  FFMA.FTZ R14, R33.reuse, R12, R14 ;  /* 0x0000000c210e7223 */ /* 0x040fe2000001000e */
[----:B------:R-:W-:Y:S02]  /*0b10*/  PRMT R12, RZ, 0x7610, R41 ;  /* 0x00007610ff0c7816 */ /* 0x000fe40000000029 */
        /* <DEDUP_REMOVED lines=8> */
[C---:B------:R-:W-:Y:S01]  /*0ba0*/  FFMA.FTZ R20, R3.reuse, R20, R23 ;  /* 0x0000001403147223 */ /* 0x040fe20000010017 */
        /* <DEDUP_REMOVED lines=181> */
[--C-:B----4-:R-:W-:Y:S02]  /*1700*/  PRMT R13, RZ, 0x5410, R96.reuse ;  /* 0x00005410ff0d7816 */ /* 0x110fe40000000060 */
        /* <DEDUP_REMOVED lines=19> */
[--C-:B------:R-:W-:Y:S02]  /*1840*/  PRMT R14, RZ, 0x5410, R98.reuse ;  /* 0x00005410ff0e7816 */ /* 0x100fe40000000062 */
        /* <DEDUP_REMOVED lines=10> */
[--C-:B-----5:R-:W-:Y:S01]  /*18f0*/  PRMT R17, RZ, 0x5410, R4.reuse ;  /* 0x00005410ff117816 */ /* 0x120fe20000000004 */
[----:B------:R-:W-:Y:S01]  /*1900*/  FFMA.FTZ R20, R13, R20, R3 ;  /* 0x000000140d147223 */ /* 0x000fe20000010003 */
[----:B------:R-:W-:-:S03]  /*1910*/  PRMT R3, RZ, 0x7610, R4 ;  /* 0x00007610ff037816 */ /* 0x000fc60000000004 */
        /* <DEDUP_REMOVED lines=26> */
[----:B------:R-:W-:Y:S02]  /*1ac0*/  PRMT R2, RZ, 0x7610, R7 ;  /* 0x00007610ff027816 */ /* 0x000fe40000000007 */
[----:B------:R-:W-:Y:S01]  /*1ad0*/  PRMT R4, RZ, 0x7610, R11 ;  /* 0x00007610ff047816 */ /* 0x000fe2000000000b */
[----:B------:R-:W-:-:S02]  /*1ae0*/  FFMA.FTZ R16, R99, R18, R16 ;  /* 0x0000001263107223 */ /* 0x000fc40000010010 */
[C---:B------:R-:W-:Y:S02]  /*1af0*/  FFMA.FTZ R2, R99.reuse, R2, R3 ;  /* 0x0000000263027223 */ /* 0x040fe40000010003 */
[----:B------:R-:W-:Y:S01]  /*1b00*/  FFMA.FTZ R4, R99, R4, R15 ;  /* 0x0000000463047223 */ /* 0x000fe2000001000f */
[----:B------:R-:W0:Y:S04]  /*1b10*/  SHFL.BFLY PT, R3, R16, 0x10, 0x1f ;  /* 0x0e001f0010037f89 */ /* 0x000e2800000e0000 */
[----:B------:R-:W1:Y:S04]  /*1b20*/  SHFL.BFLY PT, R5, R2, 0x10, 0x1f ;  /* 0x0e001f0002057f89 */ /* 0x000e6800000e0000 */
[----:B------:R-:W2:Y:S01]  /*1b30*/  SHFL.BFLY PT, R9, R4, 0x10, 0x1f ;  /* 0x0e001f0004097f89 */ /* 0x000ea200000e0000 */
[----:B0-----:R-:W-:-:S02]  /*1b40*/  FADD.FTZ R3, R16, R3 ;  /* 0x0000000310037221 */ /* 0x001fc40000010000 */
[----:B-1----:R-:W-:Y:S02]  /*1b50*/  FADD.FTZ R7, R2, R5 ;  /* 0x0000000502077221 */ /* 0x002fe40000010000 */
[----:B--2---:R-:W-:Y:S01]  /*1b60*/  FADD.FTZ R10, R4, R9 ;  /* 0x00000009040a7221 */ /* 0x004fe20000010000 */
[----:B------:R-:W0:Y:S04]  /*1b70*/  SHFL.BFLY PT, R6, R3, 0x8, 0x1f ;  /* 0x0d001f0003067f89 */ /* 0x000e2800000e0000 */
[----:B------:R-:W1:Y:S04]  /*1b80*/  SHFL.BFLY PT, R8, R7, 0x8, 0x1f ;  /* 0x0d001f0007087f89 */ /* 0x000e6800000e0000 */
[----:B------:R-:W2:Y:S01]  /*1b90*/  SHFL.BFLY PT, R5, R10, 0x8, 0x1f ;  /* 0x0d001f000a057f89 */ /* 0x000ea200000e0000 */
[----:B0-----:R-:W-:-:S02]  /*1ba0*/  FADD.FTZ R6, R3, R6 ;  /* 0x0000000603067221 */ /* 0x001fc40000010000 */
[----:B-1----:R-:W-:Y:S02]  /*1bb0*/  FADD.FTZ R8, R7, R8 ;  /* 0x0000000807087221 */ /* 0x002fe40000010000 */
[----:B--2---:R-:W-:-:S03]  /*1bc0*/  FADD.FTZ R11, R10, R5 ;  /* 0x000000050a0b7221 */ /* 0x004fc60000010000 */
[----:B------:R-:W0:Y:S04]  /*1bd0*/  SHFL.BFLY PT, R9, R8, 0x4, 0x1f ;  /* 0x0c801f0008097f89 */ /* 0x000e2800000e0000 */
[----:B------:R-:W1:Y:S04]  /*1be0*/  SHFL.BFLY PT, R5, R6, 0x4, 0x1f ;  /* 0x0c801f0006057f89 */ /* 0x000e6800000e0000 */
[----:B------:R-:W2:Y:S01]  /*1bf0*/  SHFL.BFLY PT, R2, R11, 0x4, 0x1f ;  /* 0x0c801f000b027f89 */ /* 0x000ea200000e0000 */
[----:B0-----:R-:W-:Y:S02]  /*1c00*/  FADD.FTZ R9, R8, R9 ;  /* 0x0000000908097221 */ /* 0x001fe40000010000 */
[----:B-1----:R-:W-:-:S02]  /*1c10*/  FADD.FTZ R5, R6, R5 ;  /* 0x0000000506057221 */ /* 0x002fc40000010000 */
        /* <DEDUP_REMOVED lines=10> */
[----:B------:R-:W-:Y:S02]  /*1cc0*/  LOP3.LUT P0, RZ, R100, 0x1f, RZ, 0xc0, !PT ;  /* 0x0000001f64ff7812 */ /* 0x000fe4000780c0ff */
[----:B------:R-:W-:-:S04]  /*1cd0*/  SHF.R.S32.HI R3, RZ, 0x1f, R100 ;  /* 0x0000001fff037819 */ /* 0x000fc80000011464 */
[----:B------:R-:W-:-:S04]  /*1ce0*/  LEA.HI R3, R3, R100, RZ, 0x5 ;  /* 0x0000006403037211 */ /* 0x000fc800078f28ff */
[----:B------:R-:W-:-:S03]  /*1cf0*/  SHF.R.S32.HI R3, RZ, 0x5, R3 ;  /* 0x00000005ff037819 */ /* 0x000fc60000011403 */
[----:B0-----:R-:W-:Y:S02]  /*1d00*/  @!P0 FADD.FTZ R4, R2, R7 ;  /* 0x0000000702048221 */ /* 0x001fe40000010000 */
[----:B-1----:R-:W-:Y:S02]  /*1d10*/  FADD.FTZ R6, R10, R11 ;  /* 0x0000000b0a067221 */ /* 0x002fe40000010000 */
[----:B--2---:R-:W-:Y:S01]  /*1d20*/  FADD.FTZ R8, R13, R8 ;  /* 0x000000080d087221 */ /* 0x004fe20000010000 */
[----:B------:R0:W-:Y:S04]  /*1d30*/  @!P0 STS [R3.X4], R4 ;  /* 0x0000000403008388 */ /* 0x0001e80000004800 */
[----:B------:R0:W-:Y:S04]  /*1d40*/  @!P0 STS [R3.X4+0x10], R6 ;  /* 0x0000100603008388 */ /* 0x0001e80000004800 */
[----:B------:R0:W-:Y:S04]  /*1d50*/  @!P0 STS [R3.X4+0x20], R8 ;  /* 0x0000200803008388 */ /* 0x0001e80000004800 */
[----:B------:R-:W-:Y:S01]  /*1d60*/  BAR.SYNC.DEFER_BLOCKING 0x0 ;  /* 0x0000000000007b1d */ /* 0x000fe20000010000 */
[----:B------:R-:W-:-:S13]  /*1d70*/  ISETP.NE.AND P1, PT, R100, RZ, PT ;  /* 0x000000ff6400720c */ /* 0x000fda0003f25270 */
[----:B------:R-:W-:Y:S05]  /*1d80*/  @P1 EXIT ;  /* 0x000000000000194d */ /* 0x000fea0003800000 */
[----:B0-----:R-:W0:Y:S01]  /*1d90*/  LDS.128 R8, [0x10] ;  /* 0x00001000ff087984 */ /* 0x001e220000000c00 */
[----:B------:R-:W-:-:S03]  /*1da0*/  IMAD.WIDE R2, R0, R101, c[0x0][0x160] ;  /* 0x0000580000027625 */ /* 0x000fc600078e0265 */
[----:B------:R-:W1:Y:S04]  /*1db0*/  LDS.128 R4, [RZ] ;  /* 0x00000000ff047984 */ /* 0x000e680000000c00 */
[----:B------:R-:W2:Y:S01]  /*1dc0*/  LDS.128 R12, [0x20] ;  /* 0x00002000ff0c7984 */ /* 0x000ea20000000c00 */
[----:B0-----:R-:W-:Y:S02]  /*1dd0*/  FADD.FTZ R8, RZ, R8 ;  /* 0x00000008ff087221 */ /* 0x001fe40000010000 */
[----:B-1----:R-:W-:Y:S02]  /*1de0*/  FADD.FTZ R4, RZ, R4 ;  /* 0x00000004ff047221 */ /* 0x002fe40000010000 */
[----:B------:R-:W-:Y:S02]  /*1df0*/  FADD.FTZ R9, R8, R9 ;  /* 0x0000000908097221 */ /* 0x000fe40000010000 */
[----:B--2---:R-:W-:-:S02]  /*1e00*/  FADD.FTZ R12, RZ, R12 ;  /* 0x0000000cff0c7221 */ /* 0x004fc40000010000 */
        /* <DEDUP_REMOVED lines=8> */
[----:B------:R-:W-:Y:S02]  /*1e90*/  F2FP.BF16.PACK_AB R10, RZ, R10 ;  /* 0x0000000aff0a723e */ /* 0x000fe400000010ff */
[----:B------:R-:W-:Y:S02]  /*1ea0*/  F2FP.BF16.PACK_AB R6, RZ, R6 ;  /* 0x00000006ff06723e */ /* 0x000fe400000010ff */
[----:B------:R-:W-:Y:S01]  /*1eb0*/  F2FP.BF16.PACK_AB R14, RZ, R14 ;  /* 0x0000000eff0e723e */ /* 0x000fe200000010ff */
[----:B------:R-:W-:Y:S04]  /*1ec0*/  STG.E.U16 [R2.64+0x300], R10 ;  /* 0x0003000a02007986 */ /* 0x000fe8000c101504 */
[----:B------:R-:W-:Y:S04]  /*1ed0*/  STG.E.U16 [R2.64], R6 ;  /* 0x0000000602007986 */ /* 0x000fe8000c101504 */
[----:B------:R-:W-:Y:S01]  /*1ee0*/  STG.E.U16 [R2.64+0x600], R14 ;  /* 0x0006000e02007986 */ /* 0x000fe2000c101504 */
[----:B------:R-:W-:Y:S05]  /*1ef0*/  EXIT ;  /* 0x000000000000794d */ /* 0x000fea0003800000 */
.L_x_13:
        /* <DEDUP_REMOVED lines=16> */
.L_x_45:


//--------------------- .text._Z30router_gemm_kernel_bf16_outputI13__nv_bfloat16Li128ELi8ELi2ELi384ELi7168EEvPS0_PKT_S4_ --------------------------
	.section	.text._Z30router_gemm_kernel_bf16_outputI13__nv_bfloat16Li128ELi8ELi2ELi384ELi7168EEvPS0_PKT_S4_,"ax",@progbits
	.sectioninfo	@"SHI_REGISTERS=96"
	.align	128
        .global         _Z30router_gemm_kernel_bf16_outputI13__nv_bfloat16Li128ELi8ELi2ELi384ELi7168EEvPS0_PKT_S4_
        .type           _Z30router_gemm_kernel_bf16_outputI13__nv_bfloat16Li128ELi8ELi2ELi384ELi7168EEvPS0_PKT_S4_,@function
        .size           _Z30router_gemm_kernel_bf16_outputI13__nv_bfloat16Li128ELi8ELi2ELi384ELi7168EEvPS0_PKT_S4_,(.L_x_46 - _Z30router_gemm_kernel_bf16_outputI13__nv_bfloat16Li128ELi8ELi2ELi384ELi7168EEvPS0_PKT_S4_)
        .other          _Z30router_gemm_kernel_bf16_outputI13__nv_bfloat16Li128ELi8ELi2ELi384ELi7168EEvPS0_PKT_S4_,@"STO_CUDA_ENTRY STV_DEFAULT"
_Z30router_gemm_kernel_bf16_outputI13__nv_bfloat16Li128ELi8ELi2ELi384ELi7168EEvPS0_PKT_S4_:
.text._Z30router_gemm_kernel_bf16_outputI13__nv_bfloat16Li128ELi8ELi2ELi384ELi7168EEvPS0_PKT_S4_:
[----:B------:R-:W-:Y:S02]  /*0000*/  IMAD.MOV.U32 R1, RZ, RZ, c[0x0][0x28] ;  /* 0x00000a00ff017624 */ /* 0x000fe400078e00ff */
[----:B------:R-:W0:Y:S01]  /*0010*/  S2R R2, SR_TID.X ;  /* 0x0000000000027919 */ /* 0x000e220000002100 */
[----:B------:R-:W-:-:S03]  /*0020*/  ULDC.64 UR4, c[0x0][0x118] ;  /* 0x0000460000047ab9 */ /* 0x000fc60000000a00 */
[----:B------:R-:W1:Y:S01]  /*0030*/  S2R R0, SR_CTAID.X ;  /* 0x0000000000007919 */ /* 0x000e620000002500 */
[----:B0-----:R-:W-:Y:S02]  /*0040*/  IMAD.SHL.U32 R90, R2, 0x8, RZ ;  /* 0x00000008025a7824 */ /* 0x001fe400078e00ff */
[----:B-1----:R-:W-:-:S03]  /*0050*/  IMAD R3, R0, 0x1c00, RZ ;  /* 0x00001c0000037824 */ /* 0x002fc600078e02ff */
[----:B------:R-:W-:Y:S02]  /*0060*/  SHF.R.S32.HI R4, RZ, 0x1f, R90 ;  /* 0x0000001fff047819 */ /* 0x000fe4000001145a */
[----:B------:R-:W-:-:S04]  /*0070*/  IADD3 R5, P0, R90, R3, RZ ;  /* 0x000000035a057210 */ /* 0x000fc80007f1e0ff */
[----:B------:R-:W-:Y:S01]  /*0080*/  LEA.HI.X.SX32 R4, R3, R4, 0x1, P0 ;  /* 0x0000000403047211 */ /* 0x000fe200000f0eff */
[----:B------:R-:W-:Y:S01]  /*0090*/  IMAD.MOV.U32 R3, RZ, RZ, 0x2 ;  /* 0x00000002ff037424 */ /* 0x000fe200078e00ff */
[----:B------:R-:W-:-:S03]  /*00a0*/  LEA R88, P0, R5, c[0x0][0x170], 0x1 ;  /* 0x00005c0005587a11 */ /* 0x000fc600078008ff */
[----:B------:R-:W-:Y:S01]  /*00b0*/  IMAD.WIDE R90, R90, R3, c[0x0][0x168] ;  /* 0x00005a005a5a7625 */ /* 0x000fe200078e0203 */
[----:B------:R-:W-:-:S04]  /*00c0*/  LEA.HI.X R89, R5, c[0x0][0x174], R4, 0x1, P0 ;  /* 0x00005d0005597a11 */ /* 0x000fc800000f0c04 */
[----:B------:R-:W2:Y:S04]  /*00d0*/  LDG.E.128 R8, [R90.64] ;  /* 0x000000045a087981 */ /* 0x000ea8000c1e1d00 */
[----:B------:R-:W3:Y:S04]  /*00e0*/  LDG.E.128 R4, [R88.64] ;  /* 0x0000000458047981 */ /* 0x000ee8000c1e1d00 */
[----:B------:R-:W4:Y:S04]  /*00f0*/  LDG.E.128 R12, [R90.64+0x3800] ;  /* 0x003800045a0c7981 */ /* 0x000f28000c1e1d00 */
        /* <DEDUP_REMOVED lines=20> */
[C---:B------:R-:W-:Y:S01]  /*0240*/  FFMA.FTZ R92, R88.reuse, R93, RZ ;  /* 0x0000005d585c7223 */ /* 0x040fe200000100ff */
[----:B----4-:R-:W-:Y:S02]  /*0250*/  PRMT R93, RZ, 0x5410, R12 ;  /* 0x00005410ff5d7816 */ /* 0x010fe4000000000c */
[----:B------:R-:W-:Y:S02]  /*0260*/  PRMT R89, RZ, 0x7610, R4 ;  /* 0x00007610ff597816 */ /* 0x000fe40000000004 */
[----:B------:R-:W-:Y:S01]  /*0270*/  PRMT R12, RZ, 0x7610, R12 ;  /* 0x00007610ff0c7816 */ /* 0x000fe2000000000c */
[----:B------:R-:W-:Y:S01]  /*0280*/  FFMA.FTZ R88, R88, R93, RZ ;  /* 0x0000005d58587223 */ /* 0x000fe200000100ff */
[----:B------:R-:W-:Y:S02]  /*0290*/  PRMT R93, RZ, 0x7610, R8 ;  /* 0x00007610ff5d7816 */ /* 0x000fe40000000008 */
[----:B------:R-:W-:Y:S01]  /*02a0*/  PRMT R4, RZ, 0x5410, R5 ;  /* 0x00005410ff047816 */ /* 0x000fe20000000005 */
[C---:B------:R-:W-:Y:S01]  /*02b0*/  FFMA.FTZ R12, R89.reuse, R12, R88 ;  /* 0x0000000c590c7223 */ /* 0x040fe20000010058 */
[----:B------:R-:W-:Y:S01]  /*02c0*/  PRMT R8, RZ, 0x5410, R9 ;  /* 0x00005410ff087816 */ /* 0x000fe20000000009 */
[----:B------:R-:W-:Y:S01]  /*02d0*/  FFMA.FTZ R93, R89, R93, R92 ;  /* 0x0000005d595d7223 */ /* 0x000fe2000001005c */
[----:B------:R-:W-:-:S02]  /*02e0*/  PRMT R89, RZ, 0x5410, R13 ;  /* 0x00005410ff597816 */ /* 0x000fc4000000000d */
[----:B0-----:R-:W-:Y:S01]  /*02f0*/  PRMT R90, RZ, 0x7610, R5 ;  /* 0x00007610ff5a7816 */ /* 0x001fe20000000005 */
[C---:B------:R-:W-:Y:S01]  /*0300*/  FFMA.FTZ R8, R4.reuse, R8, R93 ;  /* 0x0000000804087223 */ /* 0x040fe2000001005d */
        /* <DEDUP_REMOVED lines=24> */
[----:B-----5:R-:W-:-:S03]  /*0490*/  PRMT R10, RZ, 0x5410, R20 ;  /* 0x00005410ff0a7816 */ /* 0x020fc60000000014 */
        /* <DEDUP_REMOVED lines=14> */
[C---:B------:R-:W-:Y:S02]  /*0580*/  FFMA.FTZ R7, R6.reuse, R7, R8 ;  /* 0x0000000706077223 */ /* 0x040fe40000010008 */
        /* <DEDUP_REMOVED lines=59> */
[C---:B------:R-:W-:Y:S02]  /*0940*/  FFMA.FTZ R5, R4.reuse, R5, R6 ;  /* 0x0000000504057223 */ /* 0x040fe40000010006 */
        /* <DEDUP_REMOVED lines=163> */
[C---:B------:R-:W-:Y:S02]  /*1380*/  FFMA.FTZ R4, R79.reuse, R4, R5 ;  /* 0x000000044f047223 */ /* 0x040fe40000010005 */
[----:B------:R-:W-:-:S03]  /*1390*/  FFMA.FTZ R6, R79, R6, R9 ;  /* 0x000000064f067223 */ /* 0x000fc60000010009 */
[----:B------:R-:W0:Y:S04]  /*13a0*/  SHFL.BFLY PT, R5, R4, 0x10, 0x1f ;  /* 0x0e001f0004057f89 */ /* 0x000e2800000e0000 */
[----:B------:R-:W1:Y:S01]  /*13b0*/  SHFL.BFLY PT, R7, R6, 0x10, 0x1f ;  /* 0x0e001f0006077f89 */ /* 0x000e6200000e0000 */
[----:B0-----:R-:W-:Y:S02]  /*13c0*/  FADD.FTZ R5, R4, R5 ;  /* 0x0000000504057221 */ /* 0x001fe40000010000 */
[----:B-1----:R-:W-:-:S03]  /*13d0*/  FADD.FTZ R9, R6, R7 ;  /* 0x0000000706097221 */ /* 0x002fc60000010000 */
        /* <DEDUP_REMOVED lines=10> */
[----:B------:R-:W-:Y:S01]  /*1480*/  LOP3.LUT P0, RZ, R2, 0x1f, RZ, 0xc0, !PT ;  /* 0x0000001f02ff7812 */ /* 0x000fe2000780c0ff */
[----:B0-----:R-:W-:Y:S02]  /*1490*/  FADD.FTZ R4, R7, R4 ;  /* 0x0000000407047221 */ /* 0x001fe40000010000 */
[----:B-1----:R-:W-:-:S03]  /*14a0*/  FADD.FTZ R6, R11, R6 ;  /* 0x000000060b067221 */ /* 0x002fc60000010000 */
[----:B------:R-:W0:Y:S04]  /*14b0*/  SHFL.BFLY PT, R9, R4, 0x1, 0x1f ;  /* 0x0c201f0004097f89 */ /* 0x000e2800000e0000 */
[----:B------:R-:W1:Y:S01]  /*14c0*/  SHFL.BFLY PT, R13, R6, 0x1, 0x1f ;  /* 0x0c201f00060d7f89 */ /* 0x000e6200000e0000 */
[----:B------:R-:W-:-:S04]  /*14d0*/  SHF.R.S32.HI R5, RZ, 0x1f, R2 ;  /* 0x0000001fff057819 */ /* 0x000fc80000011402 */
[----:B------:R-:W-:Y:S02]  /*14e0*/  LEA.HI R5, R5, R2, RZ, 0x5 ;  /* 0x0000000205057211 */ /* 0x000fe400078f28ff */
[----:B------:R-:W-:Y:S02]  /*14f0*/  ISETP.NE.AND P1, PT, R2, RZ, PT ;  /* 0x000000ff0200720c */ /* 0x000fe40003f25270 */
[----:B------:R-:W-:Y:S01]  /*1500*/  SHF.R.S32.HI R5, RZ, 0x5, R5 ;  /* 0x00000005ff057819 */ /* 0x000fe20000011405 */
[----:B0-----:R-:W-:Y:S02]  /*1510*/  @!P0 FADD.FTZ R2, R4, R9 ;  /* 0x0000000904028221 */ /* 0x001fe40000010000 */
[----:B-1----:R-:W-:-:S03]  /*1520*/  FADD.FTZ R8, R6, R13 ;  /* 0x0000000d06087221 */ /* 0x002fc60000010000 */
[----:B------:R0:W-:Y:S04]  /*1530*/  @!P0 STS [R5.X4], R2 ;  /* 0x0000000205008388 */ /* 0x0001e80000004800 */
[----:B------:R0:W-:Y:S04]  /*1540*/  @!P0 STS [R5.X4+0x10], R8 ;  /* 0x0000100805008388 */ /* 0x0001e80000004800 */
[----:B------:R-:W-:Y:S06]  /*1550*/  BAR.SYNC.DEFER_BLOCKING 0x0 ;  /* 0x0000000000007b1d */ /* 0x000fec0000010000 */
[----:B------:R-:W-:Y:S05]  /*1560*/  @P1 EXIT ;  /* 0x000000000000194d */ /* 0x000fea0003800000 */
[----:B0-----:R-:W0:Y:S01]  /*1570*/  LDS.128 R4, [RZ] ;  /* 0x00000000ff047984 */ /* 0x001e220000000c00 */
[----:B------:R-:W-:-:S03]  /*1580*/  IMAD.WIDE R2, R0, R3, c[0x0][0x160] ;  /* 0x0000580000027625 */ /* 0x000fc600078e0203 */
[----:B------:R-:W1:Y:S01]  /*1590*/  LDS.128 R8, [0x10] ;  /* 0x00001000ff087984 */ /* 0x000e620000000c00 */
[----:B0-----:R-:W-:Y:S02]  /*15a0*/  FADD.FTZ R4, RZ, R4 ;  /* 0x00000004ff047221 */ /* 0x001fe40000010000 */
[----:B-1----:R-:W-:Y:S02]  /*15b0*/  FADD.FTZ R8, RZ, R8 ;  /* 0x00000008ff087221 */ /* 0x002fe40000010000 */
[----:B------:R-:W-:Y:S02]  /*15c0*/  FADD.FTZ R5, R4, R5 ;  /* 0x0000000504057221 */ /* 0x000fe40000010000 */
[----:B------:R-:W-:Y:S02]  /*15d0*/  FADD.FTZ R9, R8, R9 ;  /* 0x0000000908097221 */ /* 0x000fe40000010000 */
[----:B------:R-:W-:Y:S02]  /*15e0*/  FADD.FTZ R6, R5, R6 ;  /* 0x0000000605067221 */ /* 0x000fe40000010000 */
[----:B------:R-:W-:-:S02]  /*15f0*/  FADD.FTZ R10, R9, R10 ;  /* 0x0000000a090a7221 */ /* 0x000fc40000010000 */
[----:B------:R-:W-:Y:S02]  /*1600*/  FADD.FTZ R6, R6, R7 ;  /* 0x0000000706067221 */ /* 0x000fe40000010000 */
[----:B------:R-:W-:-:S03]  /*1610*/  FADD.FTZ R10, R10, R11 ;  /* 0x0000000b0a0a7221 */ /* 0x000fc60000010000 */
[----:B------:R-:W-:Y:S02]  /*1620*/  F2FP.BF16.PACK_AB R6, RZ, R6 ;  /* 0x00000006ff06723e */ /* 0x000fe400000010ff */
[----:B------:R-:W-:-:S03]  /*1630*/  F2FP.BF16.PACK_AB R10, RZ, R10 ;  /* 0x0000000aff0a723e */ /* 0x000fc600000010ff */
[----:B------:R-:W-:Y:S04]  /*1640*/  STG.E.U16 [R2.64], R6 ;  /* 0x0000000602007986 */ /* 0x000fe8000c101504 */
[----:B------:R-:W-:Y:S01]  /*1650*/  STG.E.U16 [R2.64+0x300], R10 ;  /* 0x0003000a02007986 */ /* 0x000fe2000c101504 */
[----:B------:R-:W-:Y:S05]  /*1660*/  EXIT ;  /* 0x000000000000794d */ /* 0x000fea0003800000 */
.L_x_14:
        /* <DEDUP_REMOVED lines=9> */
.L_x_46:


//--------------------- .text._Z30router_gemm_kernel_bf16_outputI13__nv_bfloat16Li128ELi8ELi1ELi384ELi7168EEvPS0_PKT_S4_ --------------------------
	.section	.text._Z30router_gemm_kernel_bf16_outputI13__nv_bfloat16Li128ELi8ELi1ELi384ELi7168EEvPS0_PKT_S4_,"ax",@progbits
	.sectioninfo	@"SHI_REGISTERS=64"
	.align	128
        .global         _Z30router_gemm_kernel_bf16_outputI13__nv_bfloat16Li128ELi8ELi1ELi384ELi7168EEvPS0_PKT_S4_
        .type           _Z30router_gemm_kernel_bf16_outputI13__nv_bfloat16Li128ELi8ELi1ELi384ELi7168EEvPS0_PKT_S4_,@function
        .size           _Z30router_gemm_kernel_bf16_outputI13__nv_bfloat16Li128ELi8ELi1ELi384ELi7168EEvPS0_PKT_S4_,(.L_x_47 - _Z30router_gemm_kernel_bf16_outputI13__nv_bfloat16Li128ELi8ELi1ELi384ELi7168EEvPS0_PKT_S4_)
        .other          _Z30router_gemm_kernel_bf16_outputI13__nv_bfloat16Li128ELi8ELi1ELi384ELi7168EEvPS0_PKT_S4_,@"STO_CUDA_ENTRY STV_DEFAULT"
_Z30router_gemm_kernel_bf16_outputI13__nv_bfloat16Li128ELi8ELi1ELi384ELi7168EEvPS0_PKT_S4_:
.text._Z30router_gemm_kernel_bf16_outputI13__nv_bfloat16Li128ELi8ELi1ELi384ELi7168EEvPS0_PKT_S4_:
        /* <DEDUP_REMOVED lines=12> */
[----:B------:R0:W2:Y:S03]  /*00c0*/  LDG.E.128 R12, [R52.64+0x800] ;  /* 0x00080004340c7981 */ /* 0x0000a6000c1e1d00 */
[----:B------:R-:W-:Y:S01]  /*00d0*/  LEA.HI.X R61, R6, c[0x0][0x174], R5, 0x1, P0 ;  /* 0x00005d00063d7a11 */ /* 0x000fe200000f0c05 */
[----:B------:R0:W3:Y:S04]  /*00e0*/  LDG.E.128 R20, [R52.64+0x1000] ;  /* 0x0010000434147981 */ /* 0x0000e8000c1e1d00 */
[----:B------:R0:W4:Y:S04]  /*00f0*/  LDG.E.128 R4, [R52.64] ;  /* 0x0000000434047981 */ /* 0x000128000c1e1d00 */
[----:B------:R4:W5:Y:S04]  /*0100*/  LDG.E.128 R8, [R60.64] ;  /* 0x000000043c087981 */ /* 0x000968000c1e1d00 */
[----:B------:R4:W2:Y:S04]  /*0110*/  LDG.E.128 R16, [R60.64+0x800] ;  /* 0x000800043c107981 */ /* 0x0008a8000c1e1d00 */
        /* <DEDUP_REMOVED lines=8> */
[----:B0-----:R-:W2:Y:S01]  /*01a0*/  LDG.E.128 R52, [R52.64+0x3000] ;  /* 0x0030000434347981 */ /* 0x001ea2000c1e1d00 */
[----:B----4-:R-:W-:-:S02]  /*01b0*/  PRMT R61, RZ, 0x5410, R4 ;  /* 0x00005410ff3d7816 */ /* 0x010fc40000000004 */
[----:B-----5:R-:W-:Y:S02]  /*01c0*/  PRMT R60, RZ, 0x5410, R8 ;  /* 0x00005410ff3c7816 */ /* 0x020fe40000000008 */
[----:B------:R-:W-:-:S03]  /*01d0*/  PRMT R4, RZ, 0x7610, R4 ;  /* 0x00007610ff047816 */ /* 0x000fc60000000004 */
[----:B------:R-:W-:Y:S01]  /*01e0*/  FFMA.FTZ R60, R60, R61, RZ ;  /* 0x0000003d3c3c7223 */ /* 0x000fe200000100ff */
[----:B------:R-:W-:-:S05]  /*01f0*/  PRMT R61, RZ, 0x7610, R8 ;  /* 0x00007610ff3d7816 */ /* 0x000fca0000000008 */
[----:B------:R-:W-:Y:S01]  /*0200*/  FFMA.FTZ R8, R61, R4, R60 ;  /* 0x000000043d087223 */ /* 0x000fe2000001003c */
[----:B------:R-:W-:Y:S02]  /*0210*/  PRMT R61, RZ, 0x5410, R5 ;  /* 0x00005410ff3d7816 */ /* 0x000fe40000000005 */
[--C-:B------:R-:W-:Y:S02]  /*0220*/  PRMT R4, RZ, 0x5410, R9.reuse ;  /* 0x00005410ff047816 */ /* 0x100fe40000000009 */
[----:B------:R-:W-:-:S03]  /*0230*/  PRMT R9, RZ, 0x7610, R9 ;  /* 0x00007610ff097816 */ /* 0x000fc60000000009 */
[----:B------:R-:W-:Y:S01]  /*0240*/  FFMA.FTZ R8, R4, R61, R8 ;  /* 0x0000003d04087223 */ /* 0x000fe20000010008 */
[----:B------:R-:W-:Y:S02]  /*0250*/  PRMT R4, RZ, 0x7610, R5 ;  /* 0x00007610ff047816 */ /* 0x000fe40000000005 */
[----:B------:R-:W-:-:S03]  /*0260*/  PRMT R5, RZ, 0x5410, R6 ;  /* 0x00005410ff057816 */ /* 0x000fc60000000006 */
[----:B------:R-:W-:Y:S01]  /*0270*/  FFMA.FTZ R8, R9, R4, R8 ;  /* 0x0000000409087223 */ /* 0x000fe20000010008 */
[--C-:B------:R-:W-:Y:S02]  /*0280*/  PRMT R4, RZ, 0x5410, R10.reuse ;  /* 0x00005410ff047816 */ /* 0x100fe4000000000a */
[----:B------:R-:W-:-:S03]  /*0290*/  PRMT R10, RZ, 0x7610, R10 ;  /* 0x00007610ff0a7816 */ /* 0x000fc6000000000a */
[----:B------:R-:W-:Y:S01]  /*02a0*/  FFMA.FTZ R4, R4, R5, R8 ;  /* 0x0000000504047223 */ /* 0x000fe20000010008 */
[----:B------:R-:W-:-:S05]  /*02b0*/  PRMT R5, RZ, 0x7610, R6 ;  /* 0x00007610ff057816 */ /* 0x000fca0000000006 */
[----:B------:R-:W-:Y:S01]  /*02c0*/  FFMA.FTZ R10, R10, R5, R4 ;  /* 0x000000050a0a7223 */ /* 0x000fe20000010004 */
[----:B------:R-:W-:Y:S02]  /*02d0*/  PRMT R5, RZ, 0x5410, R7 ;  /* 0x00005410ff057816 */ /* 0x000fe40000000007 */
[--C-:B------:R-:W-:Y:S02]  /*02e0*/  PRMT R4, RZ, 0x5410, R11.reuse ;  /* 0x00005410ff047816 */ /* 0x100fe4000000000b */
[----:B------:R-:W-:-:S03]  /*02f0*/  PRMT R11, RZ, 0x7610, R11 ;  /* 0x00007610ff0b7816 */ /* 0x000fc6000000000b */
[----:B------:R-:W-:Y:S01]  /*0300*/  FFMA.FTZ R5, R4, R5, R10 ;  /* 0x0000000504057223 */ /* 0x000fe2000001000a */
[----:B------:R-:W-:Y:S02]  /*0310*/  PRMT R4, RZ, 0x7610, R7 ;  /* 0x00007610ff047816 */ /* 0x000fe40000000007 */
[----:B--2---:R-:W-:-:S03]  /*0320*/  PRMT R6, RZ, 0x5410, R12 ;  /* 0x00005410ff067816 */ /* 0x004fc6000000000c */
        /* <DEDUP_REMOVED lines=23> */
[----:B---3--:R-:W-:-:S03]  /*04a0*/  PRMT R6, RZ, 0x5410, R20 ;  /* 0x00005410ff067816 */ /* 0x008fc60000000014 */
        /* <DEDUP_REMOVED lines=119> */
[----:B------:R-:W-:-:S05]  /*0c20*/  FFMA.FTZ R4, R59, R4, R5 ;  /* 0x000000043b047223 */ /* 0x000fca0000010005 */
[----:B------:R-:W0:Y:S02]  /*0c30*/  SHFL.BFLY PT, R5, R4, 0x10, 0x1f ;  /* 0x0e001f0004057f89 */ /* 0x000e2400000e0000 */
[----:B0-----:R-:W-:-:S05]  /*0c40*/  FADD.FTZ R5, R4, R5 ;  /* 0x0000000504057221 */ /* 0x001fca0000010000 */
[----:B------:R-:W0:Y:S02]  /*0c50*/  SHFL.BFLY PT, R6, R5, 0x8, 0x1f ;  /* 0x0d001f0005067f89 */ /* 0x000e2400000e0000 */
[----:B0-----:R-:W-:-:S05]  /*0c60*/  FADD.FTZ R6, R5, R6 ;  /* 0x0000000605067221 */ /* 0x001fca0000010000 */
[----:B------:R-:W0:Y:S02]  /*0c70*/  SHFL.BFLY PT, R7, R6, 0x4, 0x1f ;  /* 0x0c801f0006077f89 */ /* 0x000e2400000e0000 */
[----:B0-----:R-:W-:-:S05]  /*0c80*/  FADD.FTZ R7, R6, R7 ;  /* 0x0000000706077221 */ /* 0x001fca0000010000 */
[----:B------:R-:W0:Y:S01]  /*0c90*/  SHFL.BFLY PT, R8, R7, 0x2, 0x1f ;  /* 0x0c401f0007087f89 */ /* 0x000e2200000e0000 */
[----:B------:R-:W-:Y:S01]  /*0ca0*/  LOP3.LUT P0, RZ, R2, 0x1f, RZ, 0xc0, !PT ;  /* 0x0000001f02ff7812 */ /* 0x000fe2000780c0ff */
[----:B0-----:R-:W-:-:S05]  /*0cb0*/  FADD.FTZ R8, R7, R8 ;  /* 0x0000000807087221 */ /* 0x001fca0000010000 */
[----:B------:R-:W0:Y:S07]  /*0cc0*/  SHFL.BFLY PT, R9, R8, 0x1, 0x1f ;  /* 0x0c201f0008097f89 */ /* 0x000e2e00000e0000 */
[----:B------:R-:W-:-:S04]  /*0cd0*/  @!P0 SHF.R.S32.HI R11, RZ, 0x1f, R2 ;  /* 0x0000001fff0b8819 */ /* 0x000fc80000011402 */
[----:B------:R-:W-:Y:S02]  /*0ce0*/  @!P0 LEA.HI R11, R11, R2, RZ, 0x5 ;  /* 0x000000020b0b8211 */ /* 0x000fe400078f28ff */
[----:B------:R-:W-:Y:S02]  /*0cf0*/  ISETP.NE.AND P1, PT, R2, RZ, PT ;  /* 0x000000ff0200720c */ /* 0x000fe40003f25270 */
[----:B------:R-:W-:Y:S01]  /*0d00*/  @!P0 SHF.R.S32.HI R11, RZ, 0x5, R11 ;  /* 0x00000005ff0b8819 */ /* 0x000fe2000001140b */
[----:B0-----:R-:W-:-:S05]  /*0d10*/  @!P0 FADD.FTZ R2, R8, R9 ;  /* 0x0000000908028221 */ /* 0x001fca0000010000 */
[----:B------:R0:W-:Y:S04]  /*0d20*/  @!P0 STS [R11.X4], R2 ;  /* 0x000000020b008388 */ /* 0x0001e80000004800 */
[----:B------:R-:W-:Y:S06]  /*0d30*/  BAR.SYNC.DEFER_BLOCKING 0x0 ;  /* 0x0000000000007b1d */ /* 0x000fec0000010000 */
[----:B------:R-:W-:Y:S05]  /*0d40*/  @P1 EXIT ;  /* 0x000000000000194d */ /* 0x000fea0003800000 */
[----:B0-----:R-:W0:Y:S01]  /*0d50*/  LDS.128 R4, [RZ] ;  /* 0x00000000ff047984 */ /* 0x001e220000000c00 */
[----:B------:R-:W-:-:S04]  /*0d60*/  IMAD.WIDE R2, R0, R3, c[0x0][0x160] ;  /* 0x0000580000027625 */ /* 0x000fc800078e0203 */
[----:B0-----:R-:W-:-:S04]  /*0d70*/  FADD.FTZ R4, RZ, R4 ;  /* 0x00000004ff047221 */ /* 0x001fc80000010000 */
[----:B------:R-:W-:-:S04]  /*0d80*/  FADD.FTZ R5, R4, R5 ;  /* 0x0000000504057221 */ /* 0x000fc80000010000 */
[----:B------:R-:W-:-:S04]  /*0d90*/  FADD.FTZ R6, R5, R6 ;  /* 0x0000000605067221 */ /* 0x000fc80000010000 */
[----:B------:R-:W-:-:S05]  /*0da0*/  FADD.FTZ R6, R6, R7 ;  /* 0x0000000706067221 */ /* 0x000fca0000010000 */
[----:B------:R-:W-:-:S05]  /*0db0*/  F2FP.BF16.PACK_AB R6, RZ, R6 ;  /* 0x00000006ff06723e */ /* 0x000fca00000010ff */
[----:B------:R-:W-:Y:S01]  /*0dc0*/  STG.E.U16 [R2.64], R6 ;  /* 0x0000000602007986 */ /* 0x000fe2000c101504 */
[----:B------:R-:W-:Y:S05]  /*0dd0*/  EXIT ;  /* 0x000000000000794d */ /* 0x000fea0003800000 */
.L_x_15:
        /* <DEDUP_REMOVED lines=10> */
.L_x_47:


//--------------------- .text._Z30router_gemm_kernel_bf16_outputI13__nv_bfloat16Li128ELi8ELi16ELi256ELi7168EEvPS0_PKT_S4_ --------------------------
	.section	.text._Z30router_gemm_kernel_bf16_outputI13__nv_bfloat16Li128ELi8ELi16ELi256ELi7168EEvPS0_PKT_S4_,"ax",@progbits
	.sectioninfo	@"SHI_REGISTERS=127"
	.align	128
        .global         _Z30router_gemm_kernel_bf16_outputI13__nv_bfloat16Li128ELi8ELi16ELi256ELi7168EEvPS0_PKT_S4_
        .type           _Z30router_gemm_kernel_bf16_outputI13__nv_bfloat16Li128ELi8ELi16ELi256ELi7168EEvPS0_PKT_S4_,@function
        .size           _Z30router_gemm_kernel_bf16_outputI13__nv_bfloat16Li128ELi8ELi16ELi256ELi7168EEvPS0_PKT_S4_,(.L_x_48 - _Z30router_gemm_kernel_bf16_outputI13__nv_bfloat16Li128ELi8ELi16ELi256ELi7168EEvPS0_PKT_S4_)
        .other          _Z30router_gemm_kernel_bf16_outputI13__nv_bfloat16Li128ELi8ELi16ELi256ELi7168EEvPS0_PKT_S4_,@"STO_CUDA_ENTRY STV_DEFAULT"
_Z30router_gemm_kernel_bf16_outputI13__nv_bfloat16Li128ELi8ELi16ELi256ELi7168EEvPS0_PKT_S4_:
.text._Z30router_gemm_kernel_bf16_outputI13__nv_bfloat16Li128ELi8ELi16ELi256ELi7168EEvPS0_PKT_S4_:
        /* <DEDUP_REMOVED lines=2282> */
.L_x_16:
        /* <DEDUP_REMOVED lines=14> */
.L_x_48:


//--------------------- .text._Z30router_gemm_kernel_bf16_outputI13__nv_bfloat16Li128ELi8ELi15ELi256ELi7168EEvPS0_PKT_S4_ --------------------------
	.section	.text._Z30router_gemm_kernel_bf16_outputI13__nv_bfloat16Li128ELi8ELi15ELi256ELi7168EEvPS0_PKT_S4_,"ax",@progbits
	.sectioninfo	@"SHI_REGISTERS=128"
	.align	128
        .global         _Z30router_gemm_kernel_bf16_outputI13__nv_bfloat16Li128ELi8ELi15ELi256ELi7168EEvPS0_PKT_S4_
        .type           _Z30router_gemm_kernel_bf16_outputI13__nv_bfloat16Li128ELi8ELi15ELi256ELi7168EEvPS0_PKT_S4_,@function
        .size           _Z30router_gemm_kernel_bf16_outputI13__nv_bfloat16Li128ELi8ELi15ELi256ELi7168EEvPS0_PKT_S4_,(.L_x_49 - _Z30router_gemm_kernel_bf16_outputI13__nv_bfloat16Li128ELi8ELi15ELi256ELi7168EEvPS0_PKT_S4_)
        .other          _Z30router_gemm_kernel_bf16_outputI13__nv_bfloat16Li128ELi8ELi15ELi256ELi7168EEvPS0_PKT_S4_,@"STO_CUDA_ENTRY STV_DEFAULT"
_Z30router_gemm_kernel_bf16_outputI13__nv_bfloat16Li128ELi8ELi15ELi256ELi7168EEvPS0_PKT_S4_:
.text._Z30router_gemm_kernel_bf16_outputI13__nv_bfloat16Li128ELi8ELi15ELi256ELi7168EEvPS0_PKT_S4_:
        /* <DEDUP_REMOVED lines=2144> */
.L_x_17:
        /* <DEDUP_REMOVED lines=16> */
.L_x_49:


//--------------------- .text._Z30router_gemm_kernel_bf16_outputI13__nv_bfloat16Li128ELi8ELi14ELi256ELi7168EEvPS0_PKT_S4_ --------------------------
	.section	.text._Z30router_gemm_kernel_bf16_outputI13__nv_bfloat16Li128ELi8ELi14ELi256ELi7168EEvPS0_PKT_S4_,"ax",@progbits
	.sectioninfo	@"SHI_REGISTERS=128"
	.align	128
        .global         _Z30router_gemm_kernel_bf16_outputI13__nv_bfloat16Li128ELi8ELi14ELi256ELi7168EEvPS0_PKT_S4_
        .type           _Z30router_gemm_kernel_bf16_outputI13__nv_bfloat16Li128ELi8ELi14ELi256ELi7168EEvPS0_PKT_S4_,@function
        .size           _Z30router_gemm_kernel_bf16_outputI13__nv_bfloat16Li128ELi8ELi14ELi256ELi7168EEvPS0_PKT_S4_,(.L_x_50 - _Z30router_gemm_kernel_bf16_outputI13__nv_bfloat16Li128ELi8ELi14ELi256ELi7168EEvPS0_PKT_S4_)
        .other          _Z30router_gemm_kernel_bf16_outputI13__nv_bfloat16Li128ELi8ELi14ELi256ELi7168EEvPS0_PKT_S4_,@"STO_CUDA_ENTRY STV_DEFAULT"
_Z30router_gemm_kernel_bf16_outputI13__nv_bfloat16Li128ELi8ELi14ELi256ELi7168EEvPS0_PKT_S4_:
.text._Z30router_gemm_kernel_bf16_outputI13__nv_bfloat16Li128ELi8ELi14ELi256ELi7168EEvPS0_PKT_S4_:
        /* <DEDUP_REMOVED lines=2006> */
.L_x_18:
        /* <DEDUP_REMOVED lines=10> */
.L_x_50:


//--------------------- .text._Z30router_gemm_kernel_bf16_outputI13__nv_bfloat16Li128ELi8ELi13ELi256ELi7168EEvPS0_PKT_S4_ --------------------------
	.section	.text._Z30router_gemm_kernel_bf16_outputI13__nv_bfloat16Li128ELi8ELi13ELi256ELi7168EEvPS0_PKT_S4_,"ax",@progbits
	.sectioninfo	@"SHI_REGISTERS=128"
	.align	128
        .global         _Z30router_gemm_kernel_bf16_outputI13__nv_bfloat16Li128ELi8ELi13ELi256ELi7168EEvPS0_PKT_S4_
        .type           _Z30router_gemm_kernel_bf16_outputI13__nv_bfloat16Li128ELi8ELi13ELi256ELi7168EEvPS0_PKT_S4_,@function
        .size           _Z30router_gemm_kernel_bf16_outputI13__nv_bfloat16Li128ELi8ELi13ELi256ELi7168EEvPS0_PKT_S4_,(.L_x_51 - _Z30router_gemm_kernel_bf16_outputI13__nv_bfloat16Li128ELi8ELi13ELi256ELi7168EEvPS0_PKT_S4_)
        .other          _Z30router_gemm_kernel_bf16_outputI13__nv_bfloat16Li128ELi8ELi13ELi256ELi7168EEvPS0_PKT_S4_,@"STO_CUDA_ENTRY STV_DEFAULT"
_Z30router_gemm_kernel_bf16_outputI13__nv_bfloat16Li128ELi8ELi13ELi256ELi7168EEvPS0_PKT_S4_:
.text._Z30router_gemm_kernel_bf16_outputI13__nv_bfloat16Li128ELi8ELi13ELi256ELi7168EEvPS0_PKT_S4_:
        /* <DEDUP_REMOVED lines=1869> */
.L_x_19:
        /* <DEDUP_REMOVED lines=11> */
.L_x_51:


//--------------------- .text._Z30router_gemm_kernel_bf16_outputI13__nv_bfloat16Li128ELi8ELi12ELi256ELi7168EEvPS0_PKT_S4_ --------------------------
	.section	.text._Z30router_gemm_kernel_bf16_outputI13__nv_bfloat16Li128ELi8ELi12ELi256ELi7168EEvPS0_PKT_S4_,"ax",@progbits
	.sectioninfo	@"SHI_REGISTERS=126"
	.align	128
        .global         _Z30router_gemm_kernel_bf16_outputI13__nv_bfloat16Li128ELi8ELi12ELi256ELi7168EEvPS0_PKT_S4_
        .type           _Z30router_gemm_kernel_bf16_outputI13__nv_bfloat16Li128ELi8ELi12ELi256ELi7168EEvPS0_PKT_S4_,@function
        .size           _Z30router_gemm_kernel_bf16_outputI13__nv_bfloat16Li128ELi8ELi12ELi256ELi7168EEvPS0_PKT_S4_,(.L_x_52 - _Z30router_gemm_kernel_bf16_outputI13__nv_bfloat16Li128ELi8ELi12ELi256ELi7168EEvPS0_PKT_S4_)
        .other          _Z30router_gemm_kernel_bf16_outputI13__nv_bfloat16Li128ELi8ELi12ELi256ELi7168EEvPS0_PKT_S4_,@"STO_CUDA_ENTRY STV_DEFAULT"
_Z30router_gemm_kernel_bf16_outputI13__nv_bfloat16Li128ELi8ELi12ELi256ELi7168EEvPS0_PKT_S4_:
.text._Z30router_gemm_kernel_bf16_outputI13__nv_bfloat16Li128ELi8ELi12ELi256ELi7168EEvPS0_PKT_S4_:
        /* <DEDUP_REMOVED lines=1730> */
.L_x_20:
        /* <DEDUP_REMOVED lines=14> */
.L_x_52:


//--------------------- .text._Z30router_gemm_kernel_bf16_outputI13__nv_bfloat16Li128ELi8ELi11ELi256ELi7168EEvPS0_PKT_S4_ --------------------------
	.section	.text._Z30router_gemm_kernel_bf16_outputI13__nv_bfloat16Li128ELi8ELi11ELi256ELi7168EEvPS0_PKT_S4_,"ax",@progbits
	.sectioninfo	@"SHI_REGISTERS=126"
	.align	128
        .global         _Z30router_gemm_kernel_bf16_outputI13__nv_bfloat16Li128ELi8ELi11ELi256ELi7168EEvPS0_PKT_S4_
        .type           _Z30router_gemm_kernel_bf16_outputI13__nv_bfloat16Li128ELi8ELi11ELi256ELi7168EEvPS0_PKT_S4_,@function
        .size           _Z30router_gemm_kernel_bf16_outputI13__nv_bfloat16Li128ELi8ELi11ELi256ELi7168EEvPS0_PKT_S4_,(.L_x_53 - _Z30router_gemm_kernel_bf16_outputI13__nv_bfloat16Li128ELi8ELi11ELi256ELi7168EEvPS0_PKT_S4_)
        .other          _Z30router_gemm_kernel_bf16_outputI13__nv_bfloat16Li128ELi8ELi11ELi256ELi7168EEvPS0_PKT_S4_,@"STO_CUDA_ENTRY STV_DEFAULT"
_Z30router_gemm_kernel_bf16_outputI13__nv_bfloat16Li128ELi8ELi11ELi256ELi7168EEvPS0_PKT_S4_:
.text._Z30router_gemm_kernel_bf16_outputI13__nv_bfloat16Li128ELi8ELi11ELi256ELi7168EEvPS0_PKT_S4_:
        /* <DEDUP_REMOVED lines=1593> */
.L_x_21:
        /* <DEDUP_REMOVED lines=15> */
.L_x_53:


//--------------------- .text._Z30router_gemm_kernel_bf16_outputI13__nv_bfloat16Li128ELi8ELi10ELi256ELi7168EEvPS0_PKT_S4_ --------------------------
	.section	.text._Z30router_gemm_kernel_bf16_outputI13__nv_bfloat16Li128ELi8ELi10ELi256ELi7168EEvPS0_PKT_S4_,"ax",@progbits
	.sectioninfo	@"SHI_REGISTERS=124"
	.align	128
        .global         _Z30router_gemm_kernel_bf16_outputI13__nv_bfloat16Li128ELi8ELi10ELi256ELi7168EEvPS0_PKT_S4_
        .type           _Z30router_gemm_kernel_bf16_outputI13__nv_bfloat16Li128ELi8ELi10ELi256ELi7168EEvPS0_PKT_S4_,@function
        .size           _Z30router_gemm_kernel_bf16_outputI13__nv_bfloat16Li128ELi8ELi10ELi256ELi7168EEvPS0_PKT_S4_,(.L_x_54 - _Z30router_gemm_kernel_bf16_outputI13__nv_bfloat16Li128ELi8ELi10ELi256ELi7168EEvPS0_PKT_S4_)
        .other          _Z30router_gemm_kernel_bf16_outputI13__nv_bfloat16Li128ELi8ELi10ELi256ELi7168EEvPS0_PKT_S4_,@"STO_CUDA_ENTRY STV_DEFAULT"
_Z30router_gemm_kernel_bf16_outputI13__nv_bfloat16Li128ELi8ELi10ELi256ELi7168EEvPS0_PKT_S4_:
.text._Z30router_gemm_kernel_bf16_outputI13__nv_bfloat16Li128ELi8ELi10ELi256ELi7168EEvPS0_PKT_S4_:
        /* <DEDUP_REMOVED lines=1455> */
.L_x_22:
        /* <DEDUP_REMOVED lines=9> */
.L_x_54:


//--------------------- .text._Z30router_gemm_kernel_bf16_outputI13__nv_bfloat16Li128ELi8ELi9ELi256ELi7168EEvPS0_PKT_S4_ --------------------------
	.section	.text._Z30router_gemm_kernel_bf16_outputI13__nv_bfloat16Li128ELi8ELi9ELi256ELi7168EEvPS0_PKT_S4_,"ax",@progbits
	.sectioninfo	@"SHI_REGISTERS=122"
	.align	128
        .global         _Z30router_gemm_kernel_bf16_outputI13__nv_bfloat16Li128ELi8ELi9ELi256ELi7168EEvPS0_PKT_S4_
        .type           _Z30router_gemm_kernel_bf16_outputI13__nv_bfloat16Li128ELi8ELi9ELi256ELi7168EEvPS0_PKT_S4_,@function
        .size           _Z30router_gemm_kernel_bf16_outputI13__nv_bfloat16Li128ELi8ELi9ELi256ELi7168EEvPS0_PKT_S4_,(.L_x_55 - _Z30router_gemm_kernel_bf16_outputI13__nv_bfloat16Li128ELi8ELi9ELi256ELi7168EEvPS0_PKT_S4_)
        .other          _Z30router_gemm_kernel_bf16_outputI13__nv_bfloat16Li128ELi8ELi9ELi256ELi7168EEvPS0_PKT_S4_,@"STO_CUDA_ENTRY STV_DEFAULT"
_Z30router_gemm_kernel_bf16_outputI13__nv_bfloat16Li128ELi8ELi9ELi256ELi7168EEvPS0_PKT_S4_:
.text._Z30router_gemm_kernel_bf16_outputI13__nv_bfloat16Li128ELi8ELi9ELi256ELi7168EEvPS0_PKT_S4_:
        /* <DEDUP_REMOVED lines=1318> */
.L_x_23:
        /* <DEDUP_REMOVED lines=10> */
.L_x_55:


//--------------------- .text._Z30router_gemm_kernel_bf16_outputI13__nv_bfloat16Li128ELi8ELi8ELi256ELi7168EEvPS0_PKT_S4_ --------------------------
	.section	.text._Z30router_gemm_kernel_bf16_outputI13__nv_bfloat16Li128ELi8ELi8ELi256ELi7168EEvPS0_PKT_S4_,"ax",@progbits
	.sectioninfo	@"SHI_REGISTERS=120"
	.align	128
        .global         _Z30router_gemm_kernel_bf16_outputI13__nv_bfloat16Li128ELi8ELi8ELi256ELi7168EEvPS0_PKT_S4_
        .type           _Z30router_gemm_kernel_bf16_outputI13__nv_bfloat16Li128ELi8ELi8ELi256ELi7168EEvPS0_PKT_S4_,@function
        .size           _Z30router_gemm_kernel_bf16_outputI13__nv_bfloat16Li128ELi8ELi8ELi256ELi7168EEvPS0_PKT_S4_,(.L_x_56 - _Z30router_gemm_kernel_bf16_outputI13__nv_bfloat16Li128ELi8ELi8ELi256ELi7168EEvPS0_PKT_S4_)
        .other          _Z30router_gemm_kernel_bf16_outputI13__nv_bfloat16Li128ELi8ELi8ELi256ELi7168EEvPS0_PKT_S4_,@"STO_CUDA_ENTRY STV_DEFAULT"
_Z30router_gemm_kernel_bf16_outputI13__nv_bfloat16Li128ELi8ELi8ELi256ELi7168EEvPS0_PKT_S4_:
.text._Z30router_gemm_kernel_bf16_outputI13__nv_bfloat16Li128ELi8ELi8ELi256ELi7168EEvPS0_PKT_S4_:
        /* <DEDUP_REMOVED lines=1181> */
.L_x_24:
        /* <DEDUP_REMOVED lines=11> */
.L_x_56:


//--------------------- .text._Z30router_gemm_kernel_bf16_outputI13__nv_bfloat16Li128ELi8ELi7ELi256ELi7168EEvPS0_PKT_S4_ --------------------------
	.section	.text._Z30router_gemm_kernel_bf16_outputI13__nv_bfloat16Li128ELi8ELi7ELi256ELi7168EEvPS0_PKT_S4_,"ax",@progbits
	.sectioninfo	@"SHI_REGISTERS=118"
	.align	128
        .global         _Z30router_gemm_kernel_bf16_outputI13__nv_bfloat16Li128ELi8ELi7ELi256ELi7168EEvPS0_PKT_S4_
        .type           _Z30router_gemm_kernel_bf16_outputI13__nv_bfloat16Li128ELi8ELi7ELi256ELi7168EEvPS0_PKT_S4_,@function
        .size           _Z30router_gemm_kernel_bf16_outputI13__nv_bfloat16Li128ELi8ELi7ELi256ELi7168EEvPS0_PKT_S4_,(.L_x_57 - _Z30router_gemm_kernel_bf16_outputI13__nv_bfloat16Li128ELi8ELi7ELi256ELi7168EEvPS0_PKT_S4_)
        .other          _Z30router_gemm_kernel_bf16_outputI13__nv_bfloat16Li128ELi8ELi7ELi256ELi7168EEvPS0_PKT_S4_,@"STO_CUDA_ENTRY STV_DEFAULT"
_Z30router_gemm_kernel_bf16_outputI13__nv_bfloat16Li128ELi8ELi7ELi256ELi7168EEvPS0_PKT_S4_:
.text._Z30router_gemm_kernel_bf16_outputI13__nv_bfloat16Li128ELi8ELi7ELi256ELi7168EEvPS0_PKT_S4_:
        /* <DEDUP_REMOVED lines=1044> */
.L_x_25:
        /* <DEDUP_REMOVED lines=12> */
.L_x_57:


//--------------------- .text._Z30router_gemm_kernel_bf16_outputI13__nv_bfloat16Li128ELi8ELi6ELi256ELi7168EEvPS0_PKT_S4_ --------------------------
	.section	.text._Z30router_gemm_kernel_bf16_outputI13__nv_bfloat16Li128ELi8ELi6ELi256ELi7168EEvPS0_PKT_S4_,"ax",@progbits
	.sectioninfo	@"SHI_REGISTERS=115"
	.align	128
        .global         _Z30router_gemm_kernel_bf16_outputI13__nv_bfloat16Li128ELi8ELi6ELi256ELi7168EEvPS0_PKT_S4_
        .type           _Z30router_gemm_kernel_bf16_outputI13__nv_bfloat16Li128ELi8ELi6ELi256ELi7168EEvPS0_PKT_S4_,@function
        .size           _Z30router_gemm_kernel_bf16_outputI13__nv_bfloat16Li128ELi8ELi6ELi256ELi7168EEvPS0_PKT_S4_,(.L_x_58 - _Z30router_gemm_kernel_bf16_outputI13__nv_bfloat16Li128ELi8ELi6ELi256ELi7168EEvPS0_PKT_S4_)
        .other          _Z30router_gemm_kernel_bf16_outputI13__nv_bfloat16Li128ELi8ELi6ELi256ELi7168EEvPS0_PKT_S4_,@"STO_CUDA_ENTRY STV_DEFAULT"
_Z30router_gemm_kernel_bf16_outputI13__nv_bfloat16Li128ELi8ELi6ELi256ELi7168EEvPS0_PKT_S4_:
.text._Z30router_gemm_kernel_bf16_outputI13__nv_bfloat16Li128ELi8ELi6ELi256ELi7168EEvPS0_PKT_S4_:
        /* <DEDUP_REMOVED lines=907> */
.L_x_26:
        /* <DEDUP_REMOVED lines=13> */
.L_x_58:


//--------------------- .text._Z30router_gemm_kernel_bf16_outputI13__nv_bfloat16Li128ELi8ELi5ELi256ELi7168EEvPS0_PKT_S4_ --------------------------
	.section	.text._Z30router_gemm_kernel_bf16_outputI13__nv_bfloat16Li128ELi8ELi5ELi256ELi7168EEvPS0_PKT_S4_,"ax",@progbits
	.sectioninfo	@"SHI_REGISTERS=119"
	.align	128
        .global         _Z30router_gemm_kernel_bf16_outputI13__nv_bfloat16Li128ELi8ELi5ELi256ELi7168EEvPS0_PKT_S4_
        .type           _Z30router_gemm_kernel_bf16_outputI13__nv_bfloat16Li128ELi8ELi5ELi256ELi7168EEvPS0_PKT_S4_,@function
        .size           _Z30router_gemm_kernel_bf16_outputI13__nv_bfloat16Li128ELi8ELi5ELi256ELi7168EEvPS0_PKT_S4_,(.L_x_59 - _Z30router_gemm_kernel_bf16_outputI13__nv_bfloat16Li128ELi8ELi5ELi256ELi7168EEvPS0_PKT_S4_)
        .other          _Z30router_gemm_kernel_bf16_outputI13__nv_bfloat16Li128ELi8ELi5ELi256ELi7168EEvPS0_PKT_S4_,@"STO_CUDA_ENTRY STV_DEFAULT"
_Z30router_gemm_kernel_bf16_outputI13__nv_bfloat16Li128ELi8ELi5ELi256ELi7168EEvPS0_PKT_S4_:
.text._Z30router_gemm_kernel_bf16_outputI13__nv_bfloat16Li128ELi8ELi5ELi256ELi7168EEvPS0_PKT_S4_:
        /* <DEDUP_REMOVED lines=770> */
.L_x_27:
        /* <DEDUP_REMOVED lines=14> */
.L_x_59:


//--------------------- .text._Z30router_gemm_kernel_bf16_outputI13__nv_bfloat16Li128ELi8ELi4ELi256ELi7168EEvPS0_PKT_S4_ --------------------------
	.section	.text._Z30router_gemm_kernel_bf16_outputI13__nv_bfloat16Li128ELi8ELi4ELi256ELi7168EEvPS0_PKT_S4_,"ax",@progbits
	.sectioninfo	@"SHI_REGISTERS=118"
	.align	128
        .global         _Z30router_gemm_kernel_bf16_outputI13__nv_bfloat16Li128ELi8ELi4ELi256ELi7168EEvPS0_PKT_S4_
        .type           _Z30router_gemm_kernel_bf16_outputI13__nv_bfloat16Li128ELi8ELi4ELi256ELi7168EEvPS0_PKT_S4_,@function
        .size           _Z30router_gemm_kernel_bf16_outputI13__nv_bfloat16Li128ELi8ELi4ELi256ELi7168EEvPS0_PKT_S4_,(.L_x_60 - _Z30router_gemm_kernel_bf16_outputI13__nv_bfloat16Li128ELi8ELi4ELi256ELi7168EEvPS0_PKT_S4_)
        .other          _Z30router_gemm_kernel_bf16_outputI13__nv_bfloat16Li128ELi8ELi4ELi256ELi7168EEvPS0_PKT_S4_,@"STO_CUDA_ENTRY STV_DEFAULT"
_Z30router_gemm_kernel_bf16_outputI13__nv_bfloat16Li128ELi8ELi4ELi256ELi7168EEvPS0_PKT_S4_:
.text._Z30router_gemm_kernel_bf16_outputI13__nv_bfloat16Li128ELi8ELi4ELi256ELi7168EEvPS0_PKT_S4_:
        /* <DEDUP_REMOVED lines=633> */
.L_x_28:
        /* <DEDUP_REMOVED lines=15> */
.L_x_60:


//--------------------- .text._Z30router_gemm_kernel_bf16_outputI13__nv_bfloat16Li128ELi8ELi3ELi256ELi7168EEvPS0_PKT_S4_ --------------------------
	.section	.text._Z30router_gemm_kernel_bf16_outputI13__nv_bfloat16Li128ELi8ELi3ELi256ELi7168EEvPS0_PKT_S4_,"ax",@progbits
	.sectioninfo	@"SHI_REGISTERS=112"
	.align	128
        .global         _Z30router_gemm_kernel_bf16_outputI13__nv_bfloat16Li128ELi8ELi3ELi256ELi7168EEvPS0_PKT_S4_
        .type           _Z30router_gemm_kernel_bf16_outputI13__nv_bfloat16Li128ELi8ELi3ELi256ELi7168EEvPS0_PKT_S4_,@function
        .size           _Z30router_gemm_kernel_bf16_outputI13__nv_bfloat16Li128ELi8ELi3ELi256ELi7168EEvPS0_PKT_S4_,(.L_x_61 - _Z30router_gemm_kernel_bf16_outputI13__nv_bfloat16Li128ELi8ELi3ELi256ELi7168EEvPS0_PKT_S4_)
        .other          _Z30router_gemm_kernel_bf16_outputI13__nv_bfloat16Li128ELi8ELi3ELi256ELi7168EEvPS0_PKT_S4_,@"STO_CUDA_ENTRY STV_DEFAULT"
_Z30router_gemm_kernel_bf16_outputI13__nv_bfloat16Li128ELi8ELi3ELi256ELi7168EEvPS0_PKT_S4_:
.text._Z30router_gemm_kernel_bf16_outputI13__nv_bfloat16Li128ELi8ELi3ELi256ELi7168EEvPS0_PKT_S4_:
        /* <DEDUP_REMOVED lines=496> */
.L_x_29:
        /* <DEDUP_REMOVED lines=16> */
.L_x_61:


//--------------------- .text._Z30router_gemm_kernel_bf16_outputI13__nv_bfloat16Li128ELi8ELi2ELi256ELi7168EEvPS0_PKT_S4_ --------------------------
	.section	.text._Z30router_gemm_kernel_bf16_outputI13__nv_bfloat16Li128ELi8ELi2ELi256ELi7168EEvPS0_PKT_S4_,"ax",@progbits
	.sectioninfo	@"SHI_REGISTERS=96"
	.align	128
        .global         _Z30router_gemm_kernel_bf16_outputI13__nv_bfloat16Li128ELi8ELi2ELi256ELi7168EEvPS0_PKT_S4_
        .type           _Z30router_gemm_kernel_bf16_outputI13__nv_bfloat16Li128ELi8ELi2ELi256ELi7168EEvPS0_PKT_S4_,@function
        .size           _Z30router_gemm_kernel_bf16_outputI13__nv_bfloat16Li128ELi8ELi2ELi256ELi7168EEvPS0_PKT_S4_,(.L_x_62 - _Z30router_gemm_kernel_bf16_outputI13__nv_bfloat16Li128ELi8ELi2ELi256ELi7168EEvPS0_PKT_S4_)
        .other          _Z30router_gemm_kernel_bf16_outputI13__nv_bfloat16Li128ELi8ELi2ELi256ELi7168EEvPS0_PKT_S4_,@"STO_CUDA_ENTRY STV_DEFAULT"
_Z30router_gemm_kernel_bf16_outputI13__nv_bfloat16Li128ELi8ELi2ELi256ELi7168EEvPS0_PKT_S4_:
.text._Z30router_gemm_kernel_bf16_outputI13__nv_bfloat16Li128ELi8ELi2ELi256ELi7168EEvPS0_PKT_S4_:
        /* <DEDUP_REMOVED lines=359> */
.L_x_30:
        /* <DEDUP_REMOVED lines=9> */
.L_x_62:


//--------------------- .text._Z30router_gemm_kernel_bf16_outputI13__nv_bfloat16Li128ELi8ELi1ELi256ELi7168EEvPS0_PKT_S4_ --------------------------
	.section	.text._Z30router_gemm_kernel_bf16_outputI13__nv_bfloat16Li128ELi8ELi1ELi256ELi7168EEvPS0_PKT_S4_,"ax",@progbits
	.sectioninfo	@"SHI_REGISTERS=64"
	.align	128
        .global         _Z30router_gemm_kernel_bf16_outputI13__nv_bfloat16Li128ELi8ELi1ELi256ELi7168EEvPS0_PKT_S4_
        .type           _Z30router_gemm_kernel_bf16_outputI13__nv_bfloat16Li128ELi8ELi1ELi256ELi7168EEvPS0_PKT_S4_,@function
        .size           _Z30router_gemm_kernel_bf16_outputI13__nv_bfloat16Li128ELi8ELi1ELi256ELi7168EEvPS0_PKT_S4_,(.L_x_63 - _Z30router_gemm_kernel_bf16_outputI13__nv_bfloat16Li128ELi8ELi1ELi256ELi7168EEvPS0_PKT_S4_)
        .other          _Z30router_gemm_kernel_bf16_outputI13__nv_bfloat16Li128ELi8ELi1ELi256ELi7168EEvPS0_PKT_S4_,@"STO_CUDA_ENTRY STV_DEFAULT"
_Z30router_gemm_kernel_bf16_outputI13__nv_bfloat16Li128ELi8ELi1ELi256ELi7168EEvPS0_PKT_S4_:
.text._Z30router_gemm_kernel_bf16_outputI13__nv_bfloat16Li128ELi8ELi1ELi256ELi7168EEvPS0_PKT_S4_:
        /* <DEDUP_REMOVED lines=222> */
.L_x_31:
        /* <DEDUP_REMOVED lines=10> */
.L_x_63:


//--------------------- .nv.shared._Z30router_gemm_kernel_bf16_outputI13__nv_bfloat16Li128ELi8ELi16ELi384ELi7168EEvPS0_PKT_S4_ --------------------------
	.section	.nv.shared._Z30router_gemm_kernel_bf16_outputI13__nv_bfloat16Li128ELi8ELi16ELi384ELi7168EEvPS0_PKT_S4_,"aw",@nobits
	.sectionflags	@""
	.align	4
.nv.shared._Z30router_gemm_kernel_bf16_outputI13__nv_bfloat16Li128ELi8ELi16ELi384ELi7168EEvPS0_PKT_S4_:
	.zero		256


//--------------------- .nv.global                --------------------------
	.section	.nv.global,"aw",@nobits
.nv.global:
	.type		_ZN64_INTERNAL_f6dee865_28_dsv3_router_gemm_bf16_out_cu_fbd5a737_32154cuda3std3__48in_placeE,@object
	.size		_ZN64_INTERNAL_f6dee865_28_dsv3_router_gemm_bf16_out_cu_fbd5a737_32154cuda3std3__48in_placeE,(_ZN64_INTERNAL_f6dee865_28_dsv3_router_gemm_bf16_out_cu_fbd5a737_32154cuda3std6ranges3__45__cpo8distanceE - _ZN64_INTERNAL_f6dee865_28_dsv3_router_gemm_bf16_out_cu_fbd5a737_32154cuda3std3__48in_placeE)
_ZN64_INTERNAL_f6dee865_28_dsv3_router_gemm_bf16_out_cu_fbd5a737_32154cuda3std3__48in_placeE:
	.zero		1
	.type		_ZN64_INTERNAL_f6dee865_28_dsv3_router_gemm_bf16_out_cu_fbd5a737_32154cuda3std6ranges3__45__cpo8distanceE,@object
	.size		_ZN64_INTERNAL_f6dee865_28_dsv3_router_gemm_bf16_out_cu_fbd5a737_32154cuda3std6ranges3__45__cpo8distanceE,(_ZN64_INTERNAL_f6dee865_28_dsv3_router_gemm_bf16_out_cu_fbd5a737_32154cuda3std3__45__cpo6cbeginE - _ZN64_INTERNAL_f6dee865_28_dsv3_router_gemm_bf16_out_cu_fbd5a737_32154cuda3std6ranges3__45__cpo8distanceE)
_ZN64_INTERNAL_f6dee865_28_dsv3_router_gemm_bf16_out_cu_fbd5a737_32154cuda3std6ranges3__45__cpo8distanceE:
	.zero		1
	.type		_ZN64_INTERNAL_f6dee865_28_dsv3_router_gemm_bf16_out_cu_fbd5a737_32154cuda3std3__45__cpo6cbeginE,@object
	.size		_ZN64_INTERNAL_f6dee865_28_dsv3_router_gemm_bf16_out_cu_fbd5a737_32154cuda3std3__45__cpo6cbeginE,(_ZN64_INTERNAL_f6dee865_28_dsv3_router_gemm_bf16_out_cu_fbd5a737_32154cuda3std6ranges3__45__cpo7advanceE - _ZN64_INTERNAL_f6dee865_28_dsv3_router_gemm_bf16_out_cu_fbd5a737_32154cuda3std3__45__cpo6cbeginE)
_ZN64_INTERNAL_f6dee865_28_dsv3_router_gemm_bf16_out_cu_fbd5a737_32154cuda3std3__45__cpo6cbeginE:
	.zero		1
	.type		_ZN64_INTERNAL_f6dee865_28_dsv3_router_gemm_bf16_out_cu_fbd5a737_32154cuda3std6ranges3__45__cpo7advanceE,@object
	.size		_ZN64_INTERNAL_f6dee865_28_dsv3_router_gemm_bf16_out_cu_fbd5a737_32154cuda3std6ranges3__45__cpo7advanceE,(_ZN64_INTERNAL_f6dee865_28_dsv3_router_gemm_bf16_out_cu_fbd5a737_32154cuda3std3__45__cpo7crbeginE - _ZN64_INTERNAL_f6dee865_28_dsv3_router_gemm_bf16_out_cu_fbd5a737_32154cuda3std6ranges3__45__cpo7advanceE)
_ZN64_INTERNAL_f6dee865_28_dsv3_router_gemm_bf16_out_cu_fbd5a737_32154cuda3std6ranges3__45__cpo7advanceE:
	.zero		1
	.type		_ZN64_INTERNAL_f6dee865_28_dsv3_router_gemm_bf16_out_cu_fbd5a737_32154cuda3std3__45__cpo7crbeginE,@object
	.size		_ZN64_INTERNAL_f6dee865_28_dsv3_router_gemm_bf16_out_cu_fbd5a737_32154cuda3std3__45__cpo7crbeginE,(_ZN64_INTERNAL_f6dee865_28_dsv3_router_gemm_bf16_out_cu_fbd5a737_32154cuda3std6ranges3__45__cpo4dataE - _ZN64_INTERNAL_f6dee865_28_dsv3_router_gemm_bf16_out_cu_fbd5a737_32154cuda3std3__45__cpo7crbeginE)
_ZN64_INTERNAL_f6dee865_28_dsv3_router_gemm_bf16_out_cu_fbd5a737_32154cuda3std3__45__cpo7crbeginE:
	.zero		1
	.type		_ZN64_INTERNAL_f6dee865_28_dsv3_router_gemm_bf16_out_cu_fbd5a737_32154cuda3std6ranges3__45__cpo4dataE,@object
	.size		_ZN64_INTERNAL_f6dee865_28_dsv3_router_gemm_bf16_out_cu_fbd5a737_32154cuda3std6ranges3__45__cpo4dataE,(_ZN64_INTERNAL_f6dee865_28_dsv3_router_gemm_bf16_out_cu_fbd5a737_32154cuda3std6ranges3__45__cpo5beginE - _ZN64_INTERNAL_f6dee865_28_dsv3_router_gemm_bf16_out_cu_fbd5a737_32154cuda3std6ranges3__45__cpo4dataE)
_ZN64_INTERNAL_f6dee865_28_dsv3_router_gemm_bf16_out_cu_fbd5a737_32154cuda3std6ranges3__45__cpo4dataE:
	.zero		1
	.type		_ZN64_INTERNAL_f6dee865_28_dsv3_router_gemm_bf16_out_cu_fbd5a737_32154cuda3std6ranges3__45__cpo5beginE,@object
	.size		_ZN64_INTERNAL_f6dee865_28_dsv3_router_gemm_bf16_out_cu_fbd5a737_32154cuda3std6ranges3__45__cpo5beginE,(_ZN64_INTERNAL_f6dee865_28_dsv3_router_gemm_bf16_out_cu_fbd5a737_32154cuda3std3__466_GLOBAL__N__f6dee865_28_dsv3_router_gemm_bf16_out_cu_fbd5a737_32156ignoreE - _ZN64_INTERNAL_f6dee865_28_dsv3_router_gemm_bf16_out_cu_fbd5a737_32154cuda3std6ranges3__45__cpo5beginE)
_ZN64_INTERNAL_f6dee865_28_dsv3_router_gemm_bf16_out_cu_fbd5a737_32154cuda3std6ranges3__45__cpo5beginE:
	.zero		1
	.type		_ZN64_INTERNAL_f6dee865_28_dsv3_router_gemm_bf16_out_cu_fbd5a737_32154cuda3std3__466_GLOBAL__N__f6dee865_28_dsv3_router_gemm_bf16_out_cu_fbd5a737_32156ignoreE,@object
	.size		_ZN64_INTERNAL_f6dee865_28_dsv3_router_gemm_bf16_out_cu_fbd5a737_32154cuda3std3__466_GLOBAL__N__f6dee865_28_dsv3_router_gemm_bf16_out_cu_fbd5a737_32156ignoreE,(_ZN64_INTERNAL_f6dee865_28_dsv3_router_gemm_bf16_out_cu_fbd5a737_32154cuda3std6ranges3__45__cpo4sizeE - _ZN64_INTERNAL_f6dee865_28_dsv3_router_gemm_bf16_out_cu_fbd5a737_32154cuda3std3__466_GLOBAL__N__f6dee865_28_dsv3_router_gemm_bf16_out_cu_fbd5a737_32156ignoreE)
_ZN64_INTERNAL_f6dee865_28_dsv3_router_gemm_bf16_out_cu_fbd5a737_32154cuda3std3__466_GLOBAL__N__f6dee865_28_dsv3_router_gemm_bf16_out_cu_fbd5a737_32156ignoreE:
	.zero		1
	.type		_ZN64_INTERNAL_f6dee865_28_dsv3_router_gemm_bf16_out_cu_fbd5a737_32154cuda3std6ranges3__45__cpo4sizeE,@object
	.size		_ZN64_INTERNAL_f6dee865_28_dsv3_router_gemm_bf16_out_cu_fbd5a737_32154cuda3std6ranges3__45__cpo4sizeE,(_ZN64_INTERNAL_f6dee865_28_dsv3_router_gemm_bf16_out_cu_fbd5a737_32154cuda3std3__45__cpo5beginE - _ZN64_INTERNAL_f6dee865_28_dsv3_router_gemm_bf16_out_cu_fbd5a737_32154cuda3std6ranges3__45__cpo4sizeE)
_ZN64_INTERNAL_f6dee865_28_dsv3_router_gemm_bf16_out_cu_fbd5a737_32154cuda3std6ranges3__45__cpo4sizeE:
	.zero		1
	.type		_ZN64_INTERNAL_f6dee865_28_dsv3_router_gemm_bf16_out_cu_fbd5a737_32154cuda3std3__45__cpo5beginE,@object
	.size		_ZN64_INTERNAL_f6dee865_28_dsv3_router_gemm_bf16_out_cu_fbd5a737_32154cuda3std3__45__cpo5beginE,(_ZN64_INTERNAL_f6dee865_28_dsv3_router_gemm_bf16_out_cu_fbd5a737_32154cuda3std6ranges3__45__cpo6cbeginE - _ZN64_INTERNAL_f6dee865_28_dsv3_router_gemm_bf16_out_cu_fbd5a737_32154cuda3std3__45__cpo5beginE)
_ZN64_INTERNAL_f6dee865_28_dsv3_router_gemm_bf16_out_cu_fbd5a737_32154cuda3std3__45__cpo5beginE:
	.zero		1
	.type		_ZN64_INTERNAL_f6dee865_28_dsv3_router_gemm_bf16_out_cu_fbd5a737_32154cuda3std6ranges3__45__cpo6cbeginE,@object
	.size		_ZN64_INTERNAL_f6dee865_28_dsv3_router_gemm_bf16_out_cu_fbd5a737_32154cuda3std6ranges3__45__cpo6cbeginE,(_ZN64_INTERNAL_f6dee865_28_dsv3_router_gemm_bf16_out_cu_fbd5a737_32154cuda3std3__45__cpo6rbeginE - _ZN64_INTERNAL_f6dee865_28_dsv3_router_gemm_bf16_out_cu_fbd5a737_32154cuda3std6ranges3__45__cpo6cbeginE)
_ZN64_INTERNAL_f6dee865_28_dsv3_router_gemm_bf16_out_cu_fbd5a737_32154cuda3std6ranges3__45__cpo6cbeginE:
	.zero		1
	.type		_ZN64_INTERNAL_f6dee865_28_dsv3_router_gemm_bf16_out_cu_fbd5a737_32154cuda3std3__45__cpo6rbeginE,@object
	.size		_ZN64_INTERNAL_f6dee865_28_dsv3_router_gemm_bf16_out_cu_fbd5a737_32154cuda3std3__45__cpo6rbeginE,(_ZN64_INTERNAL_f6dee865_28_dsv3_router_gemm_bf16_out_cu_fbd5a737_32154cuda3std6ranges3__45__cpo4nextE - _ZN64_INTERNAL_f6dee865_28_dsv3_router_gemm_bf16_out_cu_fbd5a737_32154cuda3std3__45__cpo6rbeginE)
_ZN64_INTERNAL_f6dee865_28_dsv3_router_gemm_bf16_out_cu_fbd5a737_32154cuda3std3__45__cpo6rbeginE:
	.zero		1
	.type		_ZN64_INTERNAL_f6dee865_28_dsv3_router_gemm_bf16_out_cu_fbd5a737_32154cuda3std6ranges3__45__cpo4nextE,@object
	.size		_ZN64_INTERNAL_f6dee865_28_dsv3_router_gemm_bf16_out_cu_fbd5a737_32154cuda3std6ranges3__45__cpo4nextE,(_ZN64_INTERNAL_f6dee865_28_dsv3_router_gemm_bf16_out_cu_fbd5a737_32154cuda3std6ranges3__45__cpo4swapE - _ZN64_INTERNAL_f6dee865_28_dsv3_router_gemm_bf16_out_cu_fbd5a737_32154cuda3std6ranges3__45__cpo4nextE)
_ZN64_INTERNAL_f6dee865_28_dsv3_router_gemm_bf16_out_cu_fbd5a737_32154cuda3std6ranges3__45__cpo4nextE:
	.zero		1
	.type		_ZN64_INTERNAL_f6dee865_28_dsv3_router_gemm_bf16_out_cu_fbd5a737_32154cuda3std6ranges3__45__cpo4swapE,@object
	.size		_ZN64_INTERNAL_f6dee865_28_dsv3_router_gemm_bf16_out_cu_fbd5a737_32154cuda3std6ranges3__45__cpo4swapE,(_ZN64_INTERNAL_f6dee865_28_dsv3_router_gemm_bf16_out_cu_fbd5a737_32154cuda3std3__420unreachable_sentinelE - _ZN64_INTERNAL_f6dee865_28_dsv3_router_gemm_bf16_out_cu_fbd5a737_32154cuda3std6ranges3__45__cpo4swapE)
_ZN64_INTERNAL_f6dee865_28_dsv3_router_gemm_bf16_out_cu_fbd5a737_32154cuda3std6ranges3__45__cpo4swapE:
	.zero		1
	.type		_ZN64_INTERNAL_f6dee865_28_dsv3_router_gemm_bf16_out_cu_fbd5a737_32154cuda3std3__420unreachable_sentinelE,@object
	.size		_ZN64_INTERNAL_f6dee865_28_dsv3_router_gemm_bf16_out_cu_fbd5a737_32154cuda3std3__420unreachable_sentinelE,(_ZN64_INTERNAL_f6dee865_28_dsv3_router_gemm_bf16_out_cu_fbd5a737_32156thrust23THRUST_300001_SM_800_NS6system6detail10sequential3seqE - _ZN64_INTERNAL_f6dee865_28_dsv3_router_gemm_bf16_out_cu_fbd5a737_32154cuda3std3__420unreachable_sentinelE)
_ZN64_INTERNAL_f6dee865_28_dsv3_router_gemm_bf16_out_cu_fbd5a737_32154cuda3std3__420unreachable_sentinelE:
	.zero		1
	.type		_ZN64_INTERNAL_f6dee865_28_dsv3_router_gemm_bf16_out_cu_fbd5a737_32156thrust23THRUST_300001_SM_800_NS6system6detail10sequential3seqE,@object
	.size		_ZN64_INTERNAL_f6dee865_28_dsv3_router_gemm_bf16_out_cu_fbd5a737_32156thrust23THRUST_300001_SM_800_NS6system6detail10sequential3seqE,(_ZN64_INTERNAL_f6dee865_28_dsv3_router_gemm_bf16_out_cu_fbd5a737_32154cuda3std3__45__cpo4cendE - _ZN64_INTERNAL_f6dee865_28_dsv3_router_gemm_bf16_out_cu_fbd5a737_32156thrust23THRUST_300001_SM_800_NS6system6detail10sequential3seqE)
_ZN64_INTERNAL_f6dee865_28_dsv3_router_gemm_bf16_out_cu_fbd5a737_32156thrust23THRUST_300001_SM_800_NS6system6detail10sequential3seqE:
	.zero		1
	.type		_ZN64_INTERNAL_f6dee865_28_dsv3_router_gemm_bf16_out_cu_fbd5a737_32154cuda3std3__45__cpo4cendE,@object
	.size		_ZN64_INTERNAL_f6dee865_28_dsv3_router_gemm_bf16_out_cu_fbd5a737_32154cuda3std3__45__cpo4cendE,(_ZN64_INTERNAL_f6dee865_28_dsv3_router_gemm_bf16_out_cu_fbd5a737_32154cuda3std6ranges3__45__cpo9iter_swapE - _ZN64_INTERNAL_f6dee865_28_dsv3_router_gemm_bf16_out_cu_fbd5a737_32154cuda3std3__45__cpo4cendE)
_ZN64_INTERNAL_f6dee865_28_dsv3_router_gemm_bf16_out_cu_fbd5a737_32154cuda3std3__45__cpo4cendE:
	.zero		1
	.type		_ZN64_INTERNAL_f6dee865_28_dsv3_router_gemm_bf16_out_cu_fbd5a737_32154cuda3std6ranges3__45__cpo9iter_swapE,@object
	.size		_ZN64_INTERNAL_f6dee865_28_dsv3_router_gemm_bf16_out_cu_fbd5a737_32154cuda3std6ranges3__45__cpo9iter_swapE,(_ZN64_INTERNAL_f6dee865_28_dsv3_router_gemm_bf16_out_cu_fbd5a737_32154cuda3std3__45__cpo5crendE - _ZN64_INTERNAL_f6dee865_28_dsv3_router_gemm_bf16_out_cu_fbd5a737_32154cuda3std6ranges3__45__cpo9iter_swapE)
_ZN64_INTERNAL_f6dee865_28_dsv3_router_gemm_bf16_out_cu_fbd5a737_32154cuda3std6ranges3__45__cpo9iter_swapE:
	.zero		1
	.type		_ZN64_INTERNAL_f6dee865_28_dsv3_router_gemm_bf16_out_cu_fbd5a737_32154cuda3std3__45__cpo5crendE,@object
	.size		_ZN64_INTERNAL_f6dee865_28_dsv3_router_gemm_bf16_out_cu_fbd5a737_32154cuda3std3__45__cpo5crendE,(_ZN64_INTERNAL_f6dee865_28_dsv3_router_gemm_bf16_out_cu_fbd5a737_32154cuda3std6ranges3__45__cpo5cdataE - _ZN64_INTERNAL_f6dee865_28_dsv3_router_gemm_bf16_out_cu_fbd5a737_32154cuda3std3__45__cpo5crendE)
_ZN64_INTERNAL_f6dee865_28_dsv3_router_gemm_bf16_out_cu_fbd5a737_32154cuda3std3__45__cpo5crendE:
	.zero		1
	.type		_ZN64_INTERNAL_f6dee865_28_dsv3_router_gemm_bf16_out_cu_fbd5a737_32154cuda3std6ranges3__45__cpo5cdataE,@object
	.size		_ZN64_INTERNAL_f6dee865_28_dsv3_router_gemm_bf16_out_cu_fbd5a737_32154cuda3std6ranges3__45__cpo5cdataE,(_ZN64_INTERNAL_f6dee865_28_dsv3_router_gemm_bf16_out_cu_fbd5a737_32154cuda3std6ranges3__45__cpo3endE - _ZN64_INTERNAL_f6dee865_28_dsv3_router_gemm_bf16_out_cu_fbd5a737_32154cuda3std6ranges3__45__cpo5cdataE)
_ZN64_INTERNAL_f6dee865_28_dsv3_router_gemm_bf16_out_cu_fbd5a737_32154cuda3std6ranges3__45__cpo5cdataE:
	.zero		1
	.type		_ZN64_INTERNAL_f6dee865_28_dsv3_router_gemm_bf16_out_cu_fbd5a737_32154cuda3std6ranges3__45__cpo3endE,@object
	.size		_ZN64_INTERNAL_f6dee865_28_dsv3_router_gemm_bf16_out_cu_fbd5a737_32154cuda3std6ranges3__45__cpo3endE,(_ZN64_INTERNAL_f6dee865_28_dsv3_router_gemm_bf16_out_cu_fbd5a737_32154cuda3std3__419piecewise_constructE - _ZN64_INTERNAL_f6dee865_28_dsv3_router_gemm_bf16_out_cu_fbd5a737_32154cuda3std6ranges3__45__cpo3endE)
_ZN64_INTERNAL_f6dee865_28_dsv3_router_gemm_bf16_out_cu_fbd5a737_32154cuda3std6ranges3__45__cpo3endE:
	.zero		1
	.type		_ZN64_INTERNAL_f6dee865_28_dsv3_router_gemm_bf16_out_cu_fbd5a737_32154cuda3std3__419piecewise_constructE,@object
	.size		_ZN64_INTERNAL_f6dee865_28_dsv3_router_gemm_bf16_out_cu_fbd5a737_32154cuda3std3__419piecewise_constructE,(_ZN64_INTERNAL_f6dee865_28_dsv3_router_gemm_bf16_out_cu_fbd5a737_32154cuda3std6ranges3__45__cpo5ssizeE - _ZN64_INTERNAL_f6dee865_28_dsv3_router_gemm_bf16_out_cu_fbd5a737_32154cuda3std3__419piecewise_constructE)
_ZN64_INTERNAL_f6dee865_28_dsv3_router_gemm_bf16_out_cu_fbd5a737_32154cuda3std3__419piecewise_constructE:
	.zero		1
	.type		_ZN64_INTERNAL_f6dee865_28_dsv3_router_gemm_bf16_out_cu_fbd5a737_32154cuda3std6ranges3__45__cpo5ssizeE,@object
	.size		_ZN64_INTERNAL_f6dee865_28_dsv3_router_gemm_bf16_out_cu_fbd5a737_32154cuda3std6ranges3__45__cpo5ssizeE,(_ZN64_INTERNAL_f6dee865_28_dsv3_router_gemm_bf16_out_cu_fbd5a737_32154cuda3std3__45__cpo3endE - _ZN64_INTERNAL_f6dee865_28_dsv3_router_gemm_bf16_out_cu_fbd5a737_32154cuda3std6ranges3__45__cpo5ssizeE)
_ZN64_INTERNAL_f6dee865_28_dsv3_router_gemm_bf16_out_cu_fbd5a737_32154cuda3std6ranges3__45__cpo5ssizeE:
	.zero		1
	.type		_ZN64_INTERNAL_f6dee865_28_dsv3_router_gemm_bf16_out_cu_fbd5a737_32154cuda3std3__45__cpo3endE,@object
	.size		_ZN64_INTERNAL_f6dee865_28_dsv3_router_gemm_bf16_out_cu_fbd5a737_32154cuda3std3__45__cpo3endE,(_ZN64_INTERNAL_f6dee865_28_dsv3_router_gemm_bf16_out_cu_fbd5a737_32154cuda3std6ranges3__45__cpo4cendE - _ZN64_INTERNAL_f6dee865_28_dsv3_router_gemm_bf16_out_cu_fbd5a737_32154cuda3std3__45__cpo3endE)
_ZN64_INTERNAL_f6dee865_28_dsv3_router_gemm_bf16_out_cu_fbd5a737_32154cuda3std3__45__cpo3endE:
	.zero		1
	.type		_ZN64_INTERNAL_f6dee865_28_dsv3_router_gemm_bf16_out_cu_fbd5a737_32154cuda3std6ranges3__45__cpo4cendE,@object
	.size		_ZN64_INTERNAL_f6dee865_28_dsv3_router_gemm_bf16_out_cu_fbd5a737_32154cuda3std6ranges3__45__cpo4cendE,(_ZN64_INTERNAL_f6dee865_28_dsv3_router_gemm_bf16_out_cu_fbd5a737_32154cuda3std3__45__cpo4rendE - _ZN64_INTERNAL_f6dee865_28_dsv3_router_gemm_bf16_out_cu_fbd5a737_32154cuda3std6ranges3__45__cpo4cendE)
_ZN64_INTERNAL_f6dee865_28_dsv3_router_gemm_bf16_out_cu_fbd5a737_32154cuda3std6ranges3__45__cpo4cendE:
	.zero		1
	.type		_ZN64_INTERNAL_f6dee865_28_dsv3_router_gemm_bf16_out_cu_fbd5a737_32154cuda3std3__45__cpo4rendE,@object
	.size		_ZN64_INTERNAL_f6dee865_28_dsv3_router_gemm_bf16_out_cu_fbd5a737_32154cuda3std3__45__cpo4rendE,(_ZN64_INTERNAL_f6dee865_28_dsv3_router_gemm_bf16_out_cu_fbd5a737_32154cuda3std6ranges3__45__cpo4prevE - _ZN64_INTERNAL_f6dee865_28_dsv3_router_gemm_bf16_out_cu_fbd5a737_32154cuda3std3__45__cpo4rendE)
_ZN64_INTERNAL_f6dee865_28_dsv3_router_gemm_bf16_out_cu_fbd5a737_32154cuda3std3__45__cpo4rendE:
	.zero		1
	.type		_ZN64_INTERNAL_f6dee865_28_dsv3_router_gemm_bf16_out_cu_fbd5a737_32154cuda3std6ranges3__45__cpo4prevE,@object
	.size		_ZN64_INTERNAL_f6dee865_28_dsv3_router_gemm_bf16_out_cu_fbd5a737_32154cuda3std6ranges3__45__cpo4prevE,(_ZN64_INTERNAL_f6dee865_28_dsv3_router_gemm_bf16_out_cu_fbd5a737_32154cuda3std6ranges3__45__cpo9iter_moveE - _ZN64_INTERNAL_f6dee865_28_dsv3_router_gemm_bf16_out_cu_fbd5a737_32154cuda3std6ranges3__45__cpo4prevE)
_ZN64_INTERNAL_f6dee865_28_dsv3_router_gemm_bf16_out_cu_fbd5a737_32154cuda3std6ranges3__45__cpo4prevE:
	.zero		1
	.type		_ZN64_INTERNAL_f6dee865_28_dsv3_router_gemm_bf16_out_cu_fbd5a737_32154cuda3std6ranges3__45__cpo9iter_moveE,@object
	.size		_ZN64_INTERNAL_f6dee865_28_dsv3_router_gemm_bf16_out_cu_fbd5a737_32154cuda3std6ranges3__45__cpo9iter_moveE,(.L_13 - _ZN64_INTERNAL_f6dee865_28_dsv3_router_gemm_bf16_out_cu_fbd5a737_32154cuda3std6ranges3__45__cpo9iter_moveE)
_ZN64_INTERNAL_f6dee865_28_dsv3_router_gemm_bf16_out_cu_fbd5a737_32154cuda3std6ranges3__45__cpo9iter_moveE:
	.zero		1
.L_13:


//--------------------- .nv.shared._Z30router_gemm_kernel_bf16_outputI13__nv_bfloat16Li128ELi8ELi15ELi384ELi7168EEvPS0_PKT_S4_ --------------------------
	.section	.nv.shared._Z30router_gemm_kernel_bf16_outputI13__nv_bfloat16Li128ELi8ELi15ELi384ELi7168EEvPS0_PKT_S4_,"aw",@nobits
	.sectionflags	@""
	.align	4
.nv.shared._Z30router_gemm_kernel_bf16_outputI13__nv_bfloat16Li128ELi8ELi15ELi384ELi7168EEvPS0_PKT_S4_:
	.zero		240


//--------------------- .nv.shared._Z30router_gemm_kernel_bf16_outputI13__nv_bfloat16Li128ELi8ELi14ELi384ELi7168EEvPS0_PKT_S4_ --------------------------
	.section	.nv.shared._Z30router_gemm_kernel_bf16_outputI13__nv_bfloat16Li128ELi8ELi14ELi384ELi7168EEvPS0_PKT_S4_,"aw",@nobits
	.sectionflags	@""
	.align	4
.nv.shared._Z30router_gemm_kernel_bf16_outputI13__nv_bfloat16Li128ELi8ELi14ELi384ELi7168EEvPS0_PKT_S4_:
	.zero		224


//--------------------- .nv.shared._Z30router_gemm_kernel_bf16_outputI13__nv_bfloat16Li128ELi8ELi13ELi384ELi7168EEvPS0_PKT_S4_ --------------------------
	.section	.nv.shared._Z30router_gemm_kernel_bf16_outputI13__nv_bfloat16Li128ELi8ELi13ELi384ELi7168EEvPS0_PKT_S4_,"aw",@nobits
	.sectionflags	@""
	.align	4
.nv.shared._Z30router_gemm_kernel_bf16_outputI13__nv_bfloat16Li128ELi8ELi13ELi384ELi7168EEvPS0_PKT_S4_:
	.zero		208


//--------------------- .nv.shared._Z30router_gemm_kernel_bf16_outputI13__nv_bfloat16Li128ELi8ELi12ELi384ELi7168EEvPS0_PKT_S4_ --------------------------
	.section	.nv.shared._Z30router_gemm_kernel_bf16_outputI13__nv_bfloat16Li128ELi8ELi12ELi384ELi7168EEvPS0_PKT_S4_,"aw",@nobits
	.sectionflags	@""
	.align	4
.nv.shared._Z30router_gemm_kernel_bf16_outputI13__nv_bfloat16Li128ELi8ELi12ELi384ELi7168EEvPS0_PKT_S4_:
	.zero		192


//--------------------- .nv.shared._Z30router_gemm_kernel_bf16_outputI13__nv_bfloat16Li128ELi8ELi11ELi384ELi7168EEvPS0_PKT_S4_ --------------------------
	.section	.nv.shared._Z30router_gemm_kernel_bf16_outputI13__nv_bfloat16Li128ELi8ELi11ELi384ELi7168EEvPS0_PKT_S4_,"aw",@nobits
	.sectionflags	@""
	.align	4
.nv.shared._Z30router_gemm_kernel_bf16_outputI13__nv_bfloat16Li128ELi8ELi11ELi384ELi7168EEvPS0_PKT_S4_:
	.zero		176


//--------------------- .nv.shared._Z30router_gemm_kernel_bf16_outputI13__nv_bfloat16Li128ELi8ELi10ELi384ELi7168EEvPS0_PKT_S4_ --------------------------
	.section	.nv.shared._Z30router_gemm_kernel_bf16_outputI13__nv_bfloat16Li128ELi8ELi10ELi384ELi7168EEvPS0_PKT_S4_,"aw",@nobits
	.sectionflags	@""
	.align	4
.nv.shared._Z30router_gemm_kernel_bf16_outputI13__nv_bfloat16Li128ELi8ELi10ELi384ELi7168EEvPS0_PKT_S4_:
	.zero		160


//--------------------- .nv.shared._Z30router_gemm_kernel_bf16_outputI13__nv_bfloat16Li128ELi8ELi9ELi384ELi7168EEvPS0_PKT_S4_ --------------------------
	.section	.nv.shared._Z30router_gemm_kernel_bf16_outputI13__nv_bfloat16Li128ELi8ELi9ELi384ELi7168EEvPS0_PKT_S4_,"aw",@nobits
	.sectionflags	@""
	.align	4
.nv.shared._Z30router_gemm_kernel_bf16_outputI13__nv_bfloat16Li128ELi8ELi9ELi384ELi7168EEvPS0_PKT_S4_:
	.zero		144


//--------------------- .nv.shared._Z30router_gemm_kernel_bf16_outputI13__nv_bfloat16Li128ELi8ELi8ELi384ELi7168EEvPS0_PKT_S4_ --------------------------
	.section	.nv.shared._Z30router_gemm_kernel_bf16_outputI13__nv_bfloat16Li128ELi8ELi8ELi384ELi7168EEvPS0_PKT_S4_,"aw",@nobits
	.sectionflags	@""
	.align	4
.nv.shared._Z30router_gemm_kernel_bf16_outputI13__nv_bfloat16Li128ELi8ELi8ELi384ELi7168EEvPS0_PKT_S4_:
	.zero		128


//--------------------- .nv.shared._Z30router_gemm_kernel_bf16_outputI13__nv_bfloat16Li128ELi8ELi7ELi384ELi7168EEvPS0_PKT_S4_ --------------------------
	.section	.nv.shared._Z30router_gemm_kernel_bf16_outputI13__nv_bfloat16Li128ELi8ELi7ELi384ELi7168EEvPS0_PKT_S4_,"aw",@nobits
	.sectionflags	@""
	.align	4
.nv.shared._Z30router_gemm_kernel_bf16_outputI13__nv_bfloat16Li128ELi8ELi7ELi384ELi7168EEvPS0_PKT_S4_:
	.zero		112


//--------------------- .nv.shared._Z30router_gemm_kernel_bf16_outputI13__nv_bfloat16Li128ELi8ELi6ELi384ELi7168EEvPS0_PKT_S4_ --------------------------
	.section	.nv.shared._Z30router_gemm_kernel_bf16_outputI13__nv_bfloat16Li128ELi8ELi6ELi384ELi7168EEvPS0_PKT_S4_,"aw",@nobits
	.sectionflags	@""
	.align	4
.nv.shared._Z30router_gemm_kernel_bf16_outputI13__nv_bfloat16Li128ELi8ELi6ELi384ELi7168EEvPS0_PKT_S4_:
	.zero		96


//--------------------- .nv.shared._Z30router_gemm_kernel_bf16_outputI13__nv_bfloat16Li128ELi8ELi5ELi384ELi7168EEvPS0_PKT_S4_ --------------------------
	.section	.nv.shared._Z30router_gemm_kernel_bf16_outputI13__nv_bfloat16Li128ELi8ELi5ELi384ELi7168EEvPS0_PKT_S4_,"aw",@nobits
	.sectionflags	@""
	.align	4
.nv.shared._Z30router_gemm_kernel_bf16_outputI13__nv_bfloat16Li128ELi8ELi5ELi384ELi7168EEvPS0_PKT_S4_:
	.zero		80


//--------------------- .nv.shared._Z30router_gemm_kernel_bf16_outputI13__nv_bfloat16Li128ELi8ELi4ELi384ELi7168EEvPS0_PKT_S4_ --------------------------
	.section	.nv.shared._Z30router_gemm_kernel_bf16_outputI13__nv_bfloat16Li128ELi8ELi4ELi384ELi7168EEvPS0_PKT_S4_,"aw",@nobits
	.sectionflags	@""
	.align	4
.nv.shared._Z30router_gemm_kernel_bf16_outputI13__nv_bfloat16Li128ELi8ELi4ELi384ELi7168EEvPS0_PKT_S4_:
	.zero		64


//--------------------- .nv.shared._Z30router_gemm_kernel_bf16_outputI13__nv_bfloat16Li128ELi8ELi3ELi384ELi7168EEvPS0_PKT_S4_ --------------------------
	.section	.nv.shared._Z30router_gemm_kernel_bf16_outputI13__nv_bfloat16Li128ELi8ELi3ELi384ELi7168EEvPS0_PKT_S4_,"aw",@nobits
	.sectionflags	@""
	.align	4
.nv.shared._Z30router_gemm_kernel_bf16_outputI13__nv_bfloat16Li128ELi8ELi3ELi384ELi7168EEvPS0_PKT_S4_:
	.zero		48


//--------------------- .nv.shared._Z30router_gemm_kernel_bf16_outputI13__nv_bfloat16Li128ELi8ELi2ELi384ELi7168EEvPS0_PKT_S4_ --------------------------
	.section	.nv.shared._Z30router_gemm_kernel_bf16_outputI13__nv_bfloat16Li128ELi8ELi2ELi384ELi7168EEvPS0_PKT_S4_,"aw",@nobits
	.sectionflags	@""
	.align	4
.nv.shared._Z30router_gemm_kernel_bf16_outputI13__nv_bfloat16Li128ELi8ELi2ELi384ELi7168EEvPS0_PKT_S4_:
	.zero		32


//--------------------- .nv.shared._Z30router_gemm_kernel_bf16_outputI13__nv_bfloat16Li128ELi8ELi1ELi384ELi7168EEvPS0_PKT_S4_ --------------------------
	.section	.nv.shared._Z30router_gemm_kernel_bf16_outputI13__nv_bfloat16Li128ELi8ELi1ELi384ELi7168EEvPS0_PKT_S4_,"aw",@nobits
	.sectionflags	@""
	.align	4
.nv.shared._Z30router_gemm_kernel_bf16_outputI13__nv_bfloat16Li128ELi8ELi1ELi384ELi7168EEvPS0_PKT_S4_:
	.zero		16


//--------------------- .nv.shared._Z30router_gemm_kernel_bf16_outputI13__nv_bfloat16Li128ELi8ELi16ELi256ELi7168EEvPS0_PKT_S4_ --------------------------
	.section	.nv.shared._Z30router_gemm_kernel_bf16_outputI13__nv_bfloat16Li128ELi8ELi16ELi256ELi7168EEvPS0_PKT_S4_,"aw",@nobits
	.sectionflags	@""
	.align	4
.nv.shared._Z30router_gemm_kernel_bf16_outputI13__nv_bfloat16Li128ELi8ELi16ELi256ELi7168EEvPS0_PKT_S4_:
	.zero		256


//--------------------- .nv.shared._Z30router_gemm_kernel_bf16_outputI13__nv_bfloat16Li128ELi8ELi15ELi256ELi7168EEvPS0_PKT_S4_ --------------------------
	.section	.nv.shared._Z30router_gemm_kernel_bf16_outputI13__nv_bfloat16Li128ELi8ELi15ELi256ELi7168EEvPS0_PKT_S4_,"aw",@nobits
	.sectionflags	@""
	.align	4
.nv.shared._Z30router_gemm_kernel_bf16_outputI13__nv_bfloat16Li128ELi8ELi15ELi256ELi7168EEvPS0_PKT_S4_:
	.zero		240


//--------------------- .nv.shared._Z30router_gemm_kernel_bf16_outputI13__nv_bfloat16Li128ELi8ELi14ELi256ELi7168EEvPS0_PKT_S4_ --------------------------
	.section	.nv.shared._Z30router_gemm_kernel_bf16_outputI13__nv_bfloat16Li128ELi8ELi14ELi256ELi7168EEvPS0_PKT_S4_,"aw",@nobits
	.sectionflags	@""
	.align	4
.nv.shared._Z30router_gemm_kernel_bf16_outputI13__nv_bfloat16Li128ELi8ELi14ELi256ELi7168EEvPS0_PKT_S4_:
	.zero		224


//--------------------- .nv.shared._Z30router_gemm_kernel_bf16_outputI13__nv_bfloat16Li128ELi8ELi13ELi256ELi7168EEvPS0_PKT_S4_ --------------------------
	.section	.nv.shared._Z30router_gemm_kernel_bf16_outputI13__nv_bfloat16Li128ELi8ELi13ELi256ELi7168EEvPS0_PKT_S4_,"aw",@nobits
	.sectionflags	@""
	.align	4
.nv.shared._Z30router_gemm_kernel_bf16_outputI13__nv_bfloat16Li128ELi8ELi13ELi256ELi7168EEvPS0_PKT_S4_:
	.zero		208


//--------------------- .nv.shared._Z30router_gemm_kernel_bf16_outputI13__nv_bfloat16Li128ELi8ELi12ELi256ELi7168EEvPS0_PKT_S4_ --------------------------
	.section	.nv.shared._Z30router_gemm_kernel_bf16_outputI13__nv_bfloat16Li128ELi8ELi12ELi256ELi7168EEvPS0_PKT_S4_,"aw",@nobits
	.sectionflags	@""
	.align	4
.nv.shared._Z30router_gemm_kernel_bf16_outputI13__nv_bfloat16Li128ELi8ELi12ELi256ELi7168EEvPS0_PKT_S4_:
	.zero		192


//--------------------- .nv.shared._Z30router_gemm_kernel_bf16_outputI13__nv_bfloat16Li128ELi8ELi11ELi256ELi7168EEvPS0_PKT_S4_ --------------------------
	.section	.nv.shared._Z30router_gemm_kernel_bf16_outputI13__nv_bfloat16Li128ELi8ELi11ELi256ELi7168EEvPS0_PKT_S4_,"aw",@nobits
	.sectionflags	@""
	.align	4
.nv.shared._Z30router_gemm_kernel_bf16_outputI13__nv_bfloat16Li128ELi8ELi11ELi256ELi7168EEvPS0_PKT_S4_:
	.zero		176


//--------------------- .nv.shared._Z30router_gemm_kernel_bf16_outputI13__nv_bfloat16Li128ELi8ELi10ELi256ELi7168EEvPS0_PKT_S4_ --------------------------
	.section	.nv.shared._Z30router_gemm_kernel_bf16_outputI13__nv_bfloat16Li128ELi8ELi10ELi256ELi7168EEvPS0_PKT_S4_,"aw",@nobits
	.sectionflags	@""
	.align	4
.nv.shared._Z30router_gemm_kernel_bf16_outputI13__nv_bfloat16Li128ELi8ELi10ELi256ELi7168EEvPS0_PKT_S4_:
	.zero		160


//--------------------- .nv.shared._Z30router_gemm_kernel_bf16_outputI13__nv_bfloat16Li128ELi8ELi9ELi256ELi7168EEvPS0_PKT_S4_ --------------------------
	.section	.nv.shared._Z30router_gemm_kernel_bf16_outputI13__nv_bfloat16Li128ELi8ELi9ELi256ELi7168EEvPS0_PKT_S4_,"aw",@nobits
	.sectionflags	@""
	.align	4
.nv.shared._Z30router_gemm_kernel_bf16_outputI13__nv_bfloat16Li128ELi8ELi9ELi256ELi7168EEvPS0_PKT_S4_:
	.zero		144


//--------------------- .nv.shared._Z30router_gemm_kernel_bf16_outputI13__nv_bfloat16Li128ELi8ELi8ELi256ELi7168EEvPS0_PKT_S4_ --------------------------
	.section	.nv.shared._Z30router_gemm_kernel_bf16_outputI13__nv_bfloat16Li128ELi8ELi8ELi256ELi7168EEvPS0_PKT_S4_,"aw",@nobits
	.sectionflags	@""
	.align	4
.nv.shared._Z30router_gemm_kernel_bf16_outputI13__nv_bfloat16Li128ELi8ELi8ELi256ELi7168EEvPS0_PKT_S4_:
	.zero		128


//--------------------- .nv.shared._Z30router_gemm_kernel_bf16_outputI13__nv_bfloat16Li128ELi8ELi7ELi256ELi7168EEvPS0_PKT_S4_ --------------------------
	.section	.nv.shared._Z30router_gemm_kernel_bf16_outputI13__nv_bfloat16Li128ELi8ELi7ELi256ELi7168EEvPS0_PKT_S4_,"aw",@nobits
	.sectionflags	@""
	.align	4
.nv.shared._Z30router_gemm_kernel_bf16_outputI13__nv_bfloat16Li128ELi8ELi7ELi256ELi7168EEvPS0_PKT_S4_:
	.zero		112


//--------------------- .nv.shared._Z30router_gemm_kernel_bf16_outputI13__nv_bfloat16Li128ELi8ELi6ELi256ELi7168EEvPS0_PKT_S4_ --------------------------
	.section	.nv.shared._Z30router_gemm_kernel_bf16_outputI13__nv_bfloat16Li128ELi8ELi6ELi256ELi7168EEvPS0_PKT_S4_,"aw",@nobits
	.sectionflags	@""
	.align	4
.nv.shared._Z30router_gemm_kernel_bf16_outputI13__nv_bfloat16Li128ELi8ELi6ELi256ELi7168EEvPS0_PKT_S4_:
	.zero		96


//--------------------- .nv.shared._Z30router_gemm_kernel_bf16_outputI13__nv_bfloat16Li128ELi8ELi5ELi256ELi7168EEvPS0_PKT_S4_ --------------------------
	.section	.nv.shared._Z30router_gemm_kernel_bf16_outputI13__nv_bfloat16Li128ELi8ELi5ELi256ELi7168EEvPS0_PKT_S4_,"aw",@nobits
	.sectionflags	@""
	.align	4
.nv.shared._Z30router_gemm_kernel_bf16_outputI13__nv_bfloat16Li128ELi8ELi5ELi256ELi7168EEvPS0_PKT_S4_:
	.zero		80


//--------------------- .nv.shared._Z30router_gemm_kernel_bf16_outputI13__nv_bfloat16Li128ELi8ELi4ELi256ELi7168EEvPS0_PKT_S4_ --------------------------
	.section	.nv.shared._Z30router_gemm_kernel_bf16_outputI13__nv_bfloat16Li128ELi8ELi4ELi256ELi7168EEvPS0_PKT_S4_,"aw",@nobits
	.sectionflags	@""
	.align	4
.nv.shared._Z30router_gemm_kernel_bf16_outputI13__nv_bfloat16Li128ELi8ELi4ELi256ELi7168EEvPS0_PKT_S4_:
	.zero		64


//--------------------- .nv.shared._Z30router_gemm_kernel_bf16_outputI13__nv_bfloat16Li128ELi8ELi3ELi256ELi7168EEvPS0_PKT_S4_ --------------------------
	.section	.nv.shared._Z30router_gemm_kernel_bf16_outputI13__nv_bfloat16Li128ELi8ELi3ELi256ELi7168EEvPS0_PKT_S4_,"aw",@nobits
	.sectionflags	@""
	.align	4
.nv.shared._Z30router_gemm_kernel_bf16_outputI13__nv_bfloat16Li128ELi8ELi3ELi256ELi7168EEvPS0_PKT_S4_:
	.zero		48


//--------------------- .nv.shared._Z30router_gemm_kernel_bf16_outputI13__nv_bfloat16Li128ELi8ELi2ELi256ELi7168EEvPS0_PKT_S4_ --------------------------
	.section	.nv.shared._Z30router_gemm_kernel_bf16_outputI13__nv_bfloat16Li128ELi8ELi2ELi256ELi7168EEvPS0_PKT_S4_,"aw",@nobits
	.sectionflags	@""
	.align	4
.nv.shared._Z30router_gemm_kernel_bf16_outputI13__nv_bfloat16Li128ELi8ELi2ELi256ELi7168EEvPS0_PKT_S4_:
	.zero		32


//--------------------- .nv.shared._Z30router_gemm_kernel_bf16_outputI13__nv_bfloat16Li128ELi8ELi1ELi256ELi7168EEvPS0_PKT_S4_ --------------------------
	.section	.nv.shared._Z30router_gemm_kernel_bf16_outputI13__nv_bfloat16Li128ELi8ELi1ELi256ELi7168EEvPS0_PKT_S4_,"aw",@nobits
	.sectionflags	@""
	.align	4
.nv.shared._Z30router_gemm_kernel_bf16_outputI13__nv_bfloat16Li128ELi8ELi1ELi256ELi7168EEvPS0_PKT_S4_:
	.zero		16
